	.target	sm_90a

	.elftype	@"ET_EXEC"


//--------------------- .note.nv.tkinfo           --------------------------
	.section	.note.nv.tkinfo,"",@"SHT_NOTE"
	.sectionflags	@"SHF_NOTE_NV_TKINFO"
	.tkinfo
        /*0018*/ 	.word	0x00000002
        /*0030*/ 	.string	""
        /*0030*/ 	.string	"ptxas"
        /*0030*/ 	.string	"Cuda compilation tools, release 13.0, V13.0.88"
        /*0030*/ 	.string	"Build cuda_13.0.r13.0/compiler.36424714_0"
        /*0030*/ 	.string	"-v  -suppress-debug-info  -lineinfo  -arch sm_90a "



//--------------------- .note.nv.cuinfo           --------------------------
	.section	.note.nv.cuinfo,"",@"SHT_NOTE"
	.sectionflags	@"SHF_NOTE_NV_CUINFO"
        /*0018*/ 	.short	0x0002
        /*001a*/ 	.short	0x005a
        /*001c*/ 	.short	0x0082
	.zero		2


//--------------------- .nv.info                  --------------------------
	.section	.nv.info,"",@"SHT_CUDA_INFO"
	.align	4


	//----- nvinfo : EIATTR_REGCOUNT
	.align		4
        /*0000*/ 	.byte	0x04, 0x2f
        /*0002*/ 	.short	(.L_1 - .L_0)
	.align		4
.L_0:
        /*0004*/ 	.word	index@(matmul_kernel)
        /*0008*/ 	.word	0x000000ff


	//----- nvinfo : EIATTR_FRAME_SIZE
	.align		4
.L_1:
        /*000c*/ 	.byte	0x04, 0x11
        /*000e*/ 	.short	(.L_3 - .L_2)
	.align		4
.L_2:
        /*0010*/ 	.word	index@(matmul_kernel)
        /*0014*/ 	.word	0x00001f60


	//----- nvinfo : EIATTR_MIN_STACK_SIZE
	.align		4
.L_3:
        /*0018*/ 	.byte	0x04, 0x12
        /*001a*/ 	.short	(.L_5 - .L_4)
	.align		4
.L_4:
        /*001c*/ 	.word	index@(matmul_kernel)
        /*0020*/ 	.word	0x00001f60
.L_5:


//--------------------- .nv.compat                --------------------------
	.section	.nv.compat,"",@"SHT_CUDA_COMPAT_INFO"
	.align	4
        /*0000*/ 	.byte	0x02, 0x09, 0x01, 0x00, 0x02, 0x02, 0x04, 0x00, 0x02, 0x05, 0x05, 0x00, 0x03, 0x07, 0x01, 0x01
        /*0010*/ 	.byte	0x02, 0x03, 0x00, 0x00, 0x02, 0x06, 0x01, 0x00, 0x04, 0x0b, 0x08, 0x00, 0x00, 0x00, 0x00, 0x00
        /*0020*/ 	.byte	0x00, 0x00, 0x00, 0x00


//--------------------- .nv.info.matmul_kernel    --------------------------
	.section	.nv.info.matmul_kernel,"",@"SHT_CUDA_INFO"
	.sectionflags	@""
	.align	4


	//----- nvinfo : EIATTR_CUDA_API_VERSION
	.align		4
        /*0000*/ 	.byte	0x04, 0x37
        /*0002*/ 	.short	(.L_7 - .L_6)
.L_6:
        /*0004*/ 	.word	0x00000082


	//----- nvinfo : EIATTR_KPARAM_INFO
	.align		4
.L_7:
        /*0008*/ 	.byte	0x04, 0x17
        /*000a*/ 	.short	(.L_9 - .L_8)
.L_8:
        /*000c*/ 	.word	0x00000000
        /*0010*/ 	.short	0x000d
        /*0012*/ 	.short	0x0048
        /*0014*/ 	.byte	0x00, 0xf4, 0x21, 0x00


	//----- nvinfo : EIATTR_KPARAM_INFO
	.align		4
.L_9:
        /*0018*/ 	.byte	0x04, 0x17
        /*001a*/ 	.short	(.L_11 - .L_10)
.L_10:
        /*001c*/ 	.word	0x00000000
        /*0020*/ 	.short	0x000c
        /*0022*/ 	.short	0x0040
        /*0024*/ 	.byte	0x00, 0xf4, 0x21, 0x00


	//----- nvinfo : EIATTR_KPARAM_INFO
	.align		4
.L_11:
        /*0028*/ 	.byte	0x04, 0x17
        /*002a*/ 	.short	(.L_13 - .L_12)
.L_12:
        /*002c*/ 	.word	0x00000000
        /*0030*/ 	.short	0x000b
        /*0032*/ 	.short	0x0038
        /*0034*/ 	.byte	0x00, 0xf0, 0x11, 0x00


	//----- nvinfo : EIATTR_KPARAM_INFO
	.align		4
.L_13:
        /*0038*/ 	.byte	0x04, 0x17
        /*003a*/ 	.short	(.L_15 - .L_14)
.L_14:
        /*003c*/ 	.word	0x00000000
        /*0040*/ 	.short	0x000a
        /*0042*/ 	.short	0x0034
        /*0044*/ 	.byte	0x00, 0xf0, 0x11, 0x00


	//----- nvinfo : EIATTR_KPARAM_INFO
	.align		4
.L_15:
        /*0048*/ 	.byte	0x04, 0x17
        /*004a*/ 	.short	(.L_17 - .L_16)
.L_16:
        /*004c*/ 	.word	0x00000000
        /*0050*/ 	.short	0x0009
        /*0052*/ 	.short	0x0030
        /*0054*/ 	.byte	0x00, 0xf0, 0x11, 0x00


	//----- nvinfo : EIATTR_KPARAM_INFO
	.align		4
.L_17:
        /*0058*/ 	.byte	0x04, 0x17
        /*005a*/ 	.short	(.L_19 - .L_18)
.L_18:
        /*005c*/ 	.word	0x00000000
        /*0060*/ 	.short	0x0008
        /*0062*/ 	.short	0x002c
        /*0064*/ 	.byte	0x00, 0xf0, 0x11, 0x00


	//----- nvinfo : EIATTR_KPARAM_INFO
	.align		4
.L_19:
        /*0068*/ 	.byte	0x04, 0x17
        /*006a*/ 	.short	(.L_21 - .L_20)
.L_20:
        /*006c*/ 	.word	0x00000000
        /*0070*/ 	.short	0x0007
        /*0072*/ 	.short	0x0028
        /*0074*/ 	.byte	0x00, 0xf0, 0x11, 0x00


	//----- nvinfo : EIATTR_KPARAM_INFO
	.align		4
.L_21:
        /*0078*/ 	.byte	0x04, 0x17
        /*007a*/ 	.short	(.L_23 - .L_22)
.L_22:
        /*007c*/ 	.word	0x00000000
        /*0080*/ 	.short	0x0006
        /*0082*/ 	.short	0x0024
        /*0084*/ 	.byte	0x00, 0xf0, 0x11, 0x00


	//----- nvinfo : EIATTR_KPARAM_INFO
	.align		4
.L_23:
        /*0088*/ 	.byte	0x04, 0x17
        /*008a*/ 	.short	(.L_25 - .L_24)
.L_24:
        /*008c*/ 	.word	0x00000000
        /*0090*/ 	.short	0x0005
        /*0092*/ 	.short	0x0020
        /*0094*/ 	.byte	0x00, 0xf0, 0x11, 0x00


	//----- nvinfo : EIATTR_KPARAM_INFO
	.align		4
.L_25:
        /*0098*/ 	.byte	0x04, 0x17
        /*009a*/ 	.short	(.L_27 - .L_26)
.L_26:
        /*009c*/ 	.word	0x00000000
        /*00a0*/ 	.short	0x0004
        /*00a2*/ 	.short	0x001c
        /*00a4*/ 	.byte	0x00, 0xf0, 0x11, 0x00


	//----- nvinfo : EIATTR_KPARAM_INFO
	.align		4
.L_27:
        /*00a8*/ 	.byte	0x04, 0x17
        /*00aa*/ 	.short	(.L_29 - .L_28)
.L_28:
        /*00ac*/ 	.word	0x00000000
        /*00b0*/ 	.short	0x0003
        /*00b2*/ 	.short	0x0018
        /*00b4*/ 	.byte	0x00, 0xf0, 0x11, 0x00


	//----- nvinfo : EIATTR_KPARAM_INFO
	.align		4
.L_29:
        /*00b8*/ 	.byte	0x04, 0x17
        /*00ba*/ 	.short	(.L_31 - .L_30)
.L_30:
        /*00bc*/ 	.word	0x00000000
        /*00c0*/ 	.short	0x0002
        /*00c2*/ 	.short	0x0010
        /*00c4*/ 	.byte	0x00, 0xf4, 0x21, 0x00


	//----- nvinfo : EIATTR_KPARAM_INFO
	.align		4
.L_31:
        /*00c8*/ 	.byte	0x04, 0x17
        /*00ca*/ 	.short	(.L_33 - .L_32)
.L_32:
        /*00cc*/ 	.word	0x00000000
        /*00d0*/ 	.short	0x0001
        /*00d2*/ 	.short	0x0008
        /*00d4*/ 	.byte	0x00, 0xf4, 0x21, 0x00


	//----- nvinfo : EIATTR_KPARAM_INFO
	.align		4
.L_33:
        /*00d8*/ 	.byte	0x04, 0x17
        /*00da*/ 	.short	(.L_35 - .L_34)
.L_34:
        /*00dc*/ 	.word	0x00000000
        /*00e0*/ 	.short	0x0000
        /*00e2*/ 	.short	0x0000
        /*00e4*/ 	.byte	0x00, 0xf4, 0x21, 0x00


	//----- nvinfo : EIATTR_SPARSE_MMA_MASK
	.align		4
.L_35:
        /*00e8*/ 	.byte	0x03, 0x50
        /*00ea*/ 	.short	0x0000


	//----- nvinfo : EIATTR_MAXREG_COUNT
	.align		4
        /*00ec*/ 	.byte	0x03, 0x1b
        /*00ee*/ 	.short	0x00ff


	//----- nvinfo : EIATTR_NUM_BARRIERS
	.align		4
        /*00f0*/ 	.byte	0x02, 0x4c
        /*00f2*/ 	.byte	0x01
	.zero		1


	//----- nvinfo : EIATTR_ANNOTATIONS
	.align		4
        /*00f4*/ 	.byte	0x04, 0x55
        /*00f6*/ 	.short	(.L_37 - .L_36)


	//   ....[0]....
.L_36:
        /*00f8*/ 	.word	0x00000001
        /*00fc*/ 	.byte	0x70, 0x00, 0x00, 0x00, 0x01, 0x00, 0x00, 0x00, 0xb0, 0x00, 0x00, 0x00, 0x01, 0x00, 0x00, 0x00
        /* <DEDUP_REMOVED lines=3360> */
        /*d30c*/ 	.byte	0x50, 0xeb, 0x03, 0x00


	//----- nvinfo : EIATTR_MERCURY_ISA_VERSION
	.align		4
.L_37:
        /*d310*/ 	.byte	0x03, 0x5f
        /*d312*/ 	.short	0x0101


	//----- nvinfo : EIATTR_EXIT_INSTR_OFFSETS
	.align		4
        /*d314*/ 	.byte	0x04, 0x1c
        /*d316*/ 	.short	(.L_39 - .L_38)


	//   ....[0]....
.L_38:
        /*d318*/ 	.word	0x00040a50


	//   ....[1]....
        /*d31c*/ 	.word	0x00040a80


	//----- nvinfo : EIATTR_REQNTID
	.align		4
.L_39:
        /*d320*/ 	.byte	0x04, 0x10
        /*d322*/ 	.short	(.L_41 - .L_40)
.L_40:
        /*d324*/ 	.word	0x00000080
        /*d328*/ 	.word	0x00000001
        /*d32c*/ 	.word	0x00000001


	//----- nvinfo : EIATTR_CBANK_PARAM_SIZE
	.align		4
.L_41:
        /*d330*/ 	.byte	0x03, 0x19
        /*d332*/ 	.short	0x0050


	//----- nvinfo : EIATTR_PARAM_CBANK
	.align		4
        /*d334*/ 	.byte	0x04, 0x0a
        /*d336*/ 	.short	(.L_43 - .L_42)
	.align		4
.L_42:
        /*d338*/ 	.word	index@(.nv.constant0.matmul_kernel)
        /*d33c*/ 	.short	0x0210
        /*d33e*/ 	.short	0x0050


	//----- nvinfo : EIATTR_SW_WAR
	.align		4
.L_43:
        /*d340*/ 	.byte	0x04, 0x36
        /*d342*/ 	.short	(.L_45 - .L_44)
.L_44:
        /*d344*/ 	.word	0x00000008
.L_45:


//--------------------- .nv.callgraph             --------------------------
	.section	.nv.callgraph,"",@"SHT_CUDA_CALLGRAPH"
	.align	4
	.sectionentsize	8
	.align		4
        /*0000*/ 	.word	0x00000000
	.align		4
        /*0004*/ 	.word	0xffffffff
	.align		4
        /*0008*/ 	.word	0x00000000
	.align		4
        /*000c*/ 	.word	0xfffffffe
	.align		4
        /*0010*/ 	.word	0x00000000
	.align		4
        /*0014*/ 	.word	0xfffffffd
	.align		4
        /*0018*/ 	.word	0x00000000
	.align		4
        /*001c*/ 	.word	0xfffffffc


//--------------------- .text.matmul_kernel       --------------------------
	.section	.text.matmul_kernel,"ax",@progbits
	.align	128
        .global         matmul_kernel
        .type           matmul_kernel,@function
        .size           matmul_kernel,(.L_x_3 - matmul_kernel)
        .other          matmul_kernel,@"STO_CUDA_ENTRY STV_DEFAULT"
matmul_kernel:
.text.matmul_kernel:
[----:B------:R-:W0:Y:S08]  /*0000*/  LDC R1, c[0x0][0x28] ;  /* 0x00000a00ff017b82 */ /* 0x000e300000000800 */
[----:B------:R-:W1:Y:S01]  /*0010*/  LDC.64 R10, c[0x0][0x228] ;  /* 0x00008a00ff0a7b82 */ /* 0x000e620000000a00 */
[----:B0-----:R-:W-:Y:S01]  /*0020*/  VIADD R1, R1, 0xffffe0a0 ;  /* 0xffffe0a001017836 */ /* 0x001fe20000000000 */
[----:B------:R-:W0:Y:S01]  /*0030*/  S2R R5, SR_CTAID.X ;  /* 0x0000000000057919 */ /* 0x000e220000002500 */
[----:B------:R-:W-:Y:S01]  /*0040*/  UMOV UR4, 0x400 ;  /* 0x0000040000047882 */ /* 0x000fe20000000000 */
[----:B------:R-:W-:Y:S01]  /*0050*/  ULDC.64 UR6, c[0x0][0x208] ;  /* 0x0000820000067ab9 */ /* 0x000fe20000000a00 */
[----:B------:R-:W-:Y:S01]  /*0060*/  CS2R R224, SRZ ;  /* 0x0000000000e07805 */ /* 0x000fe2000001ff00 */
[----:B------:R2:W-:Y:S01]  /*0070*/  STL [R1+0x2e0], RZ ;  /* 0x0002e0ff01007387 */ /* 0x0005e20000100800 */
[----:B------:R-:W-:Y:S01]  /*0080*/  CS2R R226, SRZ ;  /* 0x0000000000e27805 */ /* 0x000fe2000001ff00 */
[----:B------:R-:W3:Y:S01]  /*0090*/  S2UR UR5, SR_CgaCtaId ;  /* 0x00000000000579c3 */ /* 0x000ee20000008800 */
[----:B------:R-:W-:Y:S01]  /*00a0*/  CS2R R24, SRZ ;  /* 0x0000000000187805 */ /* 0x000fe2000001ff00 */
[----:B------:R2:W-:Y:S01]  /*00b0*/  STL [R1+0x2e4], RZ ;  /* 0x0002e4ff01007387 */ /* 0x0005e20000100800 */
[----:B------:R-:W-:-:S02]  /*00c0*/  CS2R R26, SRZ ;  /* 0x00000000001a7805 */ /* 0x000fc4000001ff00 */
[----:B------:R-:W-:Y:S02]  /*00d0*/  CS2R R204, SRZ ;  /* 0x0000000000cc7805 */ /* 0x000fe4000001ff00 */
[----:B------:R-:W-:Y:S01]  /*00e0*/  CS2R R206, SRZ ;  /* 0x0000000000ce7805 */ /* 0x000fe2000001ff00 */
[----:B------:R2:W-:Y:S01]  /*00f0*/  STL [R1+0x2e8], RZ ;  /* 0x0002e8ff01007387 */ /* 0x0005e20000100800 */
[----:B------:R-:W-:Y:S02]  /*0100*/  CS2R R200, SRZ ;  /* 0x0000000000c87805 */ /* 0x000fe4000001ff00 */
[----:B------:R-:W-:Y:S02]  /*0110*/  CS2R R202, SRZ ;  /* 0x0000000000ca7805 */ /* 0x000fe4000001ff00 */
[----:B------:R-:W-:Y:S01]  /*0120*/  CS2R R196, SRZ ;  /* 0x0000000000c47805 */ /* 0x000fe2000001ff00 */
[----:B------:R2:W-:Y:S01]  /*0130*/  STL [R1+0x2ec], RZ ;  /* 0x0002ecff01007387 */ /* 0x0005e20000100800 */
[----:B------:R-:W-:-:S02]  /*0140*/  CS2R R198, SRZ ;  /* 0x0000000000c67805 */ /* 0x000fc4000001ff00 */
[----:B------:R-:W-:Y:S02]  /*0150*/  CS2R R28, SRZ ;  /* 0x00000000001c7805 */ /* 0x000fe4000001ff00 */
[----:B------:R-:W-:Y:S01]  /*0160*/  CS2R R30, SRZ ;  /* 0x00000000001e7805 */ /* 0x000fe2000001ff00 */
[----:B------:R2:W-:Y:S01]  /*0170*/  STL [R1+0x2f0], RZ ;  /* 0x0002f0ff01007387 */ /* 0x0005e20000100800 */
[----:B------:R-:W-:Y:S01]  /*0180*/  CS2R R176, SRZ ;  /* 0x0000000000b07805 */ /* 0x000fe2000001ff00 */
[----:B-1----:R-:W-:Y:S01]  /*0190*/  VIADD R0, R11, 0xff ;  /* 0x000000ff0b007836 */ /* 0x002fe20000000000 */
[----:B------:R-:W-:Y:S01]  /*01a0*/  CS2R R178, SRZ ;  /* 0x0000000000b27805 */ /* 0x000fe2000001ff00 */
[----:B------:R2:W-:Y:S01]  /*01b0*/  STL [R1+0x2f4], RZ ;  /* 0x0002f4ff01007387 */ /* 0x0005e20000100800 */
[----:B------:R-:W-:Y:S02]  /*01c0*/  CS2R R172, SRZ ;  /* 0x0000000000ac7805 */ /* 0x000fe4000001ff00 */
[----:B------:R-:W-:-:S02]  /*01d0*/  CS2R R174, SRZ ;  /* 0x0000000000ae7805 */ /* 0x000fc4000001ff00 */
[----:B------:R-:W-:Y:S01]  /*01e0*/  SHF.R.S32.HI R3, RZ, 0x1f, R0 ;  /* 0x0000001fff037819 */ /* 0x000fe20000011400 */
[----:B------:R2:W-:Y:S01]  /*01f0*/  STL [R1+0x2f8], RZ ;  /* 0x0002f8ff01007387 */ /* 0x0005e20000100800 */
[----:B------:R-:W-:Y:S01]  /*0200*/  CS2R R168, SRZ ;  /* 0x0000000000a87805 */ /* 0x000fe2000001ff00 */
[----:B---3--:R-:W-:Y:S01]  /*0210*/  ULEA UR4, UR5, UR4, 0x18 ;  /* 0x0000000405047291 */ /* 0x008fe2000f8ec03f */
[----:B------:R-:W-:Y:S01]  /*0220*/  LEA.HI R3, R3, R0, RZ, 0x8 ;  /* 0x0000000003037211 */ /* 0x000fe200078f40ff */
[----:B------:R2:W-:Y:S01]  /*0230*/  STL [R1+0x2fc], RZ ;  /* 0x0002fcff01007387 */ /* 0x0005e20000100800 */
[----:B0-----:R-:W-:Y:S02]  /*0240*/  IABS R8, R5 ;  /* 0x0000000500087213 */ /* 0x001fe40000000000 */
[----:B------:R-:W-:Y:S02]  /*0250*/  CS2R R170, SRZ ;  /* 0x0000000000aa7805 */ /* 0x000fe4000001ff00 */
[----:B------:R-:W-:Y:S01]  /*0260*/  SHF.R.S32.HI R3, RZ, 0x8, R3 ;  /* 0x00000008ff037819 */ /* 0x000fe20000011403 */
[----:B------:R2:W-:Y:S01]  /*0270*/  STL [R1+0x300], RZ ;  /* 0x000300ff01007387 */ /* 0x0005e20000100800 */
[----:B------:R-:W-:-:S02]  /*0280*/  CS2R R32, SRZ ;  /* 0x0000000000207805 */ /* 0x000fc4000001ff00 */
[----:B------:R-:W-:Y:S02]  /*0290*/  CS2R R34, SRZ ;  /* 0x0000000000227805 */ /* 0x000fe4000001ff00 */
[----:B------:R-:W-:Y:S01]  /*02a0*/  CS2R R148, SRZ ;  /* 0x0000000000947805 */ /* 0x000fe2000001ff00 */
[----:B------:R-:W-:Y:S01]  /*02b0*/  IMAD.SHL.U32 R4, R3, 0x8, RZ ;  /* 0x0000000803047824 */ /* 0x000fe200078e00ff */
[----:B------:R2:W-:Y:S01]  /*02c0*/  STL [R1+0x304], RZ ;  /* 0x000304ff01007387 */ /* 0x0005e20000100800 */
[----:B------:R-:W-:Y:S02]  /*02d0*/  CS2R R150, SRZ ;  /* 0x0000000000967805 */ /* 0x000fe4000001ff00 */
[----:B------:R-:W-:Y:S02]  /*02e0*/  CS2R R144, SRZ ;  /* 0x0000000000907805 */ /* 0x000fe4000001ff00 */
[----:B------:R-:W-:Y:S02]  /*02f0*/  CS2R R146, SRZ ;  /* 0x0000000000927805 */ /* 0x000fe4000001ff00 */
[-C--:B------:R-:W-:Y:S01]  /*0300*/  IABS R7, R4.reuse ;  /* 0x0000000400077213 */ /* 0x080fe20000000000 */
[----:B------:R2:W-:Y:S01]  /*0310*/  STL [R1+0x308], RZ ;  /* 0x000308ff01007387 */ /* 0x0005e20000100800 */
[----:B------:R-:W-:-:S02]  /*0320*/  IABS R12, R4 ;  /* 0x00000004000c7213 */ /* 0x000fc40000000000 */
[----:B------:R-:W-:Y:S01]  /*0330*/  CS2R R140, SRZ ;  /* 0x00000000008c7805 */ /* 0x000fe2000001ff00 */
[----:B------:R-:W0:Y:S01]  /*0340*/  I2F.RP R0, R7 ;  /* 0x0000000700007306 */ /* 0x000e220000209400 */
[----:B------:R2:W-:Y:S01]  /*0350*/  STL [R1+0x30c], RZ ;  /* 0x00030cff01007387 */ /* 0x0005e20000100800 */
[----:B------:R-:W-:Y:S02]  /*0360*/  CS2R R142, SRZ ;  /* 0x00000000008e7805 */ /* 0x000fe4000001ff00 */
[----:B------:R-:W-:Y:S02]  /*0370*/  CS2R R36, SRZ ;  /* 0x0000000000247805 */ /* 0x000fe4000001ff00 */
[----:B------:R-:W-:Y:S01]  /*0380*/  CS2R R38, SRZ ;  /* 0x0000000000267805 */ /* 0x000fe2000001ff00 */
[----:B------:R2:W-:Y:S01]  /*0390*/  STL [R1+0x310], RZ ;  /* 0x000310ff01007387 */ /* 0x0005e20000100800 */
[----:B------:R-:W-:Y:S02]  /*03a0*/  CS2R R120, SRZ ;  /* 0x0000000000787805 */ /* 0x000fe4000001ff00 */
[----:B------:R-:W-:-:S02]  /*03b0*/  CS2R R122, SRZ ;  /* 0x00000000007a7805 */ /* 0x000fc4000001ff00 */
[----:B------:R-:W-:Y:S01]  /*03c0*/  CS2R R116, SRZ ;  /* 0x0000000000747805 */ /* 0x000fe2000001ff00 */
[----:B------:R2:W-:Y:S01]  /*03d0*/  STL [R1+0x314], RZ ;  /* 0x000314ff01007387 */ /* 0x0005e20000100800 */
[----:B------:R-:W-:Y:S02]  /*03e0*/  CS2R R118, SRZ ;  /* 0x0000000000767805 */ /* 0x000fe4000001ff00 */
[----:B------:R-:W-:Y:S02]  /*03f0*/  CS2R R112, SRZ ;  /* 0x0000000000707805 */ /* 0x000fe4000001ff00 */
[----:B------:R-:W-:Y:S01]  /*0400*/  CS2R R114, SRZ ;  /* 0x0000000000727805 */ /* 0x000fe2000001ff00 */
[----:B------:R2:W-:Y:S01]  /*0410*/  STL [R1+0x318], RZ ;  /* 0x000318ff01007387 */ /* 0x0005e20000100800 */
[----:B------:R-:W-:Y:S01]  /*0420*/  CS2R R40, SRZ ;  /* 0x0000000000287805 */ /* 0x000fe2000001ff00 */
[----:B0-----:R-:W0:Y:S01]  /*0430*/  MUFU.RCP R0, R0 ;  /* 0x0000000000007308 */ /* 0x001e220000001000 */
        /* <DEDUP_REMOVED lines=14> */
[----:B------:R-:W-:Y:S02]  /*0520*/  CS2R R70, SRZ ;  /* 0x0000000000467805 */ /* 0x000fe4000001ff00 */
[----:B------:R-:W-:Y:S01]  /*0530*/  CS2R R64, SRZ ;  /* 0x0000000000407805 */ /* 0x000fe2000001ff00 */
[----:B0-----:R-:W-:Y:S01]  /*0540*/  VIADD R2, R0, 0xffffffe ;  /* 0x0ffffffe00027836 */ /* 0x001fe20000000000 */
[----:B------:R2:W-:Y:S01]  /*0550*/  STL [R1+0x32c], RZ ;  /* 0x00032cff01007387 */ /* 0x0005e20000100800 */
[----:B------:R-:W-:Y:S01]  /*0560*/  IMAD.MOV R0, RZ, RZ, -R12 ;  /* 0x000000ffff007224 */ /* 0x000fe200078e0a0c */
[----:B------:R-:W-:Y:S01]  /*0570*/  CS2R R66, SRZ ;  /* 0x0000000000427805 */ /* 0x000fe2000001ff00 */
[----:B------:R0:W1:Y:S01]  /*0580*/  F2I.FTZ.U32.TRUNC.NTZ R3, R2 ;  /* 0x0000000200037305 */ /* 0x000062000021f000 */
        /* <DEDUP_REMOVED lines=9> */
[----:B0-----:R-:W-:Y:S01]  /*0620*/  IMAD.MOV.U32 R2, RZ, RZ, RZ ;  /* 0x000000ffff027224 */ /* 0x001fe200078e00ff */
[----:B------:R-:W-:-:S02]  /*0630*/  CS2R R14, SRZ ;  /* 0x00000000000e7805 */ /* 0x000fc4000001ff00 */
[----:B------:R-:W-:Y:S01]  /*0640*/  CS2R R52, SRZ ;  /* 0x0000000000347805 */ /* 0x000fe2000001ff00 */
[----:B------:R2:W-:Y:S01]  /*0650*/  STL [R1+0x33c], RZ ;  /* 0x00033cff01007387 */ /* 0x0005e20000100800 */
[----:B------:R-:W-:Y:S01]  /*0660*/  CS2R R54, SRZ ;  /* 0x0000000000367805 */ /* 0x000fe2000001ff00 */
[--C-:B-1----:R-:W-:Y:S01]  /*0670*/  IMAD.MOV R6, RZ, RZ, -R3.reuse ;  /* 0x000000ffff067224 */ /* 0x102fe200078e0a03 */
[----:B------:R-:W-:Y:S01]  /*0680*/  CS2R R56, SRZ ;  /* 0x0000000000387805 */ /* 0x000fe2000001ff00 */
[----:B------:R2:W-:Y:S01]  /*0690*/  STL [R1+0x340], RZ ;  /* 0x000340ff01007387 */ /* 0x0005e20000100800 */
[----:B------:R-:W-:Y:S01]  /*06a0*/  CS2R R58, SRZ ;  /* 0x00000000003a7805 */ /* 0x000fe2000001ff00 */
[----:B------:R-:W-:Y:S01]  /*06b0*/  IMAD R9, R6, R7, RZ ;  /* 0x0000000706097224 */ /* 0x000fe200078e02ff */
[----:B------:R-:W-:Y:S01]  /*06c0*/  CS2R R72, SRZ ;  /* 0x0000000000487805 */ /* 0x000fe2000001ff00 */
[----:B------:R2:W-:Y:S01]  /*06d0*/  STL [R1+0x344], RZ ;  /* 0x000344ff01007387 */ /* 0x0005e20000100800 */
[----:B------:R-:W-:Y:S01]  /*06e0*/  IMAD.MOV.U32 R6, RZ, RZ, R8 ;  /* 0x000000ffff067224 */ /* 0x000fe200078e0008 */
[----:B------:R-:W-:Y:S01]  /*06f0*/  CS2R R74, SRZ ;  /* 0x00000000004a7805 */ /* 0x000fe2000001ff00 */
[----:B------:R-:W-:Y:S01]  /*0700*/  IMAD.HI.U32 R3, R3, R9, R2 ;  /* 0x0000000903037227 */ /* 0x000fe200078e0002 */
[----:B------:R2:W-:Y:S01]  /*0710*/  STL [R1+0x348], RZ ;  /* 0x000348ff01007387 */ /* 0x0005e20000100800 */
[----:B------:R-:W-:-:S02]  /*0720*/  CS2R R60, SRZ ;  /* 0x00000000003c7805 */ /* 0x000fc4000001ff00 */
[----:B------:R-:W-:Y:S02]  /*0730*/  CS2R R62, SRZ ;  /* 0x00000000003e7805 */ /* 0x000fe4000001ff00 */
[----:B------:R-:W-:Y:S01]  /*0740*/  CS2R R76, SRZ ;  /* 0x00000000004c7805 */ /* 0x000fe2000001ff00 */
[----:B------:R2:W-:Y:S01]  /*0750*/  STL [R1+0x34c], RZ ;  /* 0x00034cff01007387 */ /* 0x0005e20000100800 */
[----:B------:R-:W-:Y:S01]  /*0760*/  IMAD.HI.U32 R3, R3, R6, RZ ;  /* 0x0000000603037227 */ /* 0x000fe200078e00ff */
[----:B------:R-:W-:Y:S02]  /*0770*/  CS2R R78, SRZ ;  /* 0x00000000004e7805 */ /* 0x000fe4000001ff00 */
[----:B------:R-:W-:Y:S01]  /*0780*/  CS2R R80, SRZ ;  /* 0x0000000000507805 */ /* 0x000fe2000001ff00 */
[----:B------:R2:W-:Y:S01]  /*0790*/  STL [R1+0x350], RZ ;  /* 0x000350ff01007387 */ /* 0x0005e20000100800 */
[----:B------:R-:W-:Y:S01]  /*07a0*/  IMAD R0, R3, R0, R6 ;  /* 0x0000000003007224 */ /* 0x000fe200078e0206 */
[----:B------:R-:W-:-:S02]  /*07b0*/  CS2R R82, SRZ ;  /* 0x0000000000527805 */ /* 0x000fc4000001ff00 */
[----:B------:R-:W-:Y:S01]  /*07c0*/  CS2R R100, SRZ ;  /* 0x0000000000647805 */ /* 0x000fe2000001ff00 */
[----:B------:R2:W-:Y:S01]  /*07d0*/  STL [R1+0x354], RZ ;  /* 0x000354ff01007387 */ /* 0x0005e20000100800 */
[----:B------:R-:W-:Y:S02]  /*07e0*/  CS2R R102, SRZ ;  /* 0x0000000000667805 */ /* 0x000fe4000001ff00 */
[----:B------:R-:W-:Y:S02]  /*07f0*/  ISETP.GT.U32.AND P1, PT, R7, R0, PT ;  /* 0x000000000700720c */ /* 0x000fe40003f24070 */
        /* <DEDUP_REMOVED lines=10> */
[----:B------:R-:W-:Y:S02]  /*08a0*/  CS2R R126, SRZ ;  /* 0x00000000007e7805 */ /* 0x000fe4000001ff00 */
[----:B------:R-:W-:Y:S01]  /*08b0*/  CS2R R128, SRZ ;  /* 0x0000000000807805 */ /* 0x000fe2000001ff00 */
[----:B------:R-:W-:Y:S01]  /*08c0*/  @!P1 IMAD.IADD R0, R0, 0x1, -R7 ;  /* 0x0000000100009824 */ /* 0x000fe200078e0a07 */
[----:B------:R2:W-:Y:S01]  /*08d0*/  STL [R1+0x364], RZ ;  /* 0x000364ff01007387 */ /* 0x0005e20000100800 */
[----:B------:R-:W-:Y:S01]  /*08e0*/  @!P1 VIADD R3, R3, 0x1 ;  /* 0x0000000103039836 */ /* 0x000fe20000000000 */
[----:B------:R-:W-:-:S02]  /*08f0*/  ISETP.NE.AND P1, PT, R4, RZ, PT ;  /* 0x000000ff0400720c */ /* 0x000fc40003f25270 */
[----:B------:R-:W-:Y:S01]  /*0900*/  CS2R R130, SRZ ;  /* 0x0000000000827805 */ /* 0x000fe2000001ff00 */
[----:B------:R2:W-:Y:S01]  /*0910*/  STL [R1+0x368], RZ ;  /* 0x000368ff01007387 */ /* 0x0005e20000100800 */
[----:B------:R-:W-:Y:S02]  /*0920*/  ISETP.GE.U32.AND P0, PT, R0, R7, PT ;  /* 0x000000070000720c */ /* 0x000fe40003f06070 */
[----:B------:R-:W-:Y:S02]  /*0930*/  CS2R R132, SRZ ;  /* 0x0000000000847805 */ /* 0x000fe4000001ff00 */
[----:B------:R-:W-:Y:S01]  /*0940*/  LOP3.LUT R0, R5, R4, RZ, 0x3c, !PT ;  /* 0x0000000405007212 */ /* 0x000fe200078e3cff */
[----:B------:R2:W-:Y:S01]  /*0950*/  STL [R1+0x36c], RZ ;  /* 0x00036cff01007387 */ /* 0x0005e20000100800 */
[----:B------:R-:W-:Y:S02]  /*0960*/  CS2R R134, SRZ ;  /* 0x0000000000867805 */ /* 0x000fe4000001ff00 */
[----:B------:R-:W-:-:S02]  /*0970*/  CS2R R136, SRZ ;  /* 0x0000000000887805 */ /* 0x000fc4000001ff00 */
[----:B------:R-:W-:Y:S01]  /*0980*/  ISETP.GE.AND P2, PT, R0, RZ, PT ;  /* 0x000000ff0000720c */ /* 0x000fe20003f46270 */
[----:B------:R2:W-:Y:S01]  /*0990*/  STL [R1+0x370], RZ ;  /* 0x000370ff01007387 */ /* 0x0005e20000100800 */
[----:B------:R-:W-:Y:S01]  /*09a0*/  VIADD R0, R10, 0x1ff ;  /* 0x000001ff0a007836 */ /* 0x000fe20000000000 */
[----:B------:R-:W-:Y:S02]  /*09b0*/  CS2R R138, SRZ ;  /* 0x00000000008a7805 */ /* 0x000fe4000001ff00 */
[----:B------:R-:W-:Y:S01]  /*09c0*/  CS2R R152, SRZ ;  /* 0x0000000000987805 */ /* 0x000fe2000001ff00 */
[----:B------:R2:W-:Y:S01]  /*09d0*/  STL [R1+0x374], RZ ;  /* 0x000374ff01007387 */ /* 0x0005e20000100800 */
[----:B------:R-:W-:Y:S01]  /*09e0*/  CS2R R154, SRZ ;  /* 0x00000000009a7805 */ /* 0x000fe2000001ff00 */
[----:B------:R-:W-:Y:S01]  /*09f0*/  @P0 VIADD R3, R3, 0x1 ;  /* 0x0000000103030836 */ /* 0x000fe20000000000 */
[----:B------:R-:W-:Y:S01]  /*0a00*/  CS2R R156, SRZ ;  /* 0x00000000009c7805 */ /* 0x000fe2000001ff00 */
[----:B------:R2:W-:Y:S01]  /*0a10*/  STL [R1+0x378], RZ ;  /* 0x000378ff01007387 */ /* 0x0005e20000100800 */
[----:B------:R-:W-:Y:S01]  /*0a20*/  CS2R R158, SRZ ;  /* 0x00000000009e7805 */ /* 0x000fe2000001ff00 */
[----:B------:R-:W-:Y:S01]  /*0a30*/  IMAD.MOV.U32 R2, RZ, RZ, R3 ;  /* 0x000000ffff027224 */ /* 0x000fe200078e0003 */
[----:B------:R-:W-:Y:S01]  /*0a40*/  SHF.R.S32.HI R3, RZ, 0x1f, R0 ;  /* 0x0000001fff037819 */ /* 0x000fe20000011400 */
[----:B------:R2:W-:Y:S01]  /*0a50*/  STL [R1+0x37c], RZ ;  /* 0x00037cff01007387 */ /* 0x0005e20000100800 */
[----:B------:R-:W-:Y:S01]  /*0a60*/  CS2R R160, SRZ ;  /* 0x0000000000a07805 */ /* 0x000fe2000001ff00 */
[----:B------:R-:W-:Y:S01]  /*0a70*/  @!P2 IMAD.MOV R2, RZ, RZ, -R2 ;  /* 0x000000ffff02a224 */ /* 0x000fe200078e0a02 */
[----:B------:R-:W-:Y:S01]  /*0a80*/  @!P1 LOP3.LUT R2, RZ, R4, RZ, 0x33, !PT ;  /* 0x00000004ff029212 */ /* 0x000fe200078e33ff */
[----:B------:R2:W-:Y:S01]  /*0a90*/  STL [R1+0x380], RZ ;  /* 0x000380ff01007387 */ /* 0x0005e20000100800 */
[----:B------:R-:W-:-:S02]  /*0aa0*/  LEA.HI R3, R3, R0, RZ, 0x9 ;  /* 0x0000000003037211 */ /* 0x000fc400078f48ff */
[----:B------:R-:W-:Y:S02]  /*0ab0*/  CS2R R162, SRZ ;  /* 0x0000000000a27805 */ /* 0x000fe4000001ff00 */
[----:B------:R-:W-:Y:S01]  /*0ac0*/  CS2R R164, SRZ ;  /* 0x0000000000a47805 */ /* 0x000fe2000001ff00 */
[----:B------:R2:W-:Y:S01]  /*0ad0*/  STL [R1+0x384], RZ ;  /* 0x000384ff01007387 */ /* 0x0005e20000100800 */
[----:B------:R-:W-:Y:S01]  /*0ae0*/  IMAD.SHL.U32 R6, R2, 0x8, RZ ;  /* 0x0000000802067824 */ /* 0x000fe200078e00ff */
[----:B------:R-:W-:Y:S01]  /*0af0*/  CS2R R166, SRZ ;  /* 0x0000000000a67805 */ /* 0x000fe2000001ff00 */
[----:B------:R-:W-:Y:S01]  /*0b00*/  IMAD.MOV R2, RZ, RZ, -R2 ;  /* 0x000000ffff027224 */ /* 0x000fe200078e0a02 */
[----:B------:R2:W-:Y:S01]  /*0b10*/  STL [R1+0x388], RZ ;  /* 0x000388ff01007387 */ /* 0x0005e20000100800 */
[----:B------:R-:W-:Y:S02]  /*0b20*/  CS2R R184, SRZ ;  /* 0x0000000000b87805 */ /* 0x000fe4000001ff00 */
[----:B------:R-:W-:Y:S01]  /*0b30*/  LEA.HI.SX32 R3, R3, -R6, 0x17 ;  /* 0x8000000603037211 */ /* 0x000fe200078fbaff */
[----:B------:R-:W-:Y:S01]  /*0b40*/  IMAD R8, R4, R2, R5 ;  /* 0x0000000204087224 */ /* 0x000fe200078e0205 */
[----:B------:R2:W-:Y:S01]  /*0b50*/  STL [R1+0x38c], RZ ;  /* 0x00038cff01007387 */ /* 0x0005e20000100800 */
[----:B------:R-:W-:-:S02]  /*0b60*/  CS2R R186, SRZ ;  /* 0x0000000000ba7805 */ /* 0x000fc4000001ff00 */
[----:B------:R-:W-:Y:S02]  /*0b70*/  VIMNMX R13, R3, 0x8, PT ;  /* 0x00000008030d7848 */ /* 0x000fe40003fe0100 */
[----:B------:R-:W-:Y:S01]  /*0b80*/  CS2R R180, SRZ ;  /* 0x0000000000b47805 */ /* 0x000fe2000001ff00 */
[----:B------:R2:W-:Y:S01]  /*0b90*/  STL [R1+0x390], RZ ;  /* 0x000390ff01007387 */ /* 0x0005e20000100800 */
[----:B------:R-:W-:Y:S02]  /*0ba0*/  CS2R R182, SRZ ;  /* 0x0000000000b67805 */ /* 0x000fe4000001ff00 */
[-C--:B------:R-:W-:Y:S02]  /*0bb0*/  IABS R7, R13.reuse ;  /* 0x0000000d00077213 */ /* 0x080fe40000000000 */
[----:B------:R-:W-:Y:S01]  /*0bc0*/  CS2R R188, SRZ ;  /* 0x0000000000bc7805 */ /* 0x000fe2000001ff00 */
[----:B------:R2:W-:Y:S01]  /*0bd0*/  STL [R1+0x394], RZ ;  /* 0x000394ff01007387 */ /* 0x0005e20000100800 */
[----:B------:R-:W-:Y:S01]  /*0be0*/  IABS R4, R13 ;  /* 0x0000000d00047213 */ /* 0x000fe20000000000 */
[----:B------:R-:W0:Y:S01]  /*0bf0*/  I2F.RP R0, R7 ;  /* 0x0000000700007306 */ /* 0x000e220000209400 */
        /* <DEDUP_REMOVED lines=14> */
[----:B0-----:R-:W0:Y:S01]  /*0ce0*/  MUFU.RCP R0, R0 ;  /* 0x0000000000007308 */ /* 0x001e220000001000 */
        /* <DEDUP_REMOVED lines=8> */
[----:B------:R-:W-:Y:S01]  /*0d70*/  CS2R R246, SRZ ;  /* 0x0000000000f67805 */ /* 0x000fe2000001ff00 */
[----:B------:R2:W-:Y:S04]  /*0d80*/  STL [R1+0x3b0], RZ ;  /* 0x0003b0ff01007387 */ /* 0x0005e80000100800 */
[----:B------:R2:W-:Y:S01]  /*0d90*/  STL [R1+0x3b4], RZ ;  /* 0x0003b4ff01007387 */ /* 0x0005e20000100800 */
[----:B0-----:R-:W-:-:S03]  /*0da0*/  VIADD R3, R0, 0xffffffe ;  /* 0x0ffffffe00037836 */ /* 0x001fc60000000000 */
[----:B------:R2:W-:Y:S01]  /*0db0*/  STL [R1+0x3b8], RZ ;  /* 0x0003b8ff01007387 */ /* 0x0005e20000100800 */
[----:B------:R-:W-:-:S03]  /*0dc0*/  IMAD.MOV R0, RZ, RZ, -R4 ;  /* 0x000000ffff007224 */ /* 0x000fc600078e0a04 */
[----:B------:R2:W-:Y:S01]  /*0dd0*/  STL [R1+0x3bc], RZ ;  /* 0x0003bcff01007387 */ /* 0x0005e20000100800 */
[----:B------:R-:W0:Y:S03]  /*0de0*/  F2I.FTZ.U32.TRUNC.NTZ R3, R3 ;  /* 0x0000000300037305 */ /* 0x000e26000021f000 */
[----:B------:R2:W-:Y:S04]  /*0df0*/  STL [R1+0x3c0], RZ ;  /* 0x0003c0ff01007387 */ /* 0x0005e80000100800 */
[----:B------:R2:W-:Y:S04]  /*0e00*/  STL [R1+0x3c4], RZ ;  /* 0x0003c4ff01007387 */ /* 0x0005e80000100800 */
[----:B------:R2:W-:Y:S04]  /*0e10*/  STL [R1+0x3c8], RZ ;  /* 0x0003c8ff01007387 */ /* 0x0005e80000100800 */
[----:B------:R2:W-:Y:S01]  /*0e20*/  STL [R1+0x3cc], RZ ;  /* 0x0003ccff01007387 */ /* 0x0005e20000100800 */
[----:B0-----:R-:W-:-:S03]  /*0e30*/  IMAD.MOV R9, RZ, RZ, -R3 ;  /* 0x000000ffff097224 */ /* 0x001fc600078e0a03 */
[----:B------:R2:W-:Y:S01]  /*0e40*/  STL [R1+0x3d0], RZ ;  /* 0x0003d0ff01007387 */ /* 0x0005e20000100800 */
[----:B------:R-:W-:Y:S01]  /*0e50*/  IMAD.MOV.U32 R2, RZ, RZ, R9 ;  /* 0x000000ffff027224 */ /* 0x000fe200078e0009 */
[----:B------:R-:W-:Y:S02]  /*0e60*/  IABS R9, R8 ;  /* 0x0000000800097213 */ /* 0x000fe40000000000 */
[----:B------:R2:W-:Y:S01]  /*0e70*/  STL [R1+0x3d4], RZ ;  /* 0x0003d4ff01007387 */ /* 0x0005e20000100800 */
[----:B------:R-:W-:Y:S02]  /*0e80*/  IMAD R5, R2, R7, RZ ;  /* 0x0000000702057224 */ /* 0x000fe400078e02ff */
[----:B------:R-:W-:Y:S01]  /*0e90*/  IMAD.MOV.U32 R2, RZ, RZ, RZ ;  /* 0x000000ffff027224 */ /* 0x000fe200078e00ff */
[----:B------:R2:W-:Y:S03]  /*0ea0*/  STL [R1+0x3d8], RZ ;  /* 0x0003d8ff01007387 */ /* 0x0005e60000100800 */
[----:B------:R-:W-:Y:S01]  /*0eb0*/  IMAD.HI.U32 R2, R3, R5, R2 ;  /* 0x0000000503027227 */ /* 0x000fe200078e0002 */
[----:B------:R2:W-:Y:S04]  /*0ec0*/  STL [R1+0x3dc], RZ ;  /* 0x0003dcff01007387 */ /* 0x0005e80000100800 */
[----:B------:R2:W-:Y:S01]  /*0ed0*/  STL [R1+0x3e0], RZ ;  /* 0x0003e0ff01007387 */ /* 0x0005e20000100800 */
[----:B------:R-:W-:-:S03]  /*0ee0*/  IMAD.HI.U32 R4, R2, R9, RZ ;  /* 0x0000000902047227 */ /* 0x000fc600078e00ff */
[----:B------:R2:W-:Y:S01]  /*0ef0*/  STL [R1+0x3e4], RZ ;  /* 0x0003e4ff01007387 */ /* 0x0005e20000100800 */
[----:B------:R-:W-:-:S03]  /*0f00*/  IMAD R0, R4, R0, R9 ;  /* 0x0000000004007224 */ /* 0x000fc600078e0209 */
[----:B------:R2:W-:Y:S02]  /*0f10*/  STL [R1+0x3e8], RZ ;  /* 0x0003e8ff01007387 */ /* 0x0005e40000100800 */
[----:B------:R-:W-:Y:S02]  /*0f20*/  ISETP.GT.U32.AND P1, PT, R7, R0, PT ;  /* 0x000000000700720c */ /* 0x000fe40003f24070 */
[----:B------:R2:W-:Y:S04]  /*0f30*/  STL [R1+0x3ec], RZ ;  /* 0x0003ecff01007387 */ /* 0x0005e80000100800 */
[----:B------:R2:W-:Y:S04]  /*0f40*/  STL [R1+0x3f0], RZ ;  /* 0x0003f0ff01007387 */ /* 0x0005e80000100800 */
[----:B------:R2:W-:Y:S03]  /*0f50*/  STL [R1+0x3f4], RZ ;  /* 0x0003f4ff01007387 */ /* 0x0005e60000100800 */
[----:B------:R-:W-:Y:S01]  /*0f60*/  @!P1 IMAD.IADD R0, R0, 0x1, -R7 ;  /* 0x0000000100009824 */ /* 0x000fe200078e0a07 */
[----:B------:R2:W-:Y:S01]  /*0f70*/  STL [R1+0x3f8], RZ ;  /* 0x0003f8ff01007387 */ /* 0x0005e20000100800 */
[----:B------:R-:W-:Y:S01]  /*0f80*/  @!P1 VIADD R4, R4, 0x1 ;  /* 0x0000000104049836 */ /* 0x000fe20000000000 */
[----:B------:R-:W-:-:S02]  /*0f90*/  ISETP.NE.AND P1, PT, R13, RZ, PT ;  /* 0x000000ff0d00720c */ /* 0x000fc40003f25270 */
[----:B------:R2:W-:Y:S01]  /*0fa0*/  STL [R1+0x3fc], RZ ;  /* 0x0003fcff01007387 */ /* 0x0005e20000100800 */
[----:B------:R-:W-:Y:S02]  /*0fb0*/  ISETP.GE.U32.AND P0, PT, R0, R7, PT ;  /* 0x000000070000720c */ /* 0x000fe40003f06070 */
[----:B------:R-:W-:Y:S01]  /*0fc0*/  LOP3.LUT R0, R8, R13, RZ, 0x3c, !PT ;  /* 0x0000000d08007212 */ /* 0x000fe200078e3cff */
[----:B------:R2:W-:Y:S03]  /*0fd0*/  STL [R1+0x530], RZ ;  /* 0x000530ff01007387 */ /* 0x0005e60000100800 */
[----:B------:R-:W-:Y:S01]  /*0fe0*/  ISETP.GE.AND P2, PT, R0, RZ, PT ;  /* 0x000000ff0000720c */ /* 0x000fe20003f46270 */
[----:B------:R2:W-:Y:S04]  /*0ff0*/  STL [R1+0x534], RZ ;  /* 0x000534ff01007387 */ /* 0x0005e80000100800 */
[----:B------:R2:W-:Y:S02]  /*1000*/  STL [R1+0x538], RZ ;  /* 0x000538ff01007387 */ /* 0x0005e40000100800 */
[----:B------:R-:W-:-:S02]  /*1010*/  @P0 VIADD R4, R4, 0x1 ;  /* 0x0000000104040836 */ /* 0x000fc40000000000 */
[----:B------:R2:W-:Y:S04]  /*1020*/  STL [R1+0x53c], RZ ;  /* 0x00053cff01007387 */ /* 0x0005e80000100800 */
[----:B------:R2:W-:Y:S01]  /*1030*/  STL [R1+0x540], RZ ;  /* 0x000540ff01007387 */ /* 0x0005e20000100800 */
[----:B------:R-:W-:Y:S01]  /*1040*/  @!P2 IMAD.MOV R4, RZ, RZ, -R4 ;  /* 0x000000ffff04a224 */ /* 0x000fe200078e0a04 */
[----:B------:R-:W-:Y:S02]  /*1050*/  @!P1 LOP3.LUT R4, RZ, R13, RZ, 0x33, !PT ;  /* 0x0000000dff049212 */ /* 0x000fe400078e33ff */
[----:B------:R2:W-:Y:S03]  /*1060*/  STL [R1+0x544], RZ ;  /* 0x000544ff01007387 */ /* 0x0005e60000100800 */
[----:B------:R-:W-:Y:S01]  /*1070*/  IMAD.MOV R0, RZ, RZ, -R4 ;  /* 0x000000ffff007224 */ /* 0x000fe200078e0a04 */
[----:B------:R2:W-:Y:S01]  /*1080*/  STL [R1+0x548], RZ ;  /* 0x000548ff01007387 */ /* 0x0005e20000100800 */
[----:B------:R-:W-:-:S02]  /*1090*/  IMAD.SHL.U32 R4, R4, 0x100, RZ ;  /* 0x0000010004047824 */ /* 0x000fc400078e00ff */
[----:B------:R-:W-:Y:S01]  /*10a0*/  IMAD R0, R13, R0, R8 ;  /* 0x000000000d007224 */ /* 0x000fe200078e0208 */
[----:B------:R2:W-:Y:S01]  /*10b0*/  STL [R1+0x54c], RZ ;  /* 0x00054cff01007387 */ /* 0x0005e20000100800 */
[----:B------:R-:W-:Y:S02]  /*10c0*/  CS2R R12, SRZ ;  /* 0x00000000000c7805 */ /* 0x000fe4000001ff00 */
[----:B------:R-:W-:Y:S01]  /*10d0*/  IMAD.IADD R0, R6, 0x1, R0 ;  /* 0x0000000106007824 */ /* 0x000fe200078e0200 */
[----:B------:R2:W-:Y:S04]  /*10e0*/  STL [R1+0x550], RZ ;  /* 0x000550ff01007387 */ /* 0x0005e80000100800 */
        /* <DEDUP_REMOVED lines=139> */
[----:B------:R2:W-:Y:S01]  /*19a0*/  STL [R1+0xde0], RZ ;  /* 0x000de0ff01007387 */ /* 0x0005e20000100800 */
[----:B------:R-:W0:Y:S03]  /*19b0*/  S2R R2, SR_TID.X ;  /* 0x0000000000027919 */ /* 0x000e260000002100 */
        /* <DEDUP_REMOVED lines=8> */
[----:B0-----:R-:W-:-:S02]  /*1a40*/  LOP3.LUT R5, R2, 0x7f, RZ, 0xc0, !PT ;  /* 0x0000007f02057812 */ /* 0x001fc400078ec0ff */
[----:B------:R-:W-:Y:S01]  /*1a50*/  LOP3.LUT R236, R2, 0x60, RZ, 0xc0, !PT ;  /* 0x0000006002ec7812 */ /* 0x000fe200078ec0ff */
[----:B------:R2:W-:Y:S02]  /*1a60*/  STL [R1+0xe04], RZ ;  /* 0x000e04ff01007387 */ /* 0x0005e40000100800 */
[----:B------:R-:W-:Y:S02]  /*1a70*/  IMAD R5, R0, 0x200, R5 ;  /* 0x0000020000057824 */ /* 0x000fe400078e0205 */
[----:B------:R2:W-:Y:S01]  /*1a80*/  STL [R1+0xe08], RZ ;  /* 0x000e08ff01007387 */ /* 0x0005e20000100800 */
[----:B------:R-:W0:Y:S01]  /*1a90*/  LDC R0, c[0x0][0x230] ;  /* 0x00008c00ff007b82 */ /* 0x000e220000000800 */
[C---:B------:R-:W-:Y:S02]  /*1aa0*/  VIADD R6, R5.reuse, 0x80 ;  /* 0x0000008005067836 */ /* 0x040fe40000000000 */
[----:B------:R2:W-:Y:S01]  /*1ab0*/  STL [R1+0xe0c], RZ ;  /* 0x000e0cff01007387 */ /* 0x0005e20000100800 */
[----:B------:R-:W-:-:S02]  /*1ac0*/  VIADD R7, R5, 0x100 ;  /* 0x0000010005077836 */ /* 0x000fc40000000000 */
[----:B------:R-:W-:Y:S01]  /*1ad0*/  VIADD R8, R5, 0x180 ;  /* 0x0000018005087836 */ /* 0x000fe20000000000 */
[----:B------:R2:W-:Y:S04]  /*1ae0*/  STL [R1+0xe10], RZ ;  /* 0x000e10ff01007387 */ /* 0x0005e80000100800 */
[----:B------:R2:W-:Y:S04]  /*1af0*/  STL [R1+0xe14], RZ ;  /* 0x000e14ff01007387 */ /* 0x0005e80000100800 */
[----:B------:R2:W-:Y:S04]  /*1b00*/  STL [R1+0xe18], RZ ;  /* 0x000e18ff01007387 */ /* 0x0005e80000100800 */
[----:B------:R2:W-:Y:S04]  /*1b10*/  STL [R1+0xe1c], RZ ;  /* 0x000e1cff01007387 */ /* 0x0005e80000100800 */
[----:B------:R2:W-:Y:S01]  /*1b20*/  STL [R1+0xe20], RZ ;  /* 0x000e20ff01007387 */ /* 0x0005e20000100800 */
[----:B0-----:R-:W-:-:S03]  /*1b30*/  VIADD R0, R0, 0x1f ;  /* 0x0000001f00007836 */ /* 0x001fc60000000000 */
[----:B------:R2:W-:Y:S02]  /*1b40*/  STL [R1+0xe24], RZ ;  /* 0x000e24ff01007387 */ /* 0x0005e40000100800 */
[----:B------:R-:W-:Y:S02]  /*1b50*/  ISETP.GE.AND P0, PT, R0, 0x20, PT ;  /* 0x000000200000780c */ /* 0x000fe40003f06270 */
        /* <DEDUP_REMOVED lines=46> */
[----:B------:R-:W-:Y:S05]  /*1e40*/  @!P0 BRA `(.L_x_0) ;  /* 0x0000023400d48947 */ /* 0x000fea0003800000 */
[----:B------:R-:W-:Y:S01]  /*1e50*/  IABS R23, R10 ;  /* 0x0000000a00177213 */ /* 0x000fe20000000000 */
[----:B------:R-:W-:Y:S01]  /*1e60*/  ULDC UR60, c[0x0][0x23c] ;  /* 0x00008f00003c7ab9 */ /* 0x000fe20000000800 */
[----:B------:R-:W-:Y:S01]  /*1e70*/  IABS R9, R11 ;  /* 0x0000000b00097213 */ /* 0x000fe20000000000 */
[----:B------:R-:W-:Y:S01]  /*1e80*/  ULDC.64 UR8, c[0x0][0x218] ;  /* 0x0000860000087ab9 */ /* 0x000fe20000000a00 */
[----:B------:R-:W0:Y:S01]  /*1e90*/  I2F.RP R16, R23 ;  /* 0x0000001700107306 */ /* 0x000e220000209400 */
[----:B------:R-:W-:Y:S01]  /*1ea0*/  IABS R20, R7 ;  /* 0x0000000700147213 */ /* 0x000fe20000000000 */
[----:B------:R-:W-:Y:S01]  /*1eb0*/  ULDC UR5, c[0x0][0x240] ;  /* 0x0000900000057ab9 */ /* 0x000fe20000000800 */
[----:B------:R-:W-:Y:S01]  /*1ec0*/  IABS R22, R6 ;  /* 0x0000000600167213 */ /* 0x000fe20000000000 */
[----:B------:R-:W-:Y:S01]  /*1ed0*/  ULDC.64 UR10, c[0x0][0x210] ;  /* 0x00008400000a7ab9 */ /* 0x000fe20000000a00 */
[----:B------:R-:W-:Y:S01]  /*1ee0*/  IABS R24, R5 ;  /* 0x0000000500187213 */ /* 0x000fe20000000000 */
[----:B------:R-:W-:Y:S01]  /*1ef0*/  USHF.R.U32.HI UR12, URZ, 0x4, UR4 ;  /* 0x000000043f0c7899 */ /* 0x000fe20008011604 */
[----:B------:R-:W-:Y:S01]  /*1f00*/  LOP3.LUT R75, R2, 0x1f, RZ, 0xc0, !PT ;  /* 0x0000001f024b7812 */ /* 0x000fe200078ec0ff */
[----:B------:R-:W1:Y:S01]  /*1f10*/  I2F.RP R3, R9 ;  /* 0x0000000900037306 */ /* 0x000e620000209400 */
[----:B------:R-:W-:Y:S01]  /*1f20*/  UMOV UR15, URZ ;  /* 0x0000003f000f7c82 */ /* 0x000fe20008000000 */
[----:B------:R-:W-:Y:S01]  /*1f30*/  USGXT.U32 UR12, UR12, 0xe ;  /* 0x0000000e0c0c789a */ /* 0x000fe20008000000 */
[----:B------:R-:W-:-:S02]  /*1f40*/  CS2R R110, SRZ ;  /* 0x00000000006e7805 */ /* 0x000fc4000001ff00 */
[----:B------:R-:W-:Y:S02]  /*1f50*/  CS2R R112, SRZ ;  /* 0x0000000000707805 */ /* 0x000fe4000001ff00 */
[----:B------:R-:W-:Y:S01]  /*1f60*/  CS2R R114, SRZ ;  /* 0x0000000000727805 */ /* 0x000fe2000001ff00 */
[----:B------:R-:W-:Y:S01]  /*1f70*/  UIADD3 UR13, UP0, UR12, 0x80, URZ ;  /* 0x000000800c0d7890 */ /* 0x000fe2000ff1e03f */
[----:B------:R-:W-:Y:S01]  /*1f80*/  CS2R R116, SRZ ;  /* 0x0000000000747805 */ /* 0x000fe2000001ff00 */
[----:B0-----:R-:W0:Y:S01]  /*1f90*/  MUFU.RCP R16, R16 ;  /* 0x0000001000107308 */ /* 0x001e220000001000 */
[----:B------:R-:W-:Y:S02]  /*1fa0*/  CS2R R118, SRZ ;  /* 0x0000000000767805 */ /* 0x000fe4000001ff00 */
[----:B------:R-:W-:Y:S02]  /*1fb0*/  CS2R R120, SRZ ;  /* 0x0000000000787805 */ /* 0x000fe4000001ff00 */
[----:B------:R-:W-:-:S02]  /*1fc0*/  CS2R R122, SRZ ;  /* 0x00000000007a7805 */ /* 0x000fc4000001ff00 */
[----:B------:R-:W-:Y:S02]  /*1fd0*/  CS2R R124, SRZ ;  /* 0x00000000007c7805 */ /* 0x000fe4000001ff00 */
[----:B------:R-:W-:Y:S02]  /*1fe0*/  CS2R R126, SRZ ;  /* 0x00000000007e7805 */ /* 0x000fe4000001ff00 */
[----:B------:R-:W-:Y:S02]  /*1ff0*/  CS2R R128, SRZ ;  /* 0x0000000000807805 */ /* 0x000fe4000001ff00 */
[----:B------:R-:W-:Y:S01]  /*2000*/  CS2R R130, SRZ ;  /* 0x0000000000827805 */ /* 0x000fe2000001ff00 */
[----:B-1----:R-:W1:Y:S01]  /*2010*/  MUFU.RCP R3, R3 ;  /* 0x0000000300037308 */ /* 0x002e620000001000 */
[----:B------:R-:W-:Y:S02]  /*2020*/  CS2R R132, SRZ ;  /* 0x0000000000847805 */ /* 0x000fe4000001ff00 */
[----:B------:R-:W-:-:S02]  /*2030*/  CS2R R134, SRZ ;  /* 0x0000000000867805 */ /* 0x000fc4000001ff00 */
[----:B------:R-:W-:Y:S02]  /*2040*/  CS2R R136, SRZ ;  /* 0x0000000000887805 */ /* 0x000fe4000001ff00 */
[----:B------:R-:W-:Y:S02]  /*2050*/  CS2R R138, SRZ ;  /* 0x00000000008a7805 */ /* 0x000fe4000001ff00 */
[----:B------:R-:W-:Y:S02]  /*2060*/  CS2R R140, SRZ ;  /* 0x00000000008c7805 */ /* 0x000fe4000001ff00 */
[----:B------:R-:W-:Y:S02]  /*2070*/  CS2R R142, SRZ ;  /* 0x00000000008e7805 */ /* 0x000fe4000001ff00 */
[----:B------:R-:W-:Y:S02]  /*2080*/  CS2R R144, SRZ ;  /* 0x0000000000907805 */ /* 0x000fe4000001ff00 */
[----:B------:R-:W-:Y:S01]  /*2090*/  CS2R R146, SRZ ;  /* 0x0000000000927805 */ /* 0x000fe2000001ff00 */
[----:B0-----:R-:W-:Y:S01]  /*20a0*/  VIADD R14, R16, 0xffffffe ;  /* 0x0ffffffe100e7836 */ /* 0x001fe20000000000 */
[----:B------:R-:W-:-:S02]  /*20b0*/  CS2R R148, SRZ ;  /* 0x0000000000947805 */ /* 0x000fc4000001ff00 */
[----:B------:R-:W-:Y:S01]  /*20c0*/  CS2R R150, SRZ ;  /* 0x0000000000967805 */ /* 0x000fe2000001ff00 */
[----:B------:R0:W3:Y:S01]  /*20d0*/  F2I.FTZ.U32.TRUNC.NTZ R15, R14 ;  /* 0x0000000e000f7305 */ /* 0x0000e2000021f000 */
[----:B-1----:R-:W-:-:S07]  /*20e0*/  VIADD R12, R3, 0xffffffe ;  /* 0x0ffffffe030c7836 */ /* 0x002fce0000000000 */
[----:B------:R1:W4:Y:S01]  /*20f0*/  F2I.FTZ.U32.TRUNC.NTZ R13, R12 ;  /* 0x0000000c000d7305 */ /* 0x000322000021f000 */
[----:B0-----:R-:W-:Y:S02]  /*2100*/  IMAD.MOV.U32 R14, RZ, RZ, RZ ;  /* 0x000000ffff0e7224 */ /* 0x001fe400078e00ff */
[----:B---3--:R-:W-:Y:S02]  /*2110*/  IMAD.MOV R18, RZ, RZ, -R15 ;  /* 0x000000ffff127224 */ /* 0x008fe400078e0a0f */
[----:B-1----:R-:W-:Y:S02]  /*2120*/  IMAD.MOV.U32 R12, RZ, RZ, RZ ;  /* 0x000000ffff0c7224 */ /* 0x002fe400078e00ff */
[----:B------:R-:W-:Y:S01]  /*2130*/  IMAD R17, R18, R23, RZ ;  /* 0x0000001712117224 */ /* 0x000fe200078e02ff */
[----:B------:R-:W-:-:S03]  /*2140*/  IABS R18, R8 ;  /* 0x0000000800127213 */ /* 0x000fc60000000000 */
[----:B------:R-:W-:-:S04]  /*2150*/  IMAD.HI.U32 R15, R15, R17, R14 ;  /* 0x000000110f0f7227 */ /* 0x000fc800078e000e */
[----:B----4-:R-:W-:Y:S02]  /*2160*/  IMAD.MOV R14, RZ, RZ, -R13 ;  /* 0x000000ffff0e7224 */ /* 0x010fe400078e0a0d */
[----:B------:R-:W-:-:S04]  /*2170*/  IMAD.HI.U32 R3, R15, R18, RZ ;  /* 0x000000120f037227 */ /* 0x000fc800078e00ff */
[----:B------:R-:W-:Y:S02]  /*2180*/  IMAD R17, R14, R9, RZ ;  /* 0x000000090e117224 */ /* 0x000fe400078e02ff */
[----:B------:R-:W-:-:S04]  /*2190*/  IMAD.HI.U32 R14, R15, R20, RZ ;  /* 0x000000140f0e7227 */ /* 0x000fc800078e00ff */
[----:B------:R-:W-:Y:S02]  /*21a0*/  IMAD.MOV R19, RZ, RZ, -R3 ;  /* 0x000000ffff137224 */ /* 0x000fe400078e0a03 */
[----:B------:R-:W-:-:S04]  /*21b0*/  IMAD.HI.U32 R3, R13, R17, R12 ;  /* 0x000000110d037227 */ /* 0x000fc800078e000c */
[----:B------:R-:W-:-:S04]  /*21c0*/  IMAD.HI.U32 R16, R15, R22, RZ ;  /* 0x000000160f107227 */ /* 0x000fc800078e00ff */
[----:B------:R-:W-:Y:S01]  /*21d0*/  IMAD.MOV R17, RZ, RZ, -R14 ;  /* 0x000000ffff117224 */ /* 0x000fe200078e0a0e */
[----:B------:R-:W-:Y:S01]  /*21e0*/  LEA.HI R14, R236, R4, RZ, 0x1b ;  /* 0x00000004ec0e7211 */ /* 0x000fe200078fd8ff */
[----:B------:R-:W-:Y:S02]  /*21f0*/  IMAD.MOV R12, RZ, RZ, -R16 ;  /* 0x000000ffff0c7224 */ /* 0x000fe400078e0a10 */
[----:B------:R-:W-:Y:S01]  /*2200*/  IMAD R17, R23, R17, R20 ;  /* 0x0000001117117224 */ /* 0x000fe200078e0214 */
[----:B------:R-:W-:Y:S01]  /*2210*/  IABS R108, R14 ;  /* 0x0000000e006c7213 */ /* 0x000fe20000000000 */
[----:B------:R-:W-:-:S03]  /*2220*/  IMAD.HI.U32 R15, R15, R24, RZ ;  /* 0x000000180f0f7227 */ /* 0x000fc600078e00ff */
[C---:B------:R-:W-:Y:S01]  /*2230*/  ISETP.GT.U32.AND P6, PT, R23.reuse, R17, PT ;  /* 0x000000111700720c */ /* 0x040fe20003fc4070 */
[C---:B------:R-:W-:Y:S02]  /*2240*/  IMAD R16, R23.reuse, R19, R18 ;  /* 0x0000001317107224 */ /* 0x040fe400078e0212 */
[C---:B------:R-:W-:Y:S02]  /*2250*/  IMAD R18, R23.reuse, R12, R22 ;  /* 0x0000000c17127224 */ /* 0x040fe400078e0216 */
[----:B------:R-:W-:Y:S01]  /*2260*/  IMAD.MOV R15, RZ, RZ, -R15 ;  /* 0x000000ffff0f7224 */ /* 0x000fe200078e0a0f */
[C---:B------:R-:W-:Y:S01]  /*2270*/  ISETP.GT.U32.AND P1, PT, R23.reuse, R16, PT ;  /* 0x000000101700720c */ /* 0x040fe20003f24070 */
[C---:B------:R-:W-:Y:S01]  /*2280*/  VIADD R12, R14.reuse, 0xfc ;  /* 0x000000fc0e0c7836 */ /* 0x040fe20000000000 */
[C---:B------:R-:W-:Y:S01]  /*2290*/  ISETP.GT.U32.AND P2, PT, R23.reuse, R18, PT ;  /* 0x000000121700720c */ /* 0x040fe20003f44070 */
[----:B------:R-:W-:Y:S02]  /*22a0*/  IMAD R20, R23, R15, R24 ;  /* 0x0000000f17147224 */ /* 0x000fe400078e0218 */
[C---:B------:R-:W-:Y:S01]  /*22b0*/  VIADD R13, R14.reuse, 0xf8 ;  /* 0x000000f80e0d7836 */ /* 0x040fe20000000000 */
[----:B------:R-:W-:Y:S01]  /*22c0*/  IABS R22, R12 ;  /* 0x0000000c00167213 */ /* 0x000fe20000000000 */
[----:B------:R-:W-:Y:S01]  /*22d0*/  @!P6 IMAD.IADD R17, R17, 0x1, -R23 ;  /* 0x000000011111e824 */ /* 0x000fe200078e0a17 */
[----:B------:R-:W-:Y:S01]  /*22e0*/  ISETP.GT.U32.AND P4, PT, R23, R20, PT ;  /* 0x000000141700720c */ /* 0x000fe20003f84070 */
[----:B------:R-:W-:Y:S01]  /*22f0*/  VIADD R15, R14, 0xf4 ;  /* 0x000000f40e0f7836 */ /* 0x000fe20000000000 */
[----:B------:R-:W-:Y:S01]  /*2300*/  ISETP.GE.AND P3, PT, R12, RZ, PT ;  /* 0x000000ff0c00720c */ /* 0x000fe20003f66270 */
[----:B------:R-:W-:Y:S01]  /*2310*/  IMAD.HI.U32 R12, R3, R22, RZ ;  /* 0x00000016030c7227 */ /* 0x000fe200078e00ff */
[----:B------:R-:W-:-:S02]  /*2320*/  IABS R24, R13 ;  /* 0x0000000d00187213 */ /* 0x000fc40000000000 */
[----:B------:R-:W-:Y:S01]  /*2330*/  ISETP.GE.AND P0, PT, R13, RZ, PT ;  /* 0x000000ff0d00720c */ /* 0x000fe20003f06270 */
[--C-:B------:R-:W-:Y:S01]  /*2340*/  @!P1 IMAD.IADD R16, R16, 0x1, -R23.reuse ;  /* 0x0000000110109824 */ /* 0x100fe200078e0a17 */
[----:B------:R-:W-:Y:S01]  /*2350*/  ISETP.GE.AND P5, PT, R15, RZ, PT ;  /* 0x000000ff0f00720c */ /* 0x000fe20003fa6270 */
[----:B------:R-:W-:Y:S01]  /*2360*/  @!P2 IMAD.IADD R18, R18, 0x1, -R23 ;  /* 0x000000011212a824 */ /* 0x000fe200078e0a17 */
[C---:B------:R-:W-:Y:S01]  /*2370*/  ISETP.GT.U32.AND P2, PT, R23.reuse, R17, PT ;  /* 0x000000111700720c */ /* 0x040fe20003f44070 */
[----:B------:R-:W-:Y:S01]  /*2380*/  VIADD R25, R14, 0xf0 ;  /* 0x000000f00e197836 */ /* 0x000fe20000000000 */
[----:B------:R-:W-:Y:S01]  /*2390*/  ISETP.GT.U32.AND P1, PT, R23, R16, PT ;  /* 0x000000101700720c */ /* 0x000fe20003f24070 */
[----:B------:R-:W-:Y:S01]  /*23a0*/  IMAD.HI.U32 R13, R3, R24, RZ ;  /* 0x00000018030d7227 */ /* 0x000fe200078e00ff */
[----:B------:R-:W-:Y:S02]  /*23b0*/  IABS R15, R15 ;  /* 0x0000000f000f7213 */ /* 0x000fe40000000000 */
[----:B------:R-:W-:Y:S01]  /*23c0*/  IABS R21, R25 ;  /* 0x0000001900157213 */ /* 0x000fe20000000000 */
[----:B------:R-:W-:-:S02]  /*23d0*/  IMAD.MOV R12, RZ, RZ, -R12 ;  /* 0x000000ffff0c7224 */ /* 0x000fc400078e0a0c */
[----:B------:R-:W-:Y:S01]  /*23e0*/  @!P4 IMAD.IADD R20, R20, 0x1, -R23 ;  /* 0x000000011414c824 */ /* 0x000fe200078e0a17 */
[----:B------:R-:W-:Y:S01]  /*23f0*/  ISETP.GT.U32.AND P4, PT, R23, R18, PT ;  /* 0x000000121700720c */ /* 0x000fe20003f84070 */
[----:B------:R-:W-:Y:S02]  /*2400*/  IMAD.MOV R13, RZ, RZ, -R13 ;  /* 0x000000ffff0d7224 */ /* 0x000fe400078e0a0d */
[----:B------:R-:W-:Y:S01]  /*2410*/  IMAD R12, R9, R12, R22 ;  /* 0x0000000c090c7224 */ /* 0x000fe200078e0216 */
[----:B------:R-:W-:Y:S01]  /*2420*/  ISETP.GT.U32.AND P6, PT, R23, R20, PT ;  /* 0x000000141700720c */ /* 0x000fe20003fc4070 */
[----:B------:R-:W-:Y:S02]  /*2430*/  IMAD.MOV.U32 R22, RZ, RZ, R15 ;  /* 0x000000ffff167224 */ /* 0x000fe400078e000f */
[----:B------:R-:W-:Y:S02]  /*2440*/  IMAD R19, R9, R13, R24 ;  /* 0x0000000d09137224 */ /* 0x000fe400078e0218 */
[----:B------:R-:W-:-:S04]  /*2450*/  IMAD.HI.U32 R13, R3, R22, RZ ;  /* 0x00000016030d7227 */ /* 0x000fc800078e00ff */
[----:B------:R-:W-:Y:S01]  /*2460*/  @!P2 IMAD.IADD R17, R17, 0x1, -R23 ;  /* 0x000000011111a824 */ /* 0x000fe200078e0a17 */
[----:B------:R-:W-:Y:S01]  /*2470*/  ISETP.GE.AND P2, PT, R7, RZ, PT ;  /* 0x000000ff0700720c */ /* 0x000fe20003f46270 */
[----:B------:R-:W-:Y:S02]  /*2480*/  IMAD.MOV.U32 R24, RZ, RZ, R21 ;  /* 0x000000ffff187224 */ /* 0x000fe400078e0015 */
[----:B------:R-:W-:Y:S01]  /*2490*/  @!P1 IMAD.IADD R16, R16, 0x1, -R23 ;  /* 0x0000000110109824 */ /* 0x000fe200078e0a17 */
[----:B------:R-:W-:Y:S01]  /*24a0*/  ISETP.GE.AND P1, PT, R8, RZ, PT ;  /* 0x000000ff0800720c */ /* 0x000fe20003f26270 */
[----:B------:R-:W-:Y:S02]  /*24b0*/  IMAD.MOV R21, RZ, RZ, -R13 ;  /* 0x000000ffff157224 */ /* 0x000fe400078e0a0d */
[----:B------:R-:W-:-:S04]  /*24c0*/  IMAD.HI.U32 R13, R3, R24, RZ ;  /* 0x00000018030d7227 */ /* 0x000fc800078e00ff */
[----:B------:R-:W-:Y:S02]  /*24d0*/  IMAD.MOV.U32 R15, RZ, RZ, R16 ;  /* 0x000000ffff0f7224 */ /* 0x000fe400078e0010 */
[C---:B------:R-:W-:Y:S02]  /*24e0*/  IMAD R16, R9.reuse, R21, R22 ;  /* 0x0000001509107224 */ /* 0x040fe400078e0216 */
[----:B------:R-:W-:Y:S01]  /*24f0*/  @!P6 IMAD.IADD R20, R20, 0x1, -R23 ;  /* 0x000000011414e824 */ /* 0x000fe200078e0a17 */
[----:B------:R-:W-:Y:S01]  /*2500*/  ISETP.GT.U32.AND P6, PT, R9, R12, PT ;  /* 0x0000000c0900720c */ /* 0x000fe20003fc4070 */
[----:B------:R-:W-:Y:S02]  /*2510*/  IMAD.MOV R22, RZ, RZ, -R13 ;  /* 0x000000ffff167224 */ /* 0x000fe400078e0a0d */
[----:B------:R-:W-:Y:S02]  /*2520*/  IMAD.MOV.U32 R13, RZ, RZ, R17 ;  /* 0x000000ffff0d7224 */ /* 0x000fe400078e0011 */
[----:B------:R-:W-:Y:S01]  /*2530*/  @!P4 IMAD.IADD R18, R18, 0x1, -R23 ;  /* 0x000000011212c824 */ /* 0x000fe200078e0a17 */
[----:B------:R-:W-:Y:S01]  /*2540*/  ISETP.GE.AND P4, PT, R6, RZ, PT ;  /* 0x000000ff0600720c */ /* 0x000fe20003f86270 */
[----:B------:R-:W-:Y:S01]  /*2550*/  @!P2 IMAD.MOV R13, RZ, RZ, -R13 ;  /* 0x000000ffff0da224 */ /* 0x000fe200078e0a0d */
[----:B------:R-:W-:Y:S01]  /*2560*/  ISETP.GE.AND P2, PT, R5, RZ, PT ;  /* 0x000000ff0500720c */ /* 0x000fe20003f46270 */
[----:B------:R-:W-:Y:S01]  /*2570*/  IMAD.MOV.U32 R21, RZ, RZ, R18 ;  /* 0x000000ffff157224 */ /* 0x000fe200078e0012 */
[----:B------:R-:W-:Y:S01]  /*2580*/  LOP3.LUT R18, RZ, R10, RZ, 0x33, !PT ;  /* 0x0000000aff127212 */ /* 0x000fe200078e33ff */
[----:B------:R-:W-:Y:S01]  /*2590*/  @!P1 IMAD.MOV R15, RZ, RZ, -R15 ;  /* 0x000000ffff0f9224 */ /* 0x000fe200078e0a0f */
[----:B------:R-:W-:Y:S01]  /*25a0*/  ISETP.GT.U32.AND P1, PT, R9, R19, PT ;  /* 0x000000130900720c */ /* 0x000fe20003f24070 */
[----:B------:R-:W-:-:S02]  /*25b0*/  @!P6 IMAD.IADD R12, R12, 0x1, -R9 ;  /* 0x000000010c0ce824 */ /* 0x000fc400078e0a09 */
[C---:B------:R-:W-:Y:S02]  /*25c0*/  IMAD R17, R9.reuse, R22, R24 ;  /* 0x0000001609117224 */ /* 0x040fe400078e0218 */
[----:B------:R-:W-:Y:S01]  /*25d0*/  VIADD R23, R14, 0xec ;  /* 0x000000ec0e177836 */ /* 0x000fe20000000000 */
[----:B------:R-:W-:Y:S01]  /*25e0*/  ISETP.GT.U32.AND P6, PT, R9, R12, PT ;  /* 0x0000000c0900720c */ /* 0x000fe20003fc4070 */
[----:B------:R-:W-:Y:S01]  /*25f0*/  @!P4 IMAD.MOV R21, RZ, RZ, -R21 ;  /* 0x000000ffff15c224 */ /* 0x000fe200078e0a15 */
[----:B------:R-:W-:Y:S01]  /*2600*/  ISETP.NE.AND P4, PT, R10, RZ, PT ;  /* 0x000000ff0a00720c */ /* 0x000fe20003f85270 */
[----:B------:R-:W-:Y:S01]  /*2610*/  @!P2 IMAD.MOV R20, RZ, RZ, -R20 ;  /* 0x000000ffff14a224 */ /* 0x000fe200078e0a14 */
[----:B------:R-:W-:Y:S01]  /*2620*/  IABS R22, R23 ;  /* 0x0000001700167213 */ /* 0x000fe20000000000 */
[----:B------:R-:W-:Y:S01]  /*2630*/  VIADD R26, R14, 0xe8 ;  /* 0x000000e80e1a7836 */ /* 0x000fe20000000000 */
[C---:B------:R-:W-:Y:S01]  /*2640*/  SEL R10, R18.reuse, R15, !P4 ;  /* 0x0000000f120a7207 */ /* 0x040fe20006000000 */
[--C-:B------:R-:W-:Y:S01]  /*2650*/  @!P1 IMAD.IADD R19, R19, 0x1, -R9.reuse ;  /* 0x0000000113139824 */ /* 0x100fe200078e0a09 */
[----:B------:R-:W-:Y:S01]  /*2660*/  SEL R15, R18, R13, !P4 ;  /* 0x0000000d120f7207 */ /* 0x000fe20006000000 */
[----:B------:R-:W-:Y:S01]  /*2670*/  VIADD R27, R14, 0xe4 ;  /* 0x000000e40e1b7836 */ /* 0x000fe20000000000 */
[----:B------:R-:W-:Y:S01]  /*2680*/  SEL R13, R18, R21, !P4 ;  /* 0x00000015120d7207 */ /* 0x000fe20006000000 */
[----:B------:R-:W-:Y:S01]  /*2690*/  VIADD R29, R14, 0xe0 ;  /* 0x000000e00e1d7836 */ /* 0x000fe20000000000 */
[----:B------:R-:W-:Y:S01]  /*26a0*/  SEL R18, R18, R20, !P4 ;  /* 0x0000001412127207 */ /* 0x000fe20006000000 */
[----:B------:R-:W-:Y:S01]  /*26b0*/  @!P6 IMAD.IADD R12, R12, 0x1, -R9 ;  /* 0x000000010c0ce824 */ /* 0x000fe200078e0a09 */
[----:B------:R-:W-:Y:S01]  /*26c0*/  ISETP.GT.U32.AND P4, PT, R9, R16, PT ;  /* 0x000000100900720c */ /* 0x000fe20003f84070 */
[----:B------:R-:W-:Y:S01]  /*26d0*/  IMAD.HI.U32 R20, R3, R22, RZ ;  /* 0x0000001603147227 */ /* 0x000fe200078e00ff */
[----:B------:R-:W-:-:S02]  /*26e0*/  ISETP.GT.U32.AND P6, PT, R9, R17, PT ;  /* 0x000000110900720c */ /* 0x000fc40003fc4070 */
[C---:B------:R-:W-:Y:S01]  /*26f0*/  ISETP.GT.U32.AND P1, PT, R9.reuse, R19, PT ;  /* 0x000000130900720c */ /* 0x040fe20003f24070 */
[----:B------:R-:W-:Y:S01]  /*2700*/  IMAD.MOV R20, RZ, RZ, -R20 ;  /* 0x000000ffff147224 */ /* 0x000fe200078e0a14 */
[----:B------:R-:W-:Y:S01]  /*2710*/  IABS R24, R26 ;  /* 0x0000001a00187213 */ /* 0x000fe20000000000 */
[----:B------:R-:W-:Y:S01]  /*2720*/  @!P3 IMAD.MOV R12, RZ, RZ, -R12 ;  /* 0x000000ffff0cb224 */ /* 0x000fe200078e0a0c */
[----:B------:R-:W-:Y:S01]  /*2730*/  IABS R28, R29 ;  /* 0x0000001d001c7213 */ /* 0x000fe20000000000 */
[----:B------:R-:W-:Y:S01]  /*2740*/  IMAD R20, R9, R20, R22 ;  /* 0x0000001409147224 */ /* 0x000fe200078e0216 */
[----:B------:R-:W-:Y:S01]  /*2750*/  ISETP.GE.AND P3, PT, R23, RZ, PT ;  /* 0x000000ff1700720c */ /* 0x000fe20003f66270 */
[----:B------:R-:W-:Y:S01]  /*2760*/  IMAD.HI.U32 R21, R3, R24, RZ ;  /* 0x0000001803157227 */ /* 0x000fe200078e00ff */
[----:B------:R-:W-:-:S03]  /*2770*/  ISETP.GE.AND P2, PT, R25, RZ, PT ;  /* 0x000000ff1900720c */ /* 0x000fc60003f46270 */
[--C-:B------:R-:W-:Y:S02]  /*2780*/  @!P4 IMAD.IADD R16, R16, 0x1, -R9.reuse ;  /* 0x000000011010c824 */ /* 0x100fe400078e0a09 */
[--C-:B------:R-:W-:Y:S02]  /*2790*/  @!P6 IMAD.IADD R17, R17, 0x1, -R9.reuse ;  /* 0x000000011111e824 */ /* 0x100fe400078e0a09 */
[----:B------:R-:W-:Y:S01]  /*27a0*/  @!P1 IMAD.IADD R19, R19, 0x1, -R9 ;  /* 0x0000000113139824 */ /* 0x000fe200078e0a09 */
[C---:B------:R-:W-:Y:S01]  /*27b0*/  ISETP.GT.U32.AND P4, PT, R9.reuse, R16, PT ;  /* 0x000000100900720c */ /* 0x040fe20003f84070 */
[----:B------:R-:W-:Y:S01]  /*27c0*/  IMAD.MOV R21, RZ, RZ, -R21 ;  /* 0x000000ffff157224 */ /* 0x000fe200078e0a15 */
[----:B------:R-:W-:Y:S01]  /*27d0*/  ISETP.GT.U32.AND P6, PT, R9, R17, PT ;  /* 0x000000110900720c */ /* 0x000fe20003fc4070 */
[----:B------:R-:W-:Y:S01]  /*27e0*/  IMAD.HI.U32 R23, R3, R28, RZ ;  /* 0x0000001c03177227 */ /* 0x000fe200078e00ff */
[----:B------:R-:W-:Y:S02]  /*27f0*/  ISETP.GE.AND P1, PT, R26, RZ, PT ;  /* 0x000000ff1a00720c */ /* 0x000fe40003f26270 */
[----:B------:R-:W-:Y:S01]  /*2800*/  IABS R26, R27 ;  /* 0x0000001b001a7213 */ /* 0x000fe20000000000 */
[----:B------:R-:W-:-:S02]  /*2810*/  IMAD R21, R9, R21, R24 ;  /* 0x0000001509157224 */ /* 0x000fc400078e0218 */
[----:B------:R-:W-:Y:S02]  /*2820*/  IMAD.MOV R23, RZ, RZ, -R23 ;  /* 0x000000ffff177224 */ /* 0x000fe400078e0a17 */
[----:B------:R-:W-:-:S04]  /*2830*/  IMAD.HI.U32 R22, R3, R26, RZ ;  /* 0x0000001a03167227 */ /* 0x000fc800078e00ff */
[--C-:B------:R-:W-:Y:S01]  /*2840*/  @!P4 IMAD.IADD R16, R16, 0x1, -R9.reuse ;  /* 0x000000011010c824 */ /* 0x100fe200078e0a09 */
[----:B------:R-:W-:Y:S01]  /*2850*/  ISETP.GT.U32.AND P4, PT, R9, R20, PT ;  /* 0x000000140900720c */ /* 0x000fe20003f84070 */
[----:B------:R-:W-:Y:S02]  /*2860*/  IMAD.MOV R22, RZ, RZ, -R22 ;  /* 0x000000ffff167224 */ /* 0x000fe400078e0a16 */
[----:B------:R-:W-:Y:S01]  /*2870*/  @!P6 IMAD.IADD R17, R17, 0x1, -R9 ;  /* 0x000000011111e824 */ /* 0x000fe200078e0a09 */
[C---:B------:R-:W-:Y:S01]  /*2880*/  ISETP.GT.U32.AND P6, PT, R9.reuse, R21, PT ;  /* 0x000000150900720c */ /* 0x040fe20003fc4070 */
[C---:B------:R-:W-:Y:S02]  /*2890*/  IMAD R22, R9.reuse, R22, R26 ;  /* 0x0000001609167224 */ /* 0x040fe400078e021a */
[----:B------:R-:W-:Y:S02]  /*28a0*/  VIADD R31, R14, 0xdc ;  /* 0x000000dc0e1f7836 */ /* 0x000fe40000000000 */
[----:B------:R-:W-:-:S02]  /*28b0*/  IMAD R23, R9, R23, R28 ;  /* 0x0000001709177224 */ /* 0x000fc400078e021c */
[----:B------:R-:W-:Y:S01]  /*28c0*/  VIADD R35, R14, 0xd4 ;  /* 0x000000d40e237836 */ /* 0x000fe20000000000 */
[----:B------:R-:W-:Y:S01]  /*28d0*/  IABS R30, R31 ;  /* 0x0000001f001e7213 */ /* 0x000fe20000000000 */
[--C-:B------:R-:W-:Y:S01]  /*28e0*/  @!P4 IMAD.IADD R20, R20, 0x1, -R9.reuse ;  /* 0x000000011414c824 */ /* 0x100fe200078e0a09 */
[----:B------:R-:W-:Y:S01]  /*28f0*/  ISETP.GT.U32.AND P4, PT, R9, R22, PT ;  /* 0x000000160900720c */ /* 0x000fe20003f84070 */
[----:B------:R-:W-:Y:S01]  /*2900*/  VIADD R33, R14, 0xd8 ;  /* 0x000000d80e217836 */ /* 0x000fe20000000000 */
[----:B------:R-:W-:Y:S01]  /*2910*/  IABS R34, R35 ;  /* 0x0000002300227213 */ /* 0x000fe20000000000 */
[----:B------:R-:W-:Y:S01]  /*2920*/  @!P6 IMAD.IADD R21, R21, 0x1, -R9 ;  /* 0x000000011515e824 */ /* 0x000fe200078e0a09 */
[----:B------:R-:W-:Y:S01]  /*2930*/  ISETP.GT.U32.AND P6, PT, R9, R23, PT ;  /* 0x000000170900720c */ /* 0x000fe20003fc4070 */
[----:B------:R-:W-:Y:S01]  /*2940*/  IMAD.HI.U32 R24, R3, R30, RZ ;  /* 0x0000001e03187227 */ /* 0x000fe200078e00ff */
[----:B------:R-:W-:-:S03]  /*2950*/  IABS R32, R33 ;  /* 0x0000002100207213 */ /* 0x000fc60000000000 */
[----:B------:R-:W-:Y:S02]  /*2960*/  IMAD.MOV R24, RZ, RZ, -R24 ;  /* 0x000000ffff187224 */ /* 0x000fe400078e0a18 */
[----:B------:R-:W-:Y:S02]  /*2970*/  @!P5 IMAD.MOV R16, RZ, RZ, -R16 ;  /* 0x000000ffff10d224 */ /* 0x000fe400078e0a10 */
[----:B------:R-:W-:Y:S01]  /*2980*/  @!P4 IMAD.IADD R22, R22, 0x1, -R9 ;  /* 0x000000011616c824 */ /* 0x000fe200078e0a09 */
[----:B------:R-:W-:Y:S01]  /*2990*/  ISETP.GT.U32.AND P4, PT, R9, R21, PT ;  /* 0x000000150900720c */ /* 0x000fe20003f84070 */
[----:B------:R-:W-:-:S03]  /*29a0*/  IMAD.HI.U32 R26, R3, R34, RZ ;  /* 0x00000022031a7227 */ /* 0x000fc600078e00ff */
[C---:B------:R-:W-:Y:S01]  /*29b0*/  ISETP.GT.U32.AND P5, PT, R9.reuse, R22, PT ;  /* 0x000000160900720c */ /* 0x040fe20003fa4070 */
[----:B------:R-:W-:Y:S02]  /*29c0*/  IMAD R24, R9, R24, R30 ;  /* 0x0000001809187224 */ /* 0x000fe400078e021e */
[----:B------:R-:W-:Y:S02]  /*29d0*/  @!P6 IMAD.IADD R23, R23, 0x1, -R9 ;  /* 0x000000011717e824 */ /* 0x000fe400078e0a09 */
[----:B------:R-:W-:Y:S02]  /*29e0*/  IMAD.MOV R26, RZ, RZ, -R26 ;  /* 0x000000ffff1a7224 */ /* 0x000fe400078e0a1a */
[----:B------:R-:W-:Y:S01]  /*29f0*/  @!P0 IMAD.MOV R19, RZ, RZ, -R19 ;  /* 0x000000ffff138224 */ /* 0x000fe200078e0a13 */
[C---:B------:R-:W-:Y:S01]  /*2a00*/  ISETP.GT.U32.AND P0, PT, R9.reuse, R20, PT ;  /* 0x000000140900720c */ /* 0x040fe20003f04070 */
[----:B------:R-:W-:Y:S01]  /*2a10*/  @!P2 IMAD.MOV R17, RZ, RZ, -R17 ;  /* 0x000000ffff11a224 */ /* 0x000fe200078e0a11 */
[C---:B------:R-:W-:Y:S01]  /*2a20*/  ISETP.GT.U32.AND P6, PT, R9.reuse, R23, PT ;  /* 0x000000170900720c */ /* 0x040fe20003fc4070 */
[----:B------:R-:W-:Y:S01]  /*2a30*/  VIADD R36, R14, 0xd0 ;  /* 0x000000d00e247836 */ /* 0x000fe20000000000 */
[----:B------:R-:W-:Y:S01]  /*2a40*/  ISETP.GT.U32.AND P2, PT, R9, R24, PT ;  /* 0x000000180900720c */ /* 0x000fe20003f44070 */
[----:B------:R-:W-:-:S03]  /*2a50*/  IMAD.HI.U32 R25, R3, R32, RZ ;  /* 0x0000002003197227 */ /* 0x000fc600078e00ff */
[----:B------:R-:W-:Y:S01]  /*2a60*/  IABS R30, R36 ;  /* 0x00000024001e7213 */ /* 0x000fe20000000000 */
[C---:B------:R-:W-:Y:S02]  /*2a70*/  IMAD R26, R9.reuse, R26, R34 ;  /* 0x0000001a091a7224 */ /* 0x040fe400078e0222 */
[----:B------:R-:W-:Y:S02]  /*2a80*/  IMAD.MOV R25, RZ, RZ, -R25 ;  /* 0x000000ffff197224 */ /* 0x000fe400078e0a19 */
[----:B------:R-:W-:Y:S02]  /*2a90*/  VIADD R37, R14, 0xcc ;  /* 0x000000cc0e257836 */ /* 0x000fe40000000000 */
[--C-:B------:R-:W-:Y:S01]  /*2aa0*/  @!P5 IMAD.IADD R22, R22, 0x1, -R9.reuse ;  /* 0x000000011616d824 */ /* 0x100fe200078e0a09 */
[----:B------:R-:W-:Y:S01]  /*2ab0*/  ISETP.GT.U32.AND P5, PT, R9, R26, PT ;  /* 0x0000001a0900720c */ /* 0x000fe20003fa4070 */
[----:B------:R-:W-:Y:S01]  /*2ac0*/  @!P4 IMAD.IADD R21, R21, 0x1, -R9 ;  /* 0x000000011515c824 */ /* 0x000fe200078e0a09 */
[----:B------:R-:W-:Y:S01]  /*2ad0*/  ISETP.GE.AND P4, PT, R27, RZ, PT ;  /* 0x000000ff1b00720c */ /* 0x000fe20003f86270 */
[----:B------:R-:W-:Y:S01]  /*2ae0*/  IMAD R25, R9, R25, R32 ;  /* 0x0000001909197224 */ /* 0x000fe200078e0220 */
[----:B------:R-:W-:Y:S01]  /*2af0*/  IABS R32, R37 ;  /* 0x0000002500207213 */ /* 0x000fe20000000000 */
[----:B------:R-:W-:-:S04]  /*2b00*/  IMAD.HI.U32 R27, R3, R30, RZ ;  /* 0x0000001e031b7227 */ /* 0x000fc800078e00ff */
[--C-:B------:R-:W-:Y:S01]  /*2b10*/  @!P0 IMAD.IADD R20, R20, 0x1, -R9.reuse ;  /* 0x0000000114148824 */ /* 0x100fe200078e0a09 */
[----:B------:R-:W-:Y:S01]  /*2b20*/  ISETP.GT.U32.AND P0, PT, R9, R25, PT ;  /* 0x000000190900720c */ /* 0x000fe20003f04070 */
[--C-:B------:R-:W-:Y:S01]  /*2b30*/  @!P6 IMAD.IADD R23, R23, 0x1, -R9.reuse ;  /* 0x000000011717e824 */ /* 0x100fe200078e0a09 */
[----:B------:R-:W-:Y:S01]  /*2b40*/  ISETP.GE.AND P6, PT, R29, RZ, PT ;  /* 0x000000ff1d00720c */ /* 0x000fe20003fc6270 */
[----:B------:R-:W-:Y:S01]  /*2b50*/  @!P2 IMAD.IADD R24, R24, 0x1, -R9 ;  /* 0x000000011818a824 */ /* 0x000fe200078e0a09 */
[----:B------:R-:W-:Y:S01]  /*2b60*/  ISETP.GE.AND P2, PT, R31, RZ, PT ;  /* 0x000000ff1f00720c */ /* 0x000fe20003f46270 */
[----:B------:R-:W-:Y:S02]  /*2b70*/  IMAD.MOV R27, RZ, RZ, -R27 ;  /* 0x000000ffff1b7224 */ /* 0x000fe400078e0a1b */
[----:B------:R-:W-:-:S04]  /*2b80*/  IMAD.HI.U32 R28, R3, R32, RZ ;  /* 0x00000020031c7227 */ /* 0x000fc800078e00ff */
[----:B------:R-:W-:Y:S01]  /*2b90*/  @!P3 IMAD.MOV R20, RZ, RZ, -R20 ;  /* 0x000000ffff14b224 */ /* 0x000fe200078e0a14 */
[C---:B------:R-:W-:Y:S01]  /*2ba0*/  ISETP.GT.U32.AND P3, PT, R9.reuse, R24, PT ;  /* 0x000000180900720c */ /* 0x040fe20003f64070 */
[C---:B------:R-:W-:Y:S02]  /*2bb0*/  IMAD R27, R9.reuse, R27, R30 ;  /* 0x0000001b091b7224 */ /* 0x040fe400078e021e */
[----:B------:R-:W-:Y:S02]  /*2bc0*/  IMAD.MOV R28, RZ, RZ, -R28 ;  /* 0x000000ffff1c7224 */ /* 0x000fe400078e0a1c */
[----:B------:R-:W-:Y:S02]  /*2bd0*/  VIADD R30, R14, 0xc8 ;  /* 0x000000c80e1e7836 */ /* 0x000fe40000000000 */
[--C-:B------:R-:W-:Y:S02]  /*2be0*/  @!P5 IMAD.IADD R26, R26, 0x1, -R9.reuse ;  /* 0x000000011a1ad824 */ /* 0x100fe400078e0a09 */
[----:B------:R-:W-:Y:S01]  /*2bf0*/  IMAD R28, R9, R28, R32 ;  /* 0x0000001c091c7224 */ /* 0x000fe200078e0220 */
[----:B------:R-:W-:Y:S01]  /*2c00*/  IABS R32, R30 ;  /* 0x0000001e00207213 */ /* 0x000fe20000000000 */
[----:B------:R-:W-:Y:S01]  /*2c10*/  @!P0 IMAD.IADD R25, R25, 0x1, -R9 ;  /* 0x0000000119198824 */ /* 0x000fe200078e0a09 */
[C---:B------:R-:W-:Y:S01]  /*2c20*/  ISETP.GT.U32.AND P5, PT, R9.reuse, R26, PT ;  /* 0x0000001a0900720c */ /* 0x040fe20003fa4070 */
[----:B------:R-:W-:Y:S01]  /*2c30*/  @!P4 IMAD.MOV R22, RZ, RZ, -R22 ;  /* 0x000000ffff16c224 */ /* 0x000fe200078e0a16 */
[----:B------:R-:W-:Y:S01]  /*2c40*/  ISETP.GT.U32.AND P4, PT, R9, R27, PT ;  /* 0x0000001b0900720c */ /* 0x000fe20003f84070 */
[----:B------:R-:W-:Y:S01]  /*2c50*/  @!P6 IMAD.MOV R23, RZ, RZ, -R23 ;  /* 0x000000ffff17e224 */ /* 0x000fe200078e0a17 */
[----:B------:R-:W-:Y:S01]  /*2c60*/  ISETP.GE.AND P6, PT, R35, RZ, PT ;  /* 0x000000ff2300720c */ /* 0x000fe20003fc6270 */
[----:B------:R-:W-:Y:S01]  /*2c70*/  IMAD.HI.U32 R29, R3, R32, RZ ;  /* 0x00000020031d7227 */ /* 0x000fe200078e00ff */
[----:B------:R-:W-:-:S03]  /*2c80*/  ISETP.GE.AND P0, PT, R33, RZ, PT ;  /* 0x000000ff2100720c */ /* 0x000fc60003f06270 */
[----:B------:R-:W-:Y:S01]  /*2c90*/  @!P1 IMAD.MOV R21, RZ, RZ, -R21 ;  /* 0x000000ffff159224 */ /* 0x000fe200078e0a15 */
[C---:B------:R-:W-:Y:S01]  /*2ca0*/  ISETP.GT.U32.AND P1, PT, R9.reuse, R25, PT ;  /* 0x000000190900720c */ /* 0x040fe20003f24070 */
[----:B------:R-:W-:Y:S01]  /*2cb0*/  @!P3 IMAD.IADD R24, R24, 0x1, -R9 ;  /* 0x000000011818b824 */ /* 0x000fe200078e0a09 */
[----:B------:R-:W-:Y:S01]  /*2cc0*/  ISETP.GT.U32.AND P3, PT, R9, R28, PT ;  /* 0x0000001c0900720c */ /* 0x000fe20003f64070 */
[----:B------:R-:W-:Y:S02]  /*2cd0*/  IMAD.MOV R29, RZ, RZ, -R29 ;  /* 0x000000ffff1d7224 */ /* 0x000fe400078e0a1d */
[----:B------:R-:W-:Y:S02]  /*2ce0*/  VIADD R31, R14, 0xc4 ;  /* 0x000000c40e1f7836 */ /* 0x000fe40000000000 */
[--C-:B------:R-:W-:Y:S01]  /*2cf0*/  @!P5 IMAD.IADD R26, R26, 0x1, -R9.reuse ;  /* 0x000000011a1ad824 */ /* 0x100fe200078e0a09 */
[----:B------:R-:W-:Y:S01]  /*2d00*/  ISETP.GE.AND P5, PT, R37, RZ, PT ;  /* 0x000000ff2500720c */ /* 0x000fe20003fa6270 */
[----:B------:R-:W-:Y:S01]  /*2d10*/  IMAD R29, R9, R29, R32 ;  /* 0x0000001d091d7224 */ /* 0x000fe200078e0220 */
[----:B------:R-:W-:Y:S01]  /*2d20*/  IABS R34, R31 ;  /* 0x0000001f00227213 */ /* 0x000fe20000000000 */
[--C-:B------:R-:W-:Y:S01]  /*2d30*/  @!P4 IMAD.IADD R27, R27, 0x1, -R9.reuse ;  /* 0x000000011b1bc824 */ /* 0x100fe200078e0a09 */
[----:B------:R-:W-:Y:S01]  /*2d40*/  ISETP.GE.AND P4, PT, R30, RZ, PT ;  /* 0x000000ff1e00720c */ /* 0x000fe20003f86270 */
[----:B------:R-:W-:Y:S01]  /*2d50*/  @!P6 IMAD.MOV R26, RZ, RZ, -R26 ;  /* 0x000000ffff1ae224 */ /* 0x000fe200078e0a1a */
[----:B------:R-:W-:Y:S01]  /*2d60*/  ISETP.GT.U32.AND P6, PT, R9, R29, PT ;  /* 0x0000001d0900720c */ /* 0x000fe20003fc4070 */
[--C-:B------:R-:W-:Y:S01]  /*2d70*/  @!P1 IMAD.IADD R25, R25, 0x1, -R9.reuse ;  /* 0x0000000119199824 */ /* 0x100fe200078e0a09 */
[----:B------:R-:W-:Y:S01]  /*2d80*/  ISETP.GE.AND P1, PT, R36, RZ, PT ;  /* 0x000000ff2400720c */ /* 0x000fe20003f26270 */
[----:B------:R-:W-:Y:S01]  /*2d90*/  @!P3 IMAD.IADD R28, R28, 0x1, -R9 ;  /* 0x000000011c1cb824 */ /* 0x000fe200078e0a09 */
[----:B------:R-:W-:Y:S01]  /*2da0*/  ISETP.GT.U32.AND P3, PT, R9, R27, PT ;  /* 0x0000001b0900720c */ /* 0x000fe20003f64070 */
[----:B------:R-:W-:-:S04]  /*2db0*/  IMAD.HI.U32 R30, R3, R34, RZ ;  /* 0x00000022031e7227 */ /* 0x000fc800078e00ff */
[----:B------:R-:W-:Y:S01]  /*2dc0*/  @!P2 IMAD.MOV R24, RZ, RZ, -R24 ;  /* 0x000000ffff18a224 */ /* 0x000fe200078e0a18 */
[----:B------:R-:W-:Y:S01]  /*2dd0*/  ISETP.GE.AND P2, PT, R31, RZ, PT ;  /* 0x000000ff1f00720c */ /* 0x000fe20003f46270 */
[----:B------:R-:W-:Y:S01]  /*2de0*/  @!P0 IMAD.MOV R25, RZ, RZ, -R25 ;  /* 0x000000ffff198224 */ /* 0x000fe200078e0a19 */
[C---:B------:R-:W-:Y:S01]  /*2df0*/  ISETP.GT.U32.AND P0, PT, R9.reuse, R28, PT ;  /* 0x0000001c0900720c */ /* 0x040fe20003f04070 */
[----:B------:R-:W-:Y:S02]  /*2e00*/  IMAD.MOV R30, RZ, RZ, -R30 ;  /* 0x000000ffff1e7224 */ /* 0x000fe400078e0a1e */
[C---:B------:R-:W-:Y:S02]  /*2e10*/  VIADD R31, R14.reuse, 0xc0 ;  /* 0x000000c00e1f7836 */ /* 0x040fe40000000000 */
[----:B------:R-:W-:Y:S02]  /*2e20*/  IMAD R30, R9, R30, R34 ;  /* 0x0000001e091e7224 */ /* 0x000fe400078e0222 */
[--C-:B------:R-:W-:Y:S01]  /*2e30*/  @!P6 IMAD.IADD R29, R29, 0x1, -R9.reuse ;  /* 0x000000011d1de824 */ /* 0x100fe200078e0a09 */
[----:B------:R-:W-:Y:S01]  /*2e40*/  IABS R34, R31 ;  /* 0x0000001f00227213 */ /* 0x000fe20000000000 */
[----:B------:R-:W-:Y:S01]  /*2e50*/  @!P3 IMAD.IADD R27, R27, 0x1, -R9 ;  /* 0x000000011b1bb824 */ /* 0x000fe200078e0a09 */
[----:B------:R-:W-:Y:S01]  /*2e60*/  ISETP.GE.AND P3, PT, R31, RZ, PT ;  /* 0x000000ff1f00720c */ /* 0x000fe20003f66270 */
[----:B------:R-:W-:Y:S01]  /*2e70*/  VIADD R35, R14, 0xb8 ;  /* 0x000000b80e237836 */ /* 0x000fe20000000000 */
[----:B------:R-:W-:Y:S01]  /*2e80*/  ISETP.GT.U32.AND P6, PT, R9, R29, PT ;  /* 0x0000001d0900720c */ /* 0x000fe20003fc4070 */
[----:B------:R-:W-:-:S03]  /*2e90*/  IMAD.HI.U32 R31, R3, R34, RZ ;  /* 0x00000022031f7227 */ /* 0x000fc600078e00ff */
[----:B------:R-:W-:Y:S01]  /*2ea0*/  IABS R38, R35 ;  /* 0x0000002300267213 */ /* 0x000fe20000000000 */
[----:B------:R-:W-:Y:S01]  /*2eb0*/  @!P0 IMAD.IADD R28, R28, 0x1, -R9 ;  /* 0x000000011c1c8824 */ /* 0x000fe200078e0a09 */
[C---:B------:R-:W-:Y:S01]  /*2ec0*/  ISETP.GT.U32.AND P0, PT, R9.reuse, R30, PT ;  /* 0x0000001e0900720c */ /* 0x040fe20003f04070 */
[----:B------:R-:W-:Y:S02]  /*2ed0*/  IMAD.MOV R31, RZ, RZ, -R31 ;  /* 0x000000ffff1f7224 */ /* 0x000fe400078e0a1f */
[----:B------:R-:W-:Y:S02]  /*2ee0*/  VIADD R32, R14, 0xbc ;  /* 0x000000bc0e207836 */ /* 0x000fe40000000000 */
[----:B------:R-:W-:Y:S02]  /*2ef0*/  IMAD R31, R9, R31, R34 ;  /* 0x0000001f091f7224 */ /* 0x000fe400078e0222 */
[----:B------:R-:W-:Y:S01]  /*2f00*/  @!P6 IMAD.IADD R29, R29, 0x1, -R9 ;  /* 0x000000011d1de824 */ /* 0x000fe200078e0a09 */
[----:B------:R-:W-:Y:S01]  /*2f10*/  IABS R36, R32 ;  /* 0x0000002000247213 */ /* 0x000fe20000000000 */
[----:B------:R-:W-:Y:S01]  /*2f20*/  IMAD.HI.U32 R33, R3, R38, RZ ;  /* 0x0000002603217227 */ /* 0x000fe200078e00ff */
[----:B------:R-:W-:-:S03]  /*2f30*/  ISETP.GT.U32.AND P6, PT, R9, R31, PT ;  /* 0x0000001f0900720c */ /* 0x000fc60003fc4070 */
[----:B------:R-:W-:Y:S01]  /*2f40*/  @!P1 IMAD.MOV R27, RZ, RZ, -R27 ;  /* 0x000000ffff1b9224 */ /* 0x000fe200078e0a1b */
[----:B------:R-:W-:Y:S01]  /*2f50*/  ISETP.GE.AND P1, PT, R32, RZ, PT ;  /* 0x000000ff2000720c */ /* 0x000fe20003f26270 */
[----:B------:R-:W-:Y:S02]  /*2f60*/  @!P0 IMAD.IADD R30, R30, 0x1, -R9 ;  /* 0x000000011e1e8824 */ /* 0x000fe400078e0a09 */
[----:B------:R-:W-:-:S03]  /*2f70*/  IMAD.HI.U32 R32, R3, R36, RZ ;  /* 0x0000002403207227 */ /* 0x000fc600078e00ff */
[----:B------:R-:W-:Y:S01]  /*2f80*/  ISETP.GT.U32.AND P0, PT, R9, R30, PT ;  /* 0x0000001e0900720c */ /* 0x000fe20003f04070 */
[----:B------:R-:W-:Y:S02]  /*2f90*/  IMAD.MOV R33, RZ, RZ, -R33 ;  /* 0x000000ffff217224 */ /* 0x000fe400078e0a21 */
[----:B------:R-:W-:Y:S01]  /*2fa0*/  @!P5 IMAD.MOV R28, RZ, RZ, -R28 ;  /* 0x000000ffff1cd224 */ /* 0x000fe200078e0a1c */
[----:B------:R-:W-:Y:S01]  /*2fb0*/  ISETP.GE.AND P5, PT, R35, RZ, PT ;  /* 0x000000ff2300720c */ /* 0x000fe20003fa6270 */
[----:B------:R-:W-:Y:S02]  /*2fc0*/  IMAD.MOV R32, RZ, RZ, -R32 ;  /* 0x000000ffff207224 */ /* 0x000fe400078e0a20 */
[----:B------:R-:W-:Y:S02]  /*2fd0*/  VIADD R35, R14, 0xb4 ;  /* 0x000000b40e237836 */ /* 0x000fe40000000000 */
[C---:B------:R-:W-:Y:S02]  /*2fe0*/  IMAD R33, R9.reuse, R33, R38 ;  /* 0x0000002109217224 */ /* 0x040fe400078e0226 */
[----:B------:R-:W-:Y:S01]  /*2ff0*/  IMAD R32, R9, R32, R36 ;  /* 0x0000002009207224 */ /* 0x000fe200078e0224 */
[----:B------:R-:W-:Y:S01]  /*3000*/  IABS R36, R35 ;  /* 0x0000002300247213 */ /* 0x000fe20000000000 */
[----:B------:R-:W-:-:S02]  /*3010*/  @!P6 IMAD.IADD R31, R31, 0x1, -R9 ;  /* 0x000000011f1fe824 */ /* 0x000fc400078e0a09 */
[----:B------:R-:W-:Y:S01]  /*3020*/  @!P4 IMAD.MOV R29, RZ, RZ, -R29 ;  /* 0x000000ffff1dc224 */ /* 0x000fe200078e0a1d */
[----:B------:R-:W-:Y:S01]  /*3030*/  ISETP.GT.U32.AND P4, PT, R9, R33, PT ;  /* 0x000000210900720c */ /* 0x000fe20003f84070 */
[----:B------:R-:W-:Y:S01]  /*3040*/  IMAD.HI.U32 R34, R3, R36, RZ ;  /* 0x0000002403227227 */ /* 0x000fe200078e00ff */
[----:B------:R-:W-:-:S03]  /*3050*/  ISETP.GT.U32.AND P6, PT, R9, R31, PT ;  /* 0x0000001f0900720c */ /* 0x000fc60003fc4070 */
[--C-:B------:R-:W-:Y:S01]  /*3060*/  @!P0 IMAD.IADD R30, R30, 0x1, -R9.reuse ;  /* 0x000000011e1e8824 */ /* 0x100fe200078e0a09 */
[C---:B------:R-:W-:Y:S01]  /*3070*/  ISETP.GT.U32.AND P0, PT, R9.reuse, R32, PT ;  /* 0x000000200900720c */ /* 0x040fe20003f04070 */
[C---:B------:R-:W-:Y:S02]  /*3080*/  VIADD R39, R14.reuse, 0xb0 ;  /* 0x000000b00e277836 */ /* 0x040fe40000000000 */
[----:B------:R-:W-:Y:S02]  /*3090*/  IMAD.MOV R34, RZ, RZ, -R34 ;  /* 0x000000ffff227224 */ /* 0x000fe400078e0a22 */
[C---:B------:R-:W-:Y:S01]  /*30a0*/  VIADD R41, R14.reuse, 0xac ;  /* 0x000000ac0e297836 */ /* 0x040fe20000000000 */
[----:B------:R-:W-:Y:S01]  /*30b0*/  IABS R38, R39 ;  /* 0x0000002700267213 */ /* 0x000fe20000000000 */
[----:B------:R-:W-:Y:S02]  /*30c0*/  VIADD R43, R14, 0xa8 ;  /* 0x000000a80e2b7836 */ /* 0x000fe40000000000 */
[----:B------:R-:W-:Y:S01]  /*30d0*/  IMAD R34, R9, R34, R36 ;  /* 0x0000002209227224 */ /* 0x000fe200078e0224 */
[----:B------:R-:W-:Y:S01]  /*30e0*/  IABS R40, R41 ;  /* 0x0000002900287213 */ /* 0x000fe20000000000 */
[--C-:B------:R-:W-:Y:S01]  /*30f0*/  @!P4 IMAD.IADD R33, R33, 0x1, -R9.reuse ;  /* 0x000000012121c824 */ /* 0x100fe200078e0a09 */
[----:B------:R-:W-:Y:S01]  /*3100*/  IABS R42, R43 ;  /* 0x0000002b002a7213 */ /* 0x000fe20000000000 */
[----:B------:R-:W-:Y:S01]  /*3110*/  @!P2 IMAD.MOV R30, RZ, RZ, -R30 ;  /* 0x000000ffff1ea224 */ /* 0x000fe200078e0a1e */
[----:B------:R-:W-:Y:S01]  /*3120*/  ISETP.GE.AND P2, PT, R35, RZ, PT ;  /* 0x000000ff2300720c */ /* 0x000fe20003f46270 */
[----:B------:R-:W-:Y:S01]  /*3130*/  @!P6 IMAD.IADD R31, R31, 0x1, -R9 ;  /* 0x000000011f1fe824 */ /* 0x000fe200078e0a09 */
[----:B------:R-:W-:Y:S01]  /*3140*/  ISETP.GT.U32.AND P6, PT, R9, R34, PT ;  /* 0x000000220900720c */ /* 0x000fe20003fc4070 */
[----:B------:R-:W-:Y:S01]  /*3150*/  IMAD.HI.U32 R35, R3, R38, RZ ;  /* 0x0000002603237227 */ /* 0x000fe200078e00ff */
[----:B------:R-:W-:-:S03]  /*3160*/  ISETP.GT.U32.AND P4, PT, R9, R33, PT ;  /* 0x000000210900720c */ /* 0x000fc60003f84070 */
[----:B------:R-:W-:Y:S02]  /*3170*/  @!P0 IMAD.IADD R32, R32, 0x1, -R9 ;  /* 0x0000000120208824 */ /* 0x000fe400078e0a09 */
[----:B------:R-:W-:-:S03]  /*3180*/  IMAD.HI.U32 R36, R3, R40, RZ ;  /* 0x0000002803247227 */ /* 0x000fc600078e00ff */
[----:B------:R-:W-:Y:S01]  /*3190*/  ISETP.GT.U32.AND P0, PT, R9, R32, PT ;  /* 0x000000200900720c */ /* 0x000fe20003f04070 */
[----:B------:R-:W-:-:S04]  /*31a0*/  IMAD.HI.U32 R37, R3, R42, RZ ;  /* 0x0000002a03257227 */ /* 0x000fc800078e00ff */
[----:B------:R-:W-:Y:S02]  /*31b0*/  IMAD.MOV R35, RZ, RZ, -R35 ;  /* 0x000000ffff237224 */ /* 0x000fe400078e0a23 */
[----:B------:R-:W-:Y:S02]  /*31c0*/  IMAD.MOV R36, RZ, RZ, -R36 ;  /* 0x000000ffff247224 */ /* 0x000fe400078e0a24 */
[C---:B------:R-:W-:Y:S02]  /*31d0*/  IMAD R35, R9.reuse, R35, R38 ;  /* 0x0000002309237224 */ /* 0x040fe400078e0226 */
[----:B------:R-:W-:Y:S02]  /*31e0*/  IMAD.MOV R37, RZ, RZ, -R37 ;  /* 0x000000ffff257224 */ /* 0x000fe400078e0a25 */
[----:B------:R-:W-:Y:S02]  /*31f0*/  IMAD R36, R9, R36, R40 ;  /* 0x0000002409247224 */ /* 0x000fe400078e0228 */
[----:B------:R-:W-:-:S02]  /*3200*/  @!P6 IMAD.IADD R34, R34, 0x1, -R9 ;  /* 0x000000012222e824 */ /* 0x000fc400078e0a09 */
[C---:B------:R-:W-:Y:S02]  /*3210*/  IMAD R37, R9.reuse, R37, R42 ;  /* 0x0000002509257224 */ /* 0x040fe400078e022a */
[----:B------:R-:W-:Y:S01]  /*3220*/  @!P3 IMAD.MOV R31, RZ, RZ, -R31 ;  /* 0x000000ffff1fb224 */ /* 0x000fe200078e0a1f */
[----:B------:R-:W-:Y:S01]  /*3230*/  ISETP.GT.U32.AND P3, PT, R9, R35, PT ;  /* 0x000000230900720c */ /* 0x000fe20003f64070 */
[--C-:B------:R-:W-:Y:S01]  /*3240*/  @!P4 IMAD.IADD R33, R33, 0x1, -R9.reuse ;  /* 0x000000012121c824 */ /* 0x100fe200078e0a09 */
[C---:B------:R-:W-:Y:S01]  /*3250*/  ISETP.GT.U32.AND P6, PT, R9.reuse, R34, PT ;  /* 0x000000220900720c */ /* 0x040fe20003fc4070 */
[----:B------:R-:W-:Y:S01]  /*3260*/  @!P0 IMAD.IADD R32, R32, 0x1, -R9 ;  /* 0x0000000120208824 */ /* 0x000fe200078e0a09 */
[C---:B------:R-:W-:Y:S01]  /*3270*/  ISETP.GT.U32.AND P4, PT, R9.reuse, R36, PT ;  /* 0x000000240900720c */ /* 0x040fe20003f84070 */
[----:B------:R-:W-:Y:S01]  /*3280*/  @!P5 IMAD.MOV R33, RZ, RZ, -R33 ;  /* 0x000000ffff21d224 */ /* 0x000fe200078e0a21 */
[----:B------:R-:W-:Y:S01]  /*3290*/  ISETP.GT.U32.AND P5, PT, R9, R37, PT ;  /* 0x000000250900720c */ /* 0x000fe20003fa4070 */
[----:B------:R-:W-:Y:S01]  /*32a0*/  @!P1 IMAD.MOV R32, RZ, RZ, -R32 ;  /* 0x000000ffff209224 */ /* 0x000fe200078e0a20 */
[----:B------:R-:W-:Y:S01]  /*32b0*/  ISETP.GE.AND P0, PT, R39, RZ, PT ;  /* 0x000000ff2700720c */ /* 0x000fe20003f06270 */
[C---:B------:R-:W-:Y:S01]  /*32c0*/  VIADD R39, R14.reuse, 0xa4 ;  /* 0x000000a40e277836 */ /* 0x040fe20000000000 */
[----:B------:R-:W-:Y:S01]  /*32d0*/  ISETP.GE.AND P1, PT, R41, RZ, PT ;  /* 0x000000ff2900720c */ /* 0x000fe20003f26270 */
[----:B------:R-:W-:-:S02]  /*32e0*/  VIADD R41, R14, 0xa0 ;  /* 0x000000a00e297836 */ /* 0x000fc40000000000 */
[--C-:B------:R-:W-:Y:S01]  /*32f0*/  @!P3 IMAD.IADD R35, R35, 0x1, -R9.reuse ;  /* 0x000000012323b824 */ /* 0x100fe200078e0a09 */
[----:B------:R-:W-:Y:S01]  /*3300*/  IABS R40, R39 ;  /* 0x0000002700287213 */ /* 0x000fe20000000000 */
[--C-:B------:R-:W-:Y:S01]  /*3310*/  @!P6 IMAD.IADD R34, R34, 0x1, -R9.reuse ;  /* 0x000000012222e824 */ /* 0x100fe200078e0a09 */
[----:B------:R-:W-:Y:S01]  /*3320*/  IABS R42, R41 ;  /* 0x00000029002a7213 */ /* 0x000fe20000000000 */
[--C-:B------:R-:W-:Y:S01]  /*3330*/  @!P4 IMAD.IADD R36, R36, 0x1, -R9.reuse ;  /* 0x000000012424c824 */ /* 0x100fe200078e0a09 */
[----:B------:R-:W-:Y:S01]  /*3340*/  ISETP.GT.U32.AND P4, PT, R9, R35, PT ;  /* 0x000000230900720c */ /* 0x000fe20003f84070 */
[----:B------:R-:W-:Y:S01]  /*3350*/  @!P5 IMAD.IADD R37, R37, 0x1, -R9 ;  /* 0x000000012525d824 */ /* 0x000fe200078e0a09 */
[----:B------:R-:W-:Y:S01]  /*3360*/  ISETP.GE.AND P3, PT, R39, RZ, PT ;  /* 0x000000ff2700720c */ /* 0x000fe20003f66270 */
[----:B------:R-:W-:Y:S01]  /*3370*/  IMAD.HI.U32 R38, R3, R40, RZ ;  /* 0x0000002803267227 */ /* 0x000fe200078e00ff */
[----:B------:R-:W-:Y:S02]  /*3380*/  ISETP.GT.U32.AND P5, PT, R9, R36, PT ;  /* 0x000000240900720c */ /* 0x000fe40003fa4070 */
[----:B------:R-:W-:Y:S01]  /*3390*/  ISETP.GE.AND P6, PT, R43, RZ, PT ;  /* 0x000000ff2b00720c */ /* 0x000fe20003fc6270 */
[----:B------:R-:W-:Y:S01]  /*33a0*/  @!P2 IMAD.MOV R34, RZ, RZ, -R34 ;  /* 0x000000ffff22a224 */ /* 0x000fe200078e0a22 */
[----:B------:R-:W-:Y:S01]  /*33b0*/  ISETP.GT.U32.AND P2, PT, R9, R37, PT ;  /* 0x000000250900720c */ /* 0x000fe20003f44070 */
[----:B------:R-:W-:-:S02]  /*33c0*/  IMAD.MOV R38, RZ, RZ, -R38 ;  /* 0x000000ffff267224 */ /* 0x000fc400078e0a26 */
[----:B------:R-:W-:Y:S02]  /*33d0*/  VIADD R45, R14, 0x98 ;  /* 0x000000980e2d7836 */ /* 0x000fe40000000000 */
[----:B------:R-:W-:Y:S02]  /*33e0*/  IMAD R38, R9, R38, R40 ;  /* 0x0000002609267224 */ /* 0x000fe400078e0228 */
[----:B------:R-:W-:Y:S01]  /*33f0*/  IMAD.HI.U32 R39, R3, R42, RZ ;  /* 0x0000002a03277227 */ /* 0x000fe200078e00ff */
[----:B------:R-:W-:-:S03]  /*3400*/  IABS R46, R45 ;  /* 0x0000002d002e7213 */ /* 0x000fc60000000000 */
[----:B------:R-:W-:Y:S01]  /*3410*/  @!P4 IMAD.IADD R35, R35, 0x1, -R9 ;  /* 0x000000012323c824 */ /* 0x000fe200078e0a09 */
[----:B------:R-:W-:Y:S01]  /*3420*/  ISETP.GT.U32.AND P4, PT, R9, R38, PT ;  /* 0x000000260900720c */ /* 0x000fe20003f84070 */
[----:B------:R-:W-:Y:S02]  /*3430*/  VIADD R43, R14, 0x9c ;  /* 0x0000009c0e2b7836 */ /* 0x000fe40000000000 */
[----:B------:R-:W-:Y:S02]  /*3440*/  IMAD.MOV R39, RZ, RZ, -R39 ;  /* 0x000000ffff277224 */ /* 0x000fe400078e0a27 */
[----:B------:R-:W-:Y:S01]  /*3450*/  @!P2 IMAD.IADD R37, R37, 0x1, -R9 ;  /* 0x000000012525a824 */ /* 0x000fe200078e0a09 */
[----:B------:R-:W-:Y:S01]  /*3460*/  ISETP.GE.AND P2, PT, R41, RZ, PT ;  /* 0x000000ff2900720c */ /* 0x000fe20003f46270 */
[----:B------:R-:W-:Y:S01]  /*3470*/  IMAD.HI.U32 R41, R3, R46, RZ ;  /* 0x0000002e03297227 */ /* 0x000fe200078e00ff */
[----:B------:R-:W-:-:S03]  /*3480*/  IABS R44, R43 ;  /* 0x0000002b002c7213 */ /* 0x000fc60000000000 */
[C---:B------:R-:W-:Y:S02]  /*3490*/  IMAD R39, R9.reuse, R39, R42 ;  /* 0x0000002709277224 */ /* 0x040fe400078e022a */
[----:B------:R-:W-:Y:S02]  /*34a0*/  IMAD.MOV R41, RZ, RZ, -R41 ;  /* 0x000000ffff297224 */ /* 0x000fe400078e0a29 */
[----:B------:R-:W-:Y:S01]  /*34b0*/  @!P5 IMAD.IADD R36, R36, 0x1, -R9 ;  /* 0x000000012424d824 */ /* 0x000fe200078e0a09 */
[----:B------:R-:W-:Y:S01]  /*34c0*/  ISETP.GT.U32.AND P5, PT, R9, R39, PT ;  /* 0x000000270900720c */ /* 0x000fe20003fa4070 */
[----:B------:R-:W-:Y:S02]  /*34d0*/  VIADD R47, R14, 0x94 ;  /* 0x000000940e2f7836 */ /* 0x000fe40000000000 */
[----:B------:R-:W-:-:S03]  /*34e0*/  IMAD.HI.U32 R40, R3, R44, RZ ;  /* 0x0000002c03287227 */ /* 0x000fc600078e00ff */
[----:B------:R-:W-:Y:S01]  /*34f0*/  IABS R48, R47 ;  /* 0x0000002f00307213 */ /* 0x000fe20000000000 */
[----:B------:R-:W-:Y:S01]  /*3500*/  @!P4 IMAD.IADD R38, R38, 0x1, -R9 ;  /* 0x000000012626c824 */ /* 0x000fe200078e0a09 */
[----:B------:R-:W-:Y:S01]  /*3510*/  ISETP.GE.AND P4, PT, R43, RZ, PT ;  /* 0x000000ff2b00720c */ /* 0x000fe20003f86270 */
[C---:B------:R-:W-:Y:S02]  /*3520*/  IMAD R41, R9.reuse, R41, R46 ;  /* 0x0000002909297224 */ /* 0x040fe400078e022e */
[----:B------:R-:W-:Y:S02]  /*3530*/  IMAD.MOV R40, RZ, RZ, -R40 ;  /* 0x000000ffff287224 */ /* 0x000fe400078e0a28 */
[----:B------:R-:W-:Y:S01]  /*3540*/  @!P0 IMAD.MOV R35, RZ, RZ, -R35 ;  /* 0x000000ffff238224 */ /* 0x000fe200078e0a23 */
[C---:B------:R-:W-:Y:S01]  /*3550*/  ISETP.GT.U32.AND P0, PT, R9.reuse, R38, PT ;  /* 0x000000260900720c */ /* 0x040fe20003f04070 */
[----:B------:R-:W-:Y:S01]  /*3560*/  @!P6 IMAD.MOV R37, RZ, RZ, -R37 ;  /* 0x000000ffff25e224 */ /* 0x000fe200078e0a25 */
[C---:B------:R-:W-:Y:S01]  /*3570*/  ISETP.GT.U32.AND P6, PT, R9.reuse, R41, PT ;  /* 0x000000290900720c */ /* 0x040fe20003fc4070 */
[----:B------:R-:W-:-:S02]  /*3580*/  IMAD R40, R9, R40, R44 ;  /* 0x0000002809287224 */ /* 0x000fc400078e022c */
[----:B------:R-:W-:-:S04]  /*3590*/  IMAD.HI.U32 R42, R3, R48, RZ ;  /* 0x00000030032a7227 */ /* 0x000fc800078e00ff */
[--C-:B------:R-:W-:Y:S02]  /*35a0*/  @!P5 IMAD.IADD R39, R39, 0x1, -R9.reuse ;  /* 0x000000012727d824 */ /* 0x100fe400078e0a09 */
[----:B------:R-:W-:Y:S01]  /*35b0*/  @!P1 IMAD.MOV R36, RZ, RZ, -R36 ;  /* 0x000000ffff249224 */ /* 0x000fe200078e0a24 */
[C---:B------:R-:W-:Y:S01]  /*35c0*/  ISETP.GT.U32.AND P1, PT, R9.reuse, R40, PT ;  /* 0x000000280900720c */ /* 0x040fe20003f24070 */
[----:B------:R-:W-:Y:S01]  /*35d0*/  IMAD.MOV R42, RZ, RZ, -R42 ;  /* 0x000000ffff2a7224 */ /* 0x000fe200078e0a2a */
[C---:B------:R-:W-:Y:S01]  /*35e0*/  ISETP.GT.U32.AND P5, PT, R9.reuse, R39, PT ;  /* 0x000000270900720c */ /* 0x040fe20003fa4070 */
[----:B------:R-:W-:Y:S02]  /*35f0*/  VIADD R51, R14, 0x8c ;  /* 0x0000008c0e337836 */ /* 0x000fe40000000000 */
[----:B------:R-:W-:Y:S02]  /*3600*/  IMAD R42, R9, R42, R48 ;  /* 0x0000002a092a7224 */ /* 0x000fe400078e0230 */
[--C-:B------:R-:W-:Y:S01]  /*3610*/  @!P0 IMAD.IADD R38, R38, 0x1, -R9.reuse ;  /* 0x0000000126268824 */ /* 0x100fe200078e0a09 */
[----:B------:R-:W-:Y:S01]  /*3620*/  IABS R48, R51 ;  /* 0x0000003300307213 */ /* 0x000fe20000000000 */
[----:B------:R-:W-:Y:S01]  /*3630*/  @!P6 IMAD.IADD R41, R41, 0x1, -R9 ;  /* 0x000000012929e824 */ /* 0x000fe200078e0a09 */
[----:B------:R-:W-:Y:S01]  /*3640*/  ISETP.GE.AND P0, PT, R45, RZ, PT ;  /* 0x000000ff2d00720c */ /* 0x000fe20003f06270 */
[----:B------:R-:W-:-:S02]  /*3650*/  VIADD R49, R14, 0x90 ;  /* 0x000000900e317836 */ /* 0x000fc40000000000 */
[----:B------:R-:W-:Y:S01]  /*3660*/  @!P3 IMAD.MOV R38, RZ, RZ, -R38 ;  /* 0x000000ffff26b224 */ /* 0x000fe200078e0a26 */
[----:B------:R-:W-:Y:S01]  /*3670*/  ISETP.GT.U32.AND P3, PT, R9, R41, PT ;  /* 0x000000290900720c */ /* 0x000fe20003f64070 */
[----:B------:R-:W-:Y:S01]  /*3680*/  IMAD.HI.U32 R44, R3, R48, RZ ;  /* 0x00000030032c7227 */ /* 0x000fe200078e00ff */
[----:B------:R-:W-:-:S03]  /*3690*/  IABS R46, R49 ;  /* 0x00000031002e7213 */ /* 0x000fc60000000000 */
[--C-:B------:R-:W-:Y:S01]  /*36a0*/  @!P1 IMAD.IADD R40, R40, 0x1, -R9.reuse ;  /* 0x0000000128289824 */ /* 0x100fe200078e0a09 */
[----:B------:R-:W-:Y:S01]  /*36b0*/  ISETP.GE.AND P1, PT, R47, RZ, PT ;  /* 0x000000ff2f00720c */ /* 0x000fe20003f26270 */
[----:B------:R-:W-:Y:S02]  /*36c0*/  IMAD.MOV R44, RZ, RZ, -R44 ;  /* 0x000000ffff2c7224 */ /* 0x000fe400078e0a2c */
[----:B------:R-:W-:Y:S01]  /*36d0*/  @!P5 IMAD.IADD R39, R39, 0x1, -R9 ;  /* 0x000000012727d824 */ /* 0x000fe200078e0a09 */
[C---:B------:R-:W-:Y:S01]  /*36e0*/  ISETP.GT.U32.AND P5, PT, R9.reuse, R42, PT ;  /* 0x0000002a0900720c */ /* 0x040fe20003fa4070 */
[----:B------:R-:W-:Y:S01]  /*36f0*/  VIADD R52, R14, 0x88 ;  /* 0x000000880e347836 */ /* 0x000fe20000000000 */
[----:B------:R-:W-:Y:S01]  /*3700*/  ISETP.GT.U32.AND P6, PT, R9, R40, PT ;  /* 0x000000280900720c */ /* 0x000fe20003fc4070 */
[----:B------:R-:W-:-:S03]  /*3710*/  IMAD.HI.U32 R43, R3, R46, RZ ;  /* 0x0000002e032b7227 */ /* 0x000fc600078e00ff */
[----:B------:R-:W-:Y:S01]  /*3720*/  IABS R50, R52 ;  /* 0x0000003400327213 */ /* 0x000fe20000000000 */
[----:B------:R-:W-:Y:S02]  /*3730*/  IMAD R44, R9, R44, R48 ;  /* 0x0000002c092c7224 */ /* 0x000fe400078e0230 */
[----:B------:R-:W-:Y:S02]  /*3740*/  IMAD.MOV R43, RZ, RZ, -R43 ;  /* 0x000000ffff2b7224 */ /* 0x000fe400078e0a2b */
[----:B------:R-:W-:Y:S01]  /*3750*/  @!P3 IMAD.IADD R41, R41, 0x1, -R9 ;  /* 0x000000012929b824 */ /* 0x000fe200078e0a09 */
[C---:B------:R-:W-:Y:S01]  /*3760*/  ISETP.GT.U32.AND P3, PT, R9.reuse, R44, PT ;  /* 0x0000002c0900720c */ /* 0x040fe20003f64070 */
[----:B------:R-:W-:Y:S02]  /*3770*/  IMAD R43, R9, R43, R46 ;  /* 0x0000002b092b7224 */ /* 0x000fe400078e022e */
[----:B------:R-:W-:-:S04]  /*3780*/  IMAD.HI.U32 R45, R3, R50, RZ ;  /* 0x00000032032d7227 */ /* 0x000fc800078e00ff */
[--C-:B------:R-:W-:Y:S02]  /*3790*/  @!P5 IMAD.IADD R42, R42, 0x1, -R9.reuse ;  /* 0x000000012a2ad824 */ /* 0x100fe400078e0a09 */
[----:B------:R-:W-:Y:S01]  /*37a0*/  @!P6 IMAD.IADD R40, R40, 0x1, -R9 ;  /* 0x000000012828e824 */ /* 0x000fe200078e0a09 */
[C---:B------:R-:W-:Y:S01]  /*37b0*/  ISETP.GT.U32.AND P6, PT, R9.reuse, R43, PT ;  /* 0x0000002b0900720c */ /* 0x040fe20003fc4070 */
[C---:B------:R-:W-:Y:S01]  /*37c0*/  VIADD R54, R14.reuse, 0x80 ;  /* 0x000000800e367836 */ /* 0x040fe20000000000 */
[C---:B------:R-:W-:Y:S01]  /*37d0*/  ISETP.GT.U32.AND P5, PT, R9.reuse, R42, PT ;  /* 0x0000002a0900720c */ /* 0x040fe20003fa4070 */
[----:B------:R-:W-:Y:S02]  /*37e0*/  IMAD.MOV R45, RZ, RZ, -R45 ;  /* 0x000000ffff2d7224 */ /* 0x000fe400078e0a2d */
[----:B------:R-:W-:Y:S01]  /*37f0*/  VIADD R53, R14, 0x84 ;  /* 0x000000840e357836 */ /* 0x000fe20000000000 */
[----:B------:R-:W-:Y:S01]  /*3800*/  IABS R47, R54 ;  /* 0x00000036002f7213 */ /* 0x000fe20000000000 */
[----:B------:R-:W-:-:S02]  /*3810*/  IMAD R45, R9, R45, R50 ;  /* 0x0000002d092d7224 */ /* 0x000fc400078e0232 */
[----:B------:R-:W-:Y:S01]  /*3820*/  @!P3 IMAD.IADD R44, R44, 0x1, -R9 ;  /* 0x000000012c2cb824 */ /* 0x000fe200078e0a09 */
[----:B------:R-:W-:Y:S01]  /*3830*/  IABS R48, R53 ;  /* 0x0000003500307213 */ /* 0x000fe20000000000 */
[----:B------:R-:W-:Y:S01]  /*3840*/  @!P4 IMAD.MOV R40, RZ, RZ, -R40 ;  /* 0x000000ffff28c224 */ /* 0x000fe200078e0a28 */
[C---:B------:R-:W-:Y:S01]  /*3850*/  ISETP.GT.U32.AND P4, PT, R9.reuse, R45, PT ;  /* 0x0000002d0900720c */ /* 0x040fe20003f84070 */
[----:B------:R-:W-:Y:S01]  /*3860*/  IMAD.MOV.U32 R50, RZ, RZ, R47 ;  /* 0x000000ffff327224 */ /* 0x000fe200078e002f */
[----:B------:R-:W-:Y:S01]  /*3870*/  ISETP.GT.U32.AND P3, PT, R9, R44, PT ;  /* 0x0000002c0900720c */ /* 0x000fe20003f64070 */
[----:B------:R-:W-:Y:S01]  /*3880*/  @!P6 IMAD.IADD R43, R43, 0x1, -R9 ;  /* 0x000000012b2be824 */ /* 0x000fe200078e0a09 */
[----:B------:R-:W-:Y:S01]  /*3890*/  ISETP.GE.AND P6, PT, R51, RZ, PT ;  /* 0x000000ff3300720c */ /* 0x000fe20003fc6270 */
[----:B------:R-:W-:-:S04]  /*38a0*/  IMAD.HI.U32 R46, R3, R48, RZ ;  /* 0x00000030032e7227 */ /* 0x000fc800078e00ff */
[----:B------:R-:W-:-:S04]  /*38b0*/  IMAD.HI.U32 R47, R3, R50, RZ ;  /* 0x00000032032f7227 */ /* 0x000fc800078e00ff */
[----:B------:R-:W-:Y:S01]  /*38c0*/  @!P5 IMAD.IADD R42, R42, 0x1, -R9 ;  /* 0x000000012a2ad824 */ /* 0x000fe200078e0a09 */
[----:B------:R-:W-:Y:S01]  /*38d0*/  ISETP.GE.AND P5, PT, R49, RZ, PT ;  /* 0x000000ff3100720c */ /* 0x000fe20003fa6270 */
[----:B------:R-:W-:Y:S01]  /*38e0*/  @!P2 IMAD.MOV R39, RZ, RZ, -R39 ;  /* 0x000000ffff27a224 */ /* 0x000fe200078e0a27 */
[C---:B------:R-:W-:Y:S01]  /*38f0*/  ISETP.GT.U32.AND P2, PT, R9.reuse, R43, PT ;  /* 0x0000002b0900720c */ /* 0x040fe20003f44070 */
[----:B------:R-:W-:Y:S02]  /*3900*/  IMAD.MOV R46, RZ, RZ, -R46 ;  /* 0x000000ffff2e7224 */ /* 0x000fe400078e0a2e */
[----:B------:R-:W-:Y:S02]  /*3910*/  VIADD R49, R14, 0x7c ;  /* 0x0000007c0e317836 */ /* 0x000fe40000000000 */
[----:B------:R-:W-:Y:S02]  /*3920*/  IMAD.MOV R47, RZ, RZ, -R47 ;  /* 0x000000ffff2f7224 */ /* 0x000fe400078e0a2f */
[----:B------:R-:W-:Y:S01]  /*3930*/  IMAD R46, R9, R46, R48 ;  /* 0x0000002e092e7224 */ /* 0x000fe200078e0230 */
[----:B------:R-:W-:Y:S01]  /*3940*/  IABS R48, R49 ;  /* 0x0000003100307213 */ /* 0x000fe20000000000 */
[----:B------:R-:W-:-:S02]  /*3950*/  @!P3 IMAD.IADD R44, R44, 0x1, -R9 ;  /* 0x000000012c2cb824 */ /* 0x000fc400078e0a09 */
[----:B------:R-:W-:Y:S01]  /*3960*/  @!P4 IMAD.IADD R45, R45, 0x1, -R9 ;  /* 0x000000012d2dc824 */ /* 0x000fe200078e0a09 */
[C---:B------:R-:W-:Y:S01]  /*3970*/  ISETP.GT.U32.AND P3, PT, R9.reuse, R46, PT ;  /* 0x0000002e0900720c */ /* 0x040fe20003f64070 */
[C---:B------:R-:W-:Y:S02]  /*3980*/  IMAD R47, R9.reuse, R47, R50 ;  /* 0x0000002f092f7224 */ /* 0x040fe400078e0232 */
[----:B------:R-:W-:Y:S01]  /*3990*/  @!P6 IMAD.MOV R44, RZ, RZ, -R44 ;  /* 0x000000ffff2ce224 */ /* 0x000fe200078e0a2c */
[C---:B------:R-:W-:Y:S01]  /*39a0*/  ISETP.GT.U32.AND P4, PT, R9.reuse, R45, PT ;  /* 0x0000002d0900720c */ /* 0x040fe20003f84070 */
[----:B------:R-:W-:Y:S01]  /*39b0*/  IMAD.MOV.U32 R50, RZ, RZ, R48 ;  /* 0x000000ffff327224 */ /* 0x000fe200078e0030 */
[----:B------:R-:W-:Y:S01]  /*39c0*/  ISETP.GT.U32.AND P6, PT, R9, R47, PT ;  /* 0x0000002f0900720c */ /* 0x000fe20003fc4070 */
[----:B------:R-:W-:Y:S01]  /*39d0*/  @!P0 IMAD.MOV R41, RZ, RZ, -R41 ;  /* 0x000000ffff298224 */ /* 0x000fe200078e0a29 */
[----:B------:R-:W-:Y:S01]  /*39e0*/  ISETP.GE.AND P0, PT, R52, RZ, PT ;  /* 0x000000ff3400720c */ /* 0x000fe20003f06270 */
[----:B------:R-:W-:Y:S01]  /*39f0*/  @!P2 IMAD.IADD R43, R43, 0x1, -R9 ;  /* 0x000000012b2ba824 */ /* 0x000fe200078e0a09 */
[----:B------:R-:W-:Y:S01]  /*3a00*/  ISETP.GE.AND P2, PT, R54, RZ, PT ;  /* 0x000000ff3600720c */ /* 0x000fe20003f46270 */
[----:B------:R-:W-:-:S04]  /*3a10*/  IMAD.HI.U32 R48, R3, R50, RZ ;  /* 0x0000003203307227 */ /* 0x000fc800078e00ff */
[----:B------:R-:W-:Y:S01]  /*3a20*/  @!P5 IMAD.MOV R43, RZ, RZ, -R43 ;  /* 0x000000ffff2bd224 */ /* 0x000fe200078e0a2b */
[----:B------:R-:W-:Y:S01]  /*3a30*/  ISETP.GE.AND P5, PT, R49, RZ, PT ;  /* 0x000000ff3100720c */ /* 0x000fe20003fa6270 */
[----:B------:R-:W-:Y:S02]  /*3a40*/  VIADD R49, R14, 0x78 ;  /* 0x000000780e317836 */ /* 0x000fe40000000000 */
[----:B------:R-:W-:Y:S02]  /*3a50*/  IMAD.MOV R48, RZ, RZ, -R48 ;  /* 0x000000ffff307224 */ /* 0x000fe400078e0a30 */
[--C-:B------:R-:W-:Y:S01]  /*3a60*/  @!P4 IMAD.IADD R45, R45, 0x1, -R9.reuse ;  /* 0x000000012d2dc824 */ /* 0x100fe200078e0a09 */
[----:B------:R-:W-:Y:S01]  /*3a70*/  IABS R52, R49 ;  /* 0x0000003100347213 */ /* 0x000fe20000000000 */
[----:B------:R-:W-:Y:S01]  /*3a80*/  IMAD R48, R9, R48, R50 ;  /* 0x0000003009307224 */ /* 0x000fe200078e0232 */
[----:B------:R-:W-:Y:S01]  /*3a90*/  ISETP.GE.AND P4, PT, R49, RZ, PT ;  /* 0x000000ff3100720c */ /* 0x000fe20003f86270 */
[----:B------:R-:W-:-:S02]  /*3aa0*/  @!P6 IMAD.IADD R47, R47, 0x1, -R9 ;  /* 0x000000012f2fe824 */ /* 0x000fc400078e0a09 */
[----:B------:R-:W-:Y:S02]  /*3ab0*/  VIADD R51, R14, 0x74 ;  /* 0x000000740e337836 */ /* 0x000fe40000000000 */
[----:B------:R-:W-:Y:S01]  /*3ac0*/  @!P3 IMAD.IADD R46, R46, 0x1, -R9 ;  /* 0x000000012e2eb824 */ /* 0x000fe200078e0a09 */
[C---:B------:R-:W-:Y:S01]  /*3ad0*/  ISETP.GT.U32.AND P6, PT, R9.reuse, R47, PT ;  /* 0x0000002f0900720c */ /* 0x040fe20003fc4070 */
[----:B------:R-:W-:Y:S01]  /*3ae0*/  @!P0 IMAD.MOV R45, RZ, RZ, -R45 ;  /* 0x000000ffff2d8224 */ /* 0x000fe200078e0a2d */
[----:B------:R-:W-:Y:S01]  /*3af0*/  ISETP.GT.U32.AND P0, PT, R9, R48, PT ;  /* 0x000000300900720c */ /* 0x000fe20003f04070 */
[----:B------:R-:W-:Y:S01]  /*3b00*/  IMAD.HI.U32 R49, R3, R52, RZ ;  /* 0x0000003403317227 */ /* 0x000fe200078e00ff */
[----:B------:R-:W-:Y:S02]  /*3b10*/  IABS R54, R51 ;  /* 0x0000003300367213 */ /* 0x000fe40000000000 */
[----:B------:R-:W-:Y:S01]  /*3b20*/  ISETP.GT.U32.AND P3, PT, R9, R46, PT ;  /* 0x0000002e0900720c */ /* 0x000fe20003f64070 */
[----:B------:R-:W-:-:S02]  /*3b30*/  IMAD.MOV R49, RZ, RZ, -R49 ;  /* 0x000000ffff317224 */ /* 0x000fc400078e0a31 */
[----:B------:R-:W-:-:S04]  /*3b40*/  IMAD.HI.U32 R50, R3, R54, RZ ;  /* 0x0000003603327227 */ /* 0x000fc800078e00ff */
[----:B------:R-:W-:Y:S01]  /*3b50*/  @!P1 IMAD.MOV R42, RZ, RZ, -R42 ;  /* 0x000000ffff2a9224 */ /* 0x000fe200078e0a2a */
[----:B------:R-:W-:Y:S01]  /*3b60*/  ISETP.GE.AND P1, PT, R53, RZ, PT ;  /* 0x000000ff3500720c */ /* 0x000fe20003f26270 */
[----:B------:R-:W-:Y:S02]  /*3b70*/  VIADD R53, R14, 0x70 ;  /* 0x000000700e357836 */ /* 0x000fe40000000000 */
[----:B------:R-:W-:Y:S02]  /*3b80*/  IMAD R49, R9, R49, R52 ;  /* 0x0000003109317224 */ /* 0x000fe400078e0234 */
[----:B------:R-:W-:Y:S01]  /*3b90*/  IMAD.MOV R50, RZ, RZ, -R50 ;  /* 0x000000ffff327224 */ /* 0x000fe200078e0a32 */
[----:B------:R-:W-:Y:S01]  /*3ba0*/  IABS R56, R53 ;  /* 0x0000003500387213 */ /* 0x000fe20000000000 */
[--C-:B------:R-:W-:Y:S01]  /*3bb0*/  @!P6 IMAD.IADD R47, R47, 0x1, -R9.reuse ;  /* 0x000000012f2fe824 */ /* 0x100fe200078e0a09 */
[----:B------:R-:W-:Y:S01]  /*3bc0*/  ISETP.GT.U32.AND P6, PT, R9, R49, PT ;  /* 0x000000310900720c */ /* 0x000fe20003fc4070 */
[----:B------:R-:W-:-:S02]  /*3bd0*/  @!P0 IMAD.IADD R48, R48, 0x1, -R9 ;  /* 0x0000000130308824 */ /* 0x000fc400078e0a09 */
[----:B------:R-:W-:Y:S02]  /*3be0*/  IMAD R50, R9, R50, R54 ;  /* 0x0000003209327224 */ /* 0x000fe400078e0236 */
[----:B------:R-:W-:Y:S01]  /*3bf0*/  @!P3 IMAD.IADD R46, R46, 0x1, -R9 ;  /* 0x000000012e2eb824 */ /* 0x000fe200078e0a09 */
[----:B------:R-:W-:Y:S01]  /*3c00*/  ISETP.GE.AND P3, PT, R51, RZ, PT ;  /* 0x000000ff3300720c */ /* 0x000fe20003f66270 */
[----:B------:R-:W-:Y:S01]  /*3c10*/  @!P2 IMAD.MOV R47, RZ, RZ, -R47 ;  /* 0x000000ffff2fa224 */ /* 0x000fe200078e0a2f */
[----:B------:R-:W-:Y:S01]  /*3c20*/  ISETP.GT.U32.AND P0, PT, R9, R48, PT ;  /* 0x000000300900720c */ /* 0x000fe20003f04070 */
[----:B------:R-:W-:Y:S01]  /*3c30*/  IMAD.HI.U32 R51, R3, R56, RZ ;  /* 0x0000003803337227 */ /* 0x000fe200078e00ff */
[----:B------:R-:W-:-:S03]  /*3c40*/  ISETP.GT.U32.AND P2, PT, R9, R50, PT ;  /* 0x000000320900720c */ /* 0x000fc60003f44070 */
[----:B------:R-:W-:Y:S02]  /*3c50*/  IMAD.MOV R51, RZ, RZ, -R51 ;  /* 0x000000ffff337224 */ /* 0x000fe400078e0a33 */
[C---:B------:R-:W-:Y:S02]  /*3c60*/  VIADD R55, R14.reuse, 0x68 ;  /* 0x000000680e377836 */ /* 0x040fe40000000000 */
[----:B------:R-:W-:Y:S02]  /*3c70*/  IMAD R51, R9, R51, R56 ;  /* 0x0000003309337224 */ /* 0x000fe400078e0238 */
[--C-:B------:R-:W-:Y:S01]  /*3c80*/  @!P6 IMAD.IADD R49, R49, 0x1, -R9.reuse ;  /* 0x000000013131e824 */ /* 0x100fe200078e0a09 */
[----:B------:R-:W-:Y:S01]  /*3c90*/  IABS R58, R55 ;  /* 0x00000037003a7213 */ /* 0x000fe20000000000 */
[----:B------:R-:W-:Y:S02]  /*3ca0*/  VIADD R54, R14, 0x6c ;  /* 0x0000006c0e367836 */ /* 0x000fe40000000000 */
[--C-:B------:R-:W-:Y:S01]  /*3cb0*/  @!P0 IMAD.IADD R48, R48, 0x1, -R9.reuse ;  /* 0x0000000130308824 */ /* 0x100fe200078e0a09 */
[C---:B------:R-:W-:Y:S01]  /*3cc0*/  ISETP.GT.U32.AND P6, PT, R9.reuse, R49, PT ;  /* 0x000000310900720c */ /* 0x040fe20003fc4070 */
[----:B------:R-:W-:Y:S01]  /*3cd0*/  @!P2 IMAD.IADD R50, R50, 0x1, -R9 ;  /* 0x000000013232a824 */ /* 0x000fe200078e0a09 */
[----:B------:R-:W-:Y:S01]  /*3ce0*/  ISETP.GT.U32.AND P0, PT, R9, R51, PT ;  /* 0x000000330900720c */ /* 0x000fe20003f04070 */
[----:B------:R-:W-:Y:S01]  /*3cf0*/  @!P1 IMAD.MOV R46, RZ, RZ, -R46 ;  /* 0x000000ffff2e9224 */ /* 0x000fe200078e0a2e */
[----:B------:R-:W-:Y:S01]  /*3d00*/  IABS R56, R54 ;  /* 0x0000003600387213 */ /* 0x000fe20000000000 */
[----:B------:R-:W-:Y:S01]  /*3d10*/  VIADD R57, R14, 0x64 ;  /* 0x000000640e397836 */ /* 0x000fe20000000000 */
[----:B------:R-:W-:Y:S01]  /*3d20*/  ISETP.GE.AND P1, PT, R53, RZ, PT ;  /* 0x000000ff3500720c */ /* 0x000fe20003f26270 */
[----:B------:R-:W-:Y:S01]  /*3d30*/  IMAD.HI.U32 R53, R3, R58, RZ ;  /* 0x0000003a03357227 */ /* 0x000fe200078e00ff */
[----:B------:R-:W-:-:S02]  /*3d40*/  ISETP.GT.U32.AND P2, PT, R9, R50, PT ;  /* 0x000000320900720c */ /* 0x000fc40003f44070 */
[----:B------:R-:W-:Y:S01]  /*3d50*/  IABS R60, R57 ;  /* 0x00000039003c7213 */ /* 0x000fe20000000000 */
[----:B------:R-:W-:-:S04]  /*3d60*/  IMAD.HI.U32 R52, R3, R56, RZ ;  /* 0x0000003803347227 */ /* 0x000fc800078e00ff */
[----:B------:R-:W-:Y:S02]  /*3d70*/  IMAD.MOV R53, RZ, RZ, -R53 ;  /* 0x000000ffff357224 */ /* 0x000fe400078e0a35 */
[----:B------:R-:W-:Y:S02]  /*3d80*/  IMAD.MOV R52, RZ, RZ, -R52 ;  /* 0x000000ffff347224 */ /* 0x000fe400078e0a34 */
[--C-:B------:R-:W-:Y:S01]  /*3d90*/  @!P6 IMAD.IADD R49, R49, 0x1, -R9.reuse ;  /* 0x000000013131e824 */ /* 0x100fe200078e0a09 */
[----:B------:R-:W-:Y:S01]  /*3da0*/  ISETP.GE.AND P6, PT, R55, RZ, PT ;  /* 0x000000ff3700720c */ /* 0x000fe20003fc6270 */
[----:B------:R-:W-:Y:S02]  /*3db0*/  @!P0 IMAD.IADD R51, R51, 0x1, -R9 ;  /* 0x0000000133338824 */ /* 0x000fe400078e0a09 */
[C---:B------:R-:W-:Y:S02]  /*3dc0*/  IMAD R53, R9.reuse, R53, R58 ;  /* 0x0000003509357224 */ /* 0x040fe400078e023a */
[C---:B------:R-:W-:Y:S01]  /*3dd0*/  IMAD R52, R9.reuse, R52, R56 ;  /* 0x0000003409347224 */ /* 0x040fe200078e0238 */
[C---:B------:R-:W-:Y:S01]  /*3de0*/  ISETP.GT.U32.AND P0, PT, R9.reuse, R51, PT ;  /* 0x000000330900720c */ /* 0x040fe20003f04070 */
[----:B------:R-:W-:Y:S01]  /*3df0*/  @!P4 IMAD.MOV R49, RZ, RZ, -R49 ;  /* 0x000000ffff31c224 */ /* 0x000fe200078e0a31 */
[C---:B------:R-:W-:Y:S01]  /*3e00*/  ISETP.GT.U32.AND P4, PT, R9.reuse, R53, PT ;  /* 0x000000350900720c */ /* 0x040fe20003f84070 */
[----:B------:R-:W-:Y:S01]  /*3e10*/  @!P2 IMAD.IADD R50, R50, 0x1, -R9 ;  /* 0x000000013232a824 */ /* 0x000fe200078e0a09 */
[----:B------:R-:W-:Y:S01]  /*3e20*/  ISETP.GT.U32.AND P2, PT, R9, R52, PT ;  /* 0x000000340900720c */ /* 0x000fe20003f44070 */
[----:B------:R-:W-:Y:S01]  /*3e30*/  @!P5 IMAD.MOV R48, RZ, RZ, -R48 ;  /* 0x000000ffff30d224 */ /* 0x000fe200078e0a30 */
[----:B------:R-:W-:Y:S01]  /*3e40*/  ISETP.GE.AND P5, PT, R54, RZ, PT ;  /* 0x000000ff3600720c */ /* 0x000fe20003fa6270 */
[----:B------:R-:W-:-:S04]  /*3e50*/  IMAD.HI.U32 R54, R3, R60, RZ ;  /* 0x0000003c03367227 */ /* 0x000fc800078e00ff */
[----:B------:R-:W-:Y:S02]  /*3e60*/  IMAD.MOV R54, RZ, RZ, -R54 ;  /* 0x000000ffff367224 */ /* 0x000fe400078e0a36 */
[C---:B------:R-:W-:Y:S02]  /*3e70*/  VIADD R58, R14.reuse, 0x5c ;  /* 0x0000005c0e3a7836 */ /* 0x040fe40000000000 */
[----:B------:R-:W-:Y:S02]  /*3e80*/  VIADD R55, R14, 0x60 ;  /* 0x000000600e377836 */ /* 0x000fe40000000000 */
[----:B------:R-:W-:Y:S01]  /*3e90*/  IMAD R54, R9, R54, R60 ;  /* 0x0000003609367224 */ /* 0x000fe200078e023c */
[----:B------:R-:W-:Y:S01]  /*3ea0*/  IABS R60, R58 ;  /* 0x0000003a003c7213 */ /* 0x000fe20000000000 */
[--C-:B------:R-:W-:Y:S01]  /*3eb0*/  @!P0 IMAD.IADD R51, R51, 0x1, -R9.reuse ;  /* 0x0000000133338824 */ /* 0x100fe200078e0a09 */
[----:B------:R-:W-:Y:S01]  /*3ec0*/  IABS R56, R55 ;  /* 0x0000003700387213 */ /* 0x000fe20000000000 */
[--C-:B------:R-:W-:Y:S01]  /*3ed0*/  @!P4 IMAD.IADD R53, R53, 0x1, -R9.reuse ;  /* 0x000000013535c824 */ /* 0x100fe200078e0a09 */
[----:B------:R-:W-:Y:S01]  /*3ee0*/  ISETP.GT.U32.AND P0, PT, R9, R54, PT ;  /* 0x000000360900720c */ /* 0x000fe20003f04070 */
[----:B------:R-:W-:Y:S01]  /*3ef0*/  @!P2 IMAD.IADD R52, R52, 0x1, -R9 ;  /* 0x000000013434a824 */ /* 0x000fe200078e0a09 */
[----:B------:R-:W-:Y:S01]  /*3f00*/  ISETP.GE.AND P2, PT, R55, RZ, PT ;  /* 0x000000ff3700720c */ /* 0x000fe20003f46270 */
[----:B------:R-:W-:Y:S01]  /*3f10*/  @!P3 IMAD.MOV R50, RZ, RZ, -R50 ;  /* 0x000000ffff32b224 */ /* 0x000fe200078e0a32 */
[----:B------:R-:W-:Y:S01]  /*3f20*/  ISETP.GE.AND P3, PT, R57, RZ, PT ;  /* 0x000000ff3900720c */ /* 0x000fe20003f66270 */
[----:B------:R-:W-:Y:S01]  /*3f30*/  @!P1 IMAD.MOV R51, RZ, RZ, -R51 ;  /* 0x000000ffff339224 */ /* 0x000fe200078e0a33 */
[----:B------:R-:W-:Y:S01]  /*3f40*/  ISETP.GT.U32.AND P1, PT, R9, R53, PT ;  /* 0x000000350900720c */ /* 0x000fe20003f24070 */
[----:B------:R-:W-:Y:S01]  /*3f50*/  IMAD.HI.U32 R57, R3, R60, RZ ;  /* 0x0000003c03397227 */ /* 0x000fe200078e00ff */
[----:B------:R-:W-:-:S03]  /*3f60*/  ISETP.GT.U32.AND P4, PT, R9, R52, PT ;  /* 0x000000340900720c */ /* 0x000fc60003f84070 */
[----:B------:R-:W-:-:S04]  /*3f70*/  IMAD.HI.U32 R55, R3, R56, RZ ;  /* 0x0000003803377227 */ /* 0x000fc800078e00ff */
[----:B------:R-:W-:Y:S02]  /*3f80*/  IMAD.MOV R57, RZ, RZ, -R57 ;  /* 0x000000ffff397224 */ /* 0x000fe400078e0a39 */
[----:B------:R-:W-:Y:S02]  /*3f90*/  IMAD.MOV R55, RZ, RZ, -R55 ;  /* 0x000000ffff377224 */ /* 0x000fe400078e0a37 */
[C---:B------:R-:W-:Y:S02]  /*3fa0*/  IMAD R60, R9.reuse, R57, R60 ;  /* 0x00000039093c7224 */ /* 0x040fe400078e023c */
[----:B------:R-:W-:Y:S02]  /*3fb0*/  IMAD R56, R9, R55, R56 ;  /* 0x0000003709387224 */ /* 0x000fe400078e0238 */
[----:B------:R-:W-:Y:S01]  /*3fc0*/  @!P1 IMAD.IADD R53, R53, 0x1, -R9 ;  /* 0x0000000135359824 */ /* 0x000fe200078e0a09 */
[----:B------:R-:W-:Y:S01]  /*3fd0*/  ISETP.GT.U32.AND P1, PT, R9, R60, PT ;  /* 0x0000003c0900720c */ /* 0x000fe20003f24070 */
[----:B------:R-:W-:-:S02]  /*3fe0*/  VIADD R59, R14, 0x58 ;  /* 0x000000580e3b7836 */ /* 0x000fc40000000000 */
[--C-:B------:R-:W-:Y:S01]  /*3ff0*/  @!P4 IMAD.IADD R52, R52, 0x1, -R9.reuse ;  /* 0x000000013434c824 */ /* 0x100fe200078e0a09 */
[----:B------:R-:W-:Y:S01]  /*4000*/  ISETP.GT.U32.AND P4, PT, R9, R56, PT ;  /* 0x000000380900720c */ /* 0x000fe20003f84070 */
[----:B------:R-:W-:Y:S01]  /*4010*/  VIADD R61, R14, 0x54 ;  /* 0x000000540e3d7836 */ /* 0x000fe20000000000 */
[----:B------:R-:W-:Y:S01]  /*4020*/  IABS R62, R59 ;  /* 0x0000003b003e7213 */ /* 0x000fe20000000000 */
[----:B------:R-:W-:Y:S02]  /*4030*/  @!P0 IMAD.IADD R54, R54, 0x1, -R9 ;  /* 0x0000000136368824 */ /* 0x000fe400078e0a09 */
[----:B------:R-:W-:Y:S01]  /*4040*/  @!P5 IMAD.MOV R52, RZ, RZ, -R52 ;  /* 0x000000ffff34d224 */ /* 0x000fe200078e0a34 */
[----:B------:R-:W-:Y:S01]  /*4050*/  IABS R64, R61 ;  /* 0x0000003d00407213 */ /* 0x000fe20000000000 */
[----:B------:R-:W-:Y:S01]  /*4060*/  IMAD.HI.U32 R55, R3, R62, RZ ;  /* 0x0000003e03377227 */ /* 0x000fe200078e00ff */
[----:B------:R-:W-:-:S03]  /*4070*/  ISETP.GT.U32.AND P0, PT, R9, R54, PT ;  /* 0x000000360900720c */ /* 0x000fc60003f04070 */
[----:B------:R-:W-:Y:S02]  /*4080*/  @!P1 IMAD.IADD R60, R60, 0x1, -R9 ;  /* 0x000000013c3c9824 */ /* 0x000fe400078e0a09 */
[----:B------:R-:W-:Y:S02]  /*4090*/  IMAD.MOV R57, RZ, RZ, -R55 ;  /* 0x000000ffff397224 */ /* 0x000fe400078e0a37 */
[----:B------:R-:W-:Y:S01]  /*40a0*/  @!P4 IMAD.IADD R56, R56, 0x1, -R9 ;  /* 0x000000013838c824 */ /* 0x000fe200078e0a09 */
[C---:B------:R-:W-:Y:S01]  /*40b0*/  ISETP.GT.U32.AND P1, PT, R9.reuse, R60, PT ;  /* 0x0000003c0900720c */ /* 0x040fe20003f24070 */
[----:B------:R-:W-:Y:S01]  /*40c0*/  IMAD R62, R9, R57, R62 ;  /* 0x00000039093e7224 */ /* 0x000fe200078e023e */
[----:B------:R-:W-:Y:S01]  /*40d0*/  ISETP.GE.AND P4, PT, R59, RZ, PT ;  /* 0x000000ff3b00720c */ /* 0x000fe20003f86270 */
[----:B------:R-:W-:Y:S01]  /*40e0*/  IMAD.HI.U32 R55, R3, R64, RZ ;  /* 0x0000004003377227 */ /* 0x000fe200078e00ff */
[----:B------:R-:W-:-:S03]  /*40f0*/  ISETP.GT.U32.AND P5, PT, R9, R56, PT ;  /* 0x000000380900720c */ /* 0x000fc60003fa4070 */
[----:B------:R-:W-:Y:S01]  /*4100*/  @!P6 IMAD.MOV R53, RZ, RZ, -R53 ;  /* 0x000000ffff35e224 */ /* 0x000fe200078e0a35 */
[C---:B------:R-:W-:Y:S01]  /*4110*/  ISETP.GT.U32.AND P6, PT, R9.reuse, R62, PT ;  /* 0x0000003e0900720c */ /* 0x040fe20003fc4070 */
[----:B------:R-:W-:Y:S02]  /*4120*/  IMAD.MOV R55, RZ, RZ, -R55 ;  /* 0x000000ffff377224 */ /* 0x000fe400078e0a37 */
[----:B------:R-:W-:Y:S02]  /*4130*/  VIADD R63, R14, 0x50 ;  /* 0x000000500e3f7836 */ /* 0x000fe40000000000 */
[C---:B------:R-:W-:Y:S02]  /*4140*/  IMAD R64, R9.reuse, R55, R64 ;  /* 0x0000003709407224 */ /* 0x040fe400078e0240 */
[--C-:B------:R-:W-:Y:S01]  /*4150*/  @!P1 IMAD.IADD R60, R60, 0x1, -R9.reuse ;  /* 0x000000013c3c9824 */ /* 0x100fe200078e0a09 */
[----:B------:R-:W-:Y:S01]  /*4160*/  IABS R66, R63 ;  /* 0x0000003f00427213 */ /* 0x000fe20000000000 */
[--C-:B------:R-:W-:Y:S01]  /*4170*/  @!P5 IMAD.IADD R56, R56, 0x1, -R9.reuse ;  /* 0x000000013838d824 */ /* 0x100fe200078e0a09 */
[----:B------:R-:W-:Y:S01]  /*4180*/  ISETP.GT.U32.AND P1, PT, R9, R64, PT ;  /* 0x000000400900720c */ /* 0x000fe20003f24070 */
[----:B------:R-:W-:Y:S01]  /*4190*/  VIADD R55, R14, 0x4c ;  /* 0x0000004c0e377836 */ /* 0x000fe20000000000 */
[----:B------:R-:W-:Y:S01]  /*41a0*/  ISETP.GE.AND P5, PT, R63, RZ, PT ;  /* 0x000000ff3f00720c */ /* 0x000fe20003fa6270 */
[--C-:B------:R-:W-:Y:S01]  /*41b0*/  @!P0 IMAD.IADD R54, R54, 0x1, -R9.reuse ;  /* 0x0000000136368824 */ /* 0x100fe200078e0a09 */
[----:B------:R-:W-:Y:S01]  /*41c0*/  ISETP.GE.AND P0, PT, R58, RZ, PT ;  /* 0x000000ff3a00720c */ /* 0x000fe20003f06270 */
[----:B------:R-:W-:Y:S01]  /*41d0*/  VIADD R59, R14, 0x48 ;  /* 0x000000480e3b7836 */ /* 0x000fe20000000000 */
[----:B------:R-:W-:Y:S01]  /*41e0*/  IABS R68, R55 ;  /* 0x0000003700447213 */ /* 0x000fe20000000000 */
[----:B------:R-:W-:Y:S01]  /*41f0*/  @!P6 IMAD.IADD R62, R62, 0x1, -R9 ;  /* 0x000000013e3ee824 */ /* 0x000fe200078e0a09 */
[----:B------:R-:W-:Y:S01]  /*4200*/  ISETP.GE.AND P6, PT, R55, RZ, PT ;  /* 0x000000ff3700720c */ /* 0x000fe20003fc6270 */
[----:B------:R-:W-:Y:S01]  /*4210*/  IMAD.MOV.U32 R58, RZ, RZ, R56 ;  /* 0x000000ffff3a7224 */ /* 0x000fe200078e0038 */
[----:B------:R-:W-:Y:S01]  /*4220*/  IABS R70, R59 ;  /* 0x0000003b00467213 */ /* 0x000fe20000000000 */
[----:B------:R-:W-:-:S04]  /*4230*/  IMAD.HI.U32 R57, R3, R66, RZ ;  /* 0x0000004203397227 */ /* 0x000fc800078e00ff */
[----:B------:R-:W-:Y:S01]  /*4240*/  @!P2 IMAD.MOV R58, RZ, RZ, -R58 ;  /* 0x000000ffff3aa224 */ /* 0x000fe200078e0a3a */
[----:B------:R-:W-:Y:S01]  /*4250*/  ISETP.GT.U32.AND P2, PT, R9, R62, PT ;  /* 0x0000003e0900720c */ /* 0x000fe20003f44070 */
[----:B------:R-:W-:Y:S02]  /*4260*/  IMAD.MOV R57, RZ, RZ, -R57 ;  /* 0x000000ffff397224 */ /* 0x000fe400078e0a39 */
[----:B------:R-:W-:-:S04]  /*4270*/  IMAD.HI.U32 R55, R3, R68, RZ ;  /* 0x0000004403377227 */ /* 0x000fc800078e00ff */
[----:B------:R-:W-:-:S04]  /*4280*/  IMAD.HI.U32 R56, R3, R70, RZ ;  /* 0x0000004603387227 */ /* 0x000fc800078e00ff */
[----:B------:R-:W-:Y:S02]  /*4290*/  @!P1 IMAD.IADD R64, R64, 0x1, -R9 ;  /* 0x0000000140409824 */ /* 0x000fe400078e0a09 */
[C---:B------:R-:W-:Y:S02]  /*42a0*/  IMAD R66, R9.reuse, R57, R66 ;  /* 0x0000003909427224 */ /* 0x040fe400078e0242 */
[----:B------:R-:W-:Y:S01]  /*42b0*/  IMAD.MOV R55, RZ, RZ, -R55 ;  /* 0x000000ffff377224 */ /* 0x000fe200078e0a37 */
[C---:B------:R-:W-:Y:S01]  /*42c0*/  ISETP.GT.U32.AND P1, PT, R9.reuse, R64, PT ;  /* 0x000000400900720c */ /* 0x040fe20003f24070 */
[----:B------:R-:W-:Y:S02]  /*42d0*/  IMAD.MOV R57, RZ, RZ, -R56 ;  /* 0x000000ffff397224 */ /* 0x000fe400078e0a38 */
[----:B------:R-:W-:Y:S01]  /*42e0*/  @!P0 IMAD.MOV R60, RZ, RZ, -R60 ;  /* 0x000000ffff3c8224 */ /* 0x000fe200078e0a3c */
[C---:B------:R-:W-:Y:S01]  /*42f0*/  ISETP.GT.U32.AND P0, PT, R9.reuse, R66, PT ;  /* 0x000000420900720c */ /* 0x040fe20003f04070 */
[----:B------:R-:W-:-:S02]  /*4300*/  IMAD R56, R9, R55, R68 ;  /* 0x0000003709387224 */ /* 0x000fc400078e0244 */
[--C-:B------:R-:W-:Y:S02]  /*4310*/  @!P2 IMAD.IADD R62, R62, 0x1, -R9.reuse ;  /* 0x000000013e3ea824 */ /* 0x100fe400078e0a09 */
[C---:B------:R-:W-:Y:S01]  /*4320*/  IMAD R70, R9.reuse, R57, R70 ;  /* 0x0000003909467224 */ /* 0x040fe200078e0246 */
[----:B------:R-:W-:Y:S01]  /*4330*/  ISETP.GT.U32.AND P2, PT, R9, R56, PT ;  /* 0x000000380900720c */ /* 0x000fe20003f44070 */
[----:B------:R-:W-:Y:S02]  /*4340*/  VIADD R63, R14, 0x40 ;  /* 0x000000400e3f7836 */ /* 0x000fe40000000000 */
[----:B------:R-:W-:Y:S01]  /*4350*/  @!P3 IMAD.MOV R54, RZ, RZ, -R54 ;  /* 0x000000ffff36b224 */ /* 0x000fe200078e0a36 */
[----:B------:R-:W-:Y:S01]  /*4360*/  ISETP.GE.AND P3, PT, R61, RZ, PT ;  /* 0x000000ff3d00720c */ /* 0x000fe20003f66270 */
[--C-:B------:R-:W-:Y:S01]  /*4370*/  @!P1 IMAD.IADD R64, R64, 0x1, -R9.reuse ;  /* 0x0000000140409824 */ /* 0x100fe200078e0a09 */
[----:B------:R-:W-:Y:S01]  /*4380*/  ISETP.GT.U32.AND P1, PT, R9, R70, PT ;  /* 0x000000460900720c */ /* 0x000fe20003f24070 */
[----:B------:R-:W-:Y:S01]  /*4390*/  VIADD R61, R14, 0x44 ;  /* 0x000000440e3d7836 */ /* 0x000fe20000000000 */
[----:B------:R-:W-:Y:S01]  /*43a0*/  IABS R74, R63 ;  /* 0x0000003f004a7213 */ /* 0x000fe20000000000 */
[--C-:B------:R-:W-:Y:S01]  /*43b0*/  @!P0 IMAD.IADD R66, R66, 0x1, -R9.reuse ;  /* 0x0000000142428824 */ /* 0x100fe200078e0a09 */
[----:B------:R-:W-:Y:S01]  /*43c0*/  ISETP.GE.AND P0, PT, R59, RZ, PT ;  /* 0x000000ff3b00720c */ /* 0x000fe20003f06270 */
[----:B------:R-:W-:Y:S01]  /*43d0*/  VIADD R65, R14, 0x3c ;  /* 0x0000003c0e417836 */ /* 0x000fe20000000000 */
[----:B------:R-:W-:Y:S01]  /*43e0*/  IABS R72, R61 ;  /* 0x0000003d00487213 */ /* 0x000fe20000000000 */
[----:B------:R-:W-:Y:S01]  /*43f0*/  @!P2 IMAD.IADD R56, R56, 0x1, -R9 ;  /* 0x000000013838a824 */ /* 0x000fe200078e0a09 */
[----:B------:R-:W-:Y:S01]  /*4400*/  ISETP.GT.U32.AND P2, PT, R9, R66, PT ;  /* 0x000000420900720c */ /* 0x000fe20003f44070 */
[----:B------:R-:W-:Y:S01]  /*4410*/  IMAD.HI.U32 R57, R3, R74, RZ ;  /* 0x0000004a03397227 */ /* 0x000fe200078e00ff */
[----:B------:R-:W-:-:S03]  /*4420*/  IABS R76, R65 ;  /* 0x00000041004c7213 */ /* 0x000fc60000000000 */
[----:B------:R-:W-:-:S04]  /*4430*/  IMAD.HI.U32 R55, R3, R72, RZ ;  /* 0x0000004803377227 */ /* 0x000fc800078e00ff */
[----:B------:R-:W-:Y:S02]  /*4440*/  IMAD.MOV R57, RZ, RZ, -R57 ;  /* 0x000000ffff397224 */ /* 0x000fe400078e0a39 */
[----:B------:R-:W-:Y:S01]  /*4450*/  @!P1 IMAD.IADD R70, R70, 0x1, -R9 ;  /* 0x0000000146469824 */ /* 0x000fe200078e0a09 */
[C---:B------:R-:W-:Y:S01]  /*4460*/  ISETP.GT.U32.AND P1, PT, R9.reuse, R56, PT ;  /* 0x000000380900720c */ /* 0x040fe20003f24070 */
[----:B------:R-:W-:Y:S02]  /*4470*/  IMAD.MOV R55, RZ, RZ, -R55 ;  /* 0x000000ffff377224 */ /* 0x000fe400078e0a37 */
[C---:B------:R-:W-:Y:S02]  /*4480*/  IMAD R74, R9.reuse, R57, R74 ;  /* 0x00000039094a7224 */ /* 0x040fe400078e024a */
[----:B------:R-:W-:Y:S01]  /*4490*/  @!P4 IMAD.MOV R62, RZ, RZ, -R62 ;  /* 0x000000ffff3ec224 */ /* 0x000fe200078e0a3e */
[C---:B------:R-:W-:Y:S01]  /*44a0*/  ISETP.GT.U32.AND P4, PT, R9.reuse, R70, PT ;  /* 0x000000460900720c */ /* 0x040fe20003f84070 */
[----:B------:R-:W-:-:S02]  /*44b0*/  IMAD R72, R9, R55, R72 ;  /* 0x0000003709487224 */ /* 0x000fc400078e0248 */
[----:B------:R-:W-:Y:S01]  /*44c0*/  @!P2 IMAD.IADD R66, R66, 0x1, -R9 ;  /* 0x000000014242a824 */ /* 0x000fe200078e0a09 */
[----:B------:R-:W-:Y:S01]  /*44d0*/  ISETP.GT.U32.AND P2, PT, R9, R74, PT ;  /* 0x0000004a0900720c */ /* 0x000fe20003f44070 */
[----:B------:R-:W-:-:S04]  /*44e0*/  IMAD.HI.U32 R55, R3, R76, RZ ;  /* 0x0000004c03377227 */ /* 0x000fc800078e00ff */
[----:B------:R-:W-:Y:S02]  /*44f0*/  VIADD R57, R14, 0x38 ;  /* 0x000000380e397836 */ /* 0x000fe40000000000 */
[----:B------:R-:W-:Y:S02]  /*4500*/  IMAD.MOV R55, RZ, RZ, -R55 ;  /* 0x000000ffff377224 */ /* 0x000fe400078e0a37 */
[----:B------:R-:W-:Y:S01]  /*4510*/  @!P3 IMAD.MOV R64, RZ, RZ, -R64 ;  /* 0x000000ffff40b224 */ /* 0x000fe200078e0a40 */
[C---:B------:R-:W-:Y:S01]  /*4520*/  ISETP.GT.U32.AND P3, PT, R9.reuse, R72, PT ;  /* 0x000000480900720c */ /* 0x040fe20003f64070 */
[C---:B------:R-:W-:Y:S01]  /*4530*/  IMAD R76, R9.reuse, R55, R76 ;  /* 0x00000037094c7224 */ /* 0x040fe200078e024c */
[----:B------:R-:W-:Y:S01]  /*4540*/  IABS R80, R57 ;  /* 0x0000003900507213 */ /* 0x000fe20000000000 */
[--C-:B------:R-:W-:Y:S02]  /*4550*/  @!P4 IMAD.IADD R70, R70, 0x1, -R9.reuse ;  /* 0x000000014646c824 */ /* 0x100fe400078e0a09 */
[----:B------:R-:W-:Y:S01]  /*4560*/  VIADD R59, R14, 0x34 ;  /* 0x000000340e3b7836 */ /* 0x000fe20000000000 */
[----:B------:R-:W-:Y:S01]  /*4570*/  ISETP.GT.U32.AND P4, PT, R9, R76, PT ;  /* 0x0000004c0900720c */ /* 0x000fe20003f84070 */
[----:B------:R-:W-:-:S02]  /*4580*/  @!P2 IMAD.IADD R74, R74, 0x1, -R9 ;  /* 0x000000014a4aa824 */ /* 0x000fc400078e0a09 */
[----:B------:R-:W-:Y:S01]  /*4590*/  IMAD.HI.U32 R55, R3, R80, RZ ;  /* 0x0000005003377227 */ /* 0x000fe200078e00ff */
[----:B------:R-:W-:-:S03]  /*45a0*/  IABS R78, R59 ;  /* 0x0000003b004e7213 */ /* 0x000fc60000000000 */
[----:B------:R-:W-:Y:S01]  /*45b0*/  @!P5 IMAD.MOV R66, RZ, RZ, -R66 ;  /* 0x000000ffff42d224 */ /* 0x000fe200078e0a42 */
[----:B------:R-:W-:Y:S01]  /*45c0*/  ISETP.GT.U32.AND P5, PT, R9, R74, PT ;  /* 0x0000004a0900720c */ /* 0x000fe20003fa4070 */
[----:B------:R-:W-:Y:S02]  /*45d0*/  IMAD.MOV R55, RZ, RZ, -R55 ;  /* 0x000000ffff377224 */ /* 0x000fe400078e0a37 */
[----:B------:R-:W-:Y:S01]  /*45e0*/  @!P3 IMAD.IADD R72, R72, 0x1, -R9 ;  /* 0x000000014848b824 */ /* 0x000fe200078e0a09 */
[----:B------:R-:W-:Y:S01]  /*45f0*/  ISETP.GE.AND P3, PT, R63, RZ, PT ;  /* 0x000000ff3f00720c */ /* 0x000fe20003f66270 */
[----:B------:R-:W-:Y:S02]  /*4600*/  IMAD R80, R9, R55, R80 ;  /* 0x0000003709507224 */ /* 0x000fe400078e0250 */
[----:B------:R-:W-:Y:S01]  /*4610*/  IMAD.HI.U32 R55, R3, R78, RZ ;  /* 0x0000004e03377227 */ /* 0x000fe200078e00ff */
[----:B------:R-:W-:-:S03]  /*4620*/  ISETP.GT.U32.AND P2, PT, R9, R72, PT ;  /* 0x000000480900720c */ /* 0x000fc60003f44070 */
[--C-:B------:R-:W-:Y:S01]  /*4630*/  @!P1 IMAD.IADD R56, R56, 0x1, -R9.reuse ;  /* 0x0000000138389824 */ /* 0x100fe200078e0a09 */
[----:B------:R-:W-:Y:S01]  /*4640*/  ISETP.GE.AND P1, PT, R61, RZ, PT ;  /* 0x000000ff3d00720c */ /* 0x000fe20003f26270 */
[----:B------:R-:W-:Y:S02]  /*4650*/  @!P4 IMAD.IADD R76, R76, 0x1, -R9 ;  /* 0x000000014c4cc824 */ /* 0x000fe400078e0a09 */
[----:B------:R-:W-:Y:S02]  /*4660*/  IMAD.MOV R55, RZ, RZ, -R55 ;  /* 0x000000ffff377224 */ /* 0x000fe400078e0a37 */
[----:B------:R-:W-:Y:S01]  /*4670*/  @!P0 IMAD.MOV R70, RZ, RZ, -R70 ;  /* 0x000000ffff468224 */ /* 0x000fe200078e0a46 */
[C---:B------:R-:W-:Y:S01]  /*4680*/  ISETP.GT.U32.AND P0, PT, R9.reuse, R80, PT ;  /* 0x000000500900720c */ /* 0x040fe20003f04070 */
[----:B------:R-:W-:Y:S01]  /*4690*/  IMAD.MOV.U32 R68, RZ, RZ, R56 ;  /* 0x000000ffff447224 */ /* 0x000fe200078e0038 */
[----:B------:R-:W-:Y:S01]  /*46a0*/  ISETP.GT.U32.AND P4, PT, R9, R76, PT ;  /* 0x0000004c0900720c */ /* 0x000fe20003f84070 */
[----:B------:R-:W-:Y:S01]  /*46b0*/  @!P5 IMAD.IADD R74, R74, 0x1, -R9 ;  /* 0x000000014a4ad824 */ /* 0x000fe200078e0a09 */
[----:B------:R-:W-:Y:S01]  /*46c0*/  ISETP.GE.AND P5, PT, R59, RZ, PT ;  /* 0x000000ff3b00720c */ /* 0x000fe20003fa6270 */
[----:B------:R-:W-:-:S02]  /*46d0*/  IMAD R56, R9, R55, R78 ;  /* 0x0000003709387224 */ /* 0x000fc400078e024e */
[----:B------:R-:W-:Y:S02]  /*46e0*/  @!P3 IMAD.MOV R74, RZ, RZ, -R74 ;  /* 0x000000ffff4ab224 */ /* 0x000fe400078e0a4a */
[----:B------:R-:W-:Y:S01]  /*46f0*/  VIADD R55, R14, 0x30 ;  /* 0x000000300e377836 */ /* 0x000fe20000000000 */
[----:B------:R-:W-:Y:S01]  /*4700*/  ISETP.GT.U32.AND P3, PT, R9, R56, PT ;  /* 0x000000380900720c */ /* 0x000fe20003f64070 */
[--C-:B------:R-:W-:Y:S01]  /*4710*/  @!P2 IMAD.IADD R72, R72, 0x1, -R9.reuse ;  /* 0x000000014848a824 */ /* 0x100fe200078e0a09 */
[----:B------:R-:W-:Y:S01]  /*4720*/  ISETP.GE.AND P2, PT, R57, RZ, PT ;  /* 0x000000ff3900720c */ /* 0x000fe20003f46270 */
        /* <DEDUP_REMOVED lines=8> */
[----:B------:R-:W-:Y:S02]  /*47b0*/  @!P3 IMAD.IADD R56, R56, 0x1, -R9 ;  /* 0x000000013838b824 */ /* 0x000fe400078e0a09 */
[----:B------:R-:W-:Y:S02]  /*47c0*/  IMAD.MOV R55, RZ, RZ, -R55 ;  /* 0x000000ffff377224 */ /* 0x000fe400078e0a37 */
[----:B------:R-:W-:Y:S01]  /*47d0*/  IMAD.MOV.U32 R78, RZ, RZ, R76 ;  /* 0x000000ffff4e7224 */ /* 0x000fe200078e004c */
[C---:B------:R-:W-:Y:S01]  /*47e0*/  ISETP.GT.U32.AND P3, PT, R9.reuse, R56, PT ;  /* 0x000000380900720c */ /* 0x040fe20003f64070 */
[----:B------:R-:W-:Y:S02]  /*47f0*/  IMAD R76, R9, R55, R82 ;  /* 0x00000037094c7224 */ /* 0x000fe400078e0252 */
[----:B------:R-:W-:-:S04]  /*4800*/  IMAD.HI.U32 R55, R3, R86, RZ ;  /* 0x0000005603377227 */ /* 0x000fc800078e00ff */
[----:B------:R-:W-:Y:S02]  /*4810*/  @!P0 IMAD.IADD R80, R80, 0x1, -R9 ;  /* 0x0000000150508824 */ /* 0x000fe400078e0a09 */
[----:B------:R-:W-:Y:S02]  /*4820*/  IMAD.MOV R55, RZ, RZ, -R55 ;  /* 0x000000ffff377224 */ /* 0x000fe400078e0a37 */
[----:B------:R-:W-:Y:S01]  /*4830*/  @!P2 IMAD.MOV R80, RZ, RZ, -R80 ;  /* 0x000000ffff50a224 */ /* 0x000fe200078e0a50 */
[C---:B------:R-:W-:Y:S01]  /*4840*/  ISETP.GT.U32.AND P2, PT, R9.reuse, R76, PT ;  /* 0x0000004c0900720c */ /* 0x040fe20003f44070 */
[C---:B------:R-:W-:Y:S02]  /*4850*/  IMAD R86, R9.reuse, R55, R86 ;  /* 0x0000003709567224 */ /* 0x040fe400078e0256 */
[----:B------:R-:W-:Y:S02]  /*4860*/  @!P3 IMAD.IADD R56, R56, 0x1, -R9 ;  /* 0x000000013838b824 */ /* 0x000fe400078e0a09 */
[----:B------:R-:W-:Y:S01]  /*4870*/  @!P6 IMAD.MOV R68, RZ, RZ, -R68 ;  /* 0x000000ffff44e224 */ /* 0x000fe200078e0a44 */
[----:B------:R-:W-:Y:S01]  /*4880*/  ISETP.GT.U32.AND P3, PT, R9, R86, PT ;  /* 0x000000560900720c */ /* 0x000fe20003f64070 */
[C---:B------:R-:W-:Y:S01]  /*4890*/  VIADD R59, R14.reuse, 0x28 ;  /* 0x000000280e3b7836 */ /* 0x040fe20000000000 */
[----:B------:R-:W-:Y:S01]  /*48a0*/  ISETP.GE.AND P6, PT, R65, RZ, PT ;  /* 0x000000ff4100720c */ /* 0x000fe20003fc6270 */
[----:B------:R-:W-:-:S02]  /*48b0*/  VIADD R61, R14, 0x24 ;  /* 0x000000240e3d7836 */ /* 0x000fc40000000000 */
[----:B------:R-:W-:Y:S01]  /*48c0*/  @!P1 IMAD.MOV R72, RZ, RZ, -R72 ;  /* 0x000000ffff489224 */ /* 0x000fe200078e0a48 */
[----:B------:R-:W-:Y:S01]  /*48d0*/  IABS R88, R59 ;  /* 0x0000003b00587213 */ /* 0x000fe20000000000 */
[--C-:B------:R-:W-:Y:S01]  /*48e0*/  @!P2 IMAD.IADD R76, R76, 0x1, -R9.reuse ;  /* 0x000000014c4ca824 */ /* 0x100fe200078e0a09 */
[----:B------:R-:W-:Y:S01]  /*48f0*/  ISETP.GE.AND P1, PT, R57, RZ, PT ;  /* 0x000000ff3900720c */ /* 0x000fe20003f26270 */
[----:B------:R-:W-:Y:S01]  /*4900*/  VIADD R65, R14, 0x20 ;  /* 0x000000200e417836 */ /* 0x000fe20000000000 */
[----:B------:R-:W-:Y:S01]  /*4910*/  IABS R90, R61 ;  /* 0x0000003d005a7213 */ /* 0x000fe20000000000 */
[----:B------:R-:W-:Y:S01]  /*4920*/  IMAD.HI.U32 R57, R3, R88, RZ ;  /* 0x0000005803397227 */ /* 0x000fe200078e00ff */
[----:B------:R-:W-:Y:S02]  /*4930*/  ISETP.GT.U32.AND P2, PT, R9, R76, PT ;  /* 0x0000004c0900720c */ /* 0x000fe40003f44070 */
[----:B------:R-:W-:Y:S01]  /*4940*/  IABS R92, R65 ;  /* 0x00000041005c7213 */ /* 0x000fe20000000000 */
[----:B------:R-:W-:Y:S01]  /*4950*/  @!P3 IMAD.IADD R86, R86, 0x1, -R9 ;  /* 0x000000015656b824 */ /* 0x000fe200078e0a09 */
[----:B------:R-:W-:Y:S01]  /*4960*/  ISETP.GE.AND P0, PT, R61, RZ, PT ;  /* 0x000000ff3d00720c */ /* 0x000fe20003f06270 */
[----:B------:R-:W-:Y:S01]  /*4970*/  @!P6 IMAD.MOV R78, RZ, RZ, -R78 ;  /* 0x000000ffff4ee224 */ /* 0x000fe200078e0a4e */
[----:B------:R-:W-:Y:S01]  /*4980*/  ISETP.GE.AND P6, PT, R59, RZ, PT ;  /* 0x000000ff3b00720c */ /* 0x000fe20003fc6270 */
[----:B------:R-:W-:Y:S01]  /*4990*/  IMAD.HI.U32 R59, R3, R90, RZ ;  /* 0x0000005a033b7227 */ /* 0x000fe200078e00ff */
[----:B------:R-:W-:-:S03]  /*49a0*/  ISETP.GT.U32.AND P3, PT, R9, R86, PT ;  /* 0x000000560900720c */ /* 0x000fc60003f64070 */
[----:B------:R-:W-:Y:S02]  /*49b0*/  IMAD.MOV R57, RZ, RZ, -R57 ;  /* 0x000000ffff397224 */ /* 0x000fe400078e0a39 */
[----:B------:R-:W-:Y:S02]  /*49c0*/  IMAD.MOV R59, RZ, RZ, -R59 ;  /* 0x000000ffff3b7224 */ /* 0x000fe400078e0a3b */
[C---:B------:R-:W-:Y:S02]  /*49d0*/  IMAD R88, R9.reuse, R57, R88 ;  /* 0x0000003909587224 */ /* 0x040fe400078e0258 */
[C---:B------:R-:W-:Y:S02]  /*49e0*/  IMAD R90, R9.reuse, R59, R90 ;  /* 0x0000003b095a7224 */ /* 0x040fe400078e025a */
[--C-:B------:R-:W-:Y:S01]  /*49f0*/  @!P2 IMAD.IADD R76, R76, 0x1, -R9.reuse ;  /* 0x000000014c4ca824 */ /* 0x100fe200078e0a09 */
[C---:B------:R-:W-:Y:S01]  /*4a00*/  ISETP.GT.U32.AND P2, PT, R9.reuse, R88, PT ;  /* 0x000000580900720c */ /* 0x040fe20003f44070 */
[----:B------:R-:W-:Y:S01]  /*4a10*/  @!P3 IMAD.IADD R86, R86, 0x1, -R9 ;  /* 0x000000015656b824 */ /* 0x000fe200078e0a09 */
[----:B------:R-:W-:Y:S01]  /*4a20*/  ISETP.GT.U32.AND P3, PT, R9, R90, PT ;  /* 0x0000005a0900720c */ /* 0x000fe20003f64070 */
[----:B------:R-:W-:-:S02]  /*4a30*/  VIADD R69, R14, 0x18 ;  /* 0x000000180e457836 */ /* 0x000fc40000000000 */
[C---:B------:R-:W-:Y:S02]  /*4a40*/  VIADD R71, R14.reuse, 0x14 ;  /* 0x000000140e477836 */ /* 0x040fe40000000000 */
[----:B------:R-:W-:Y:S01]  /*4a50*/  VIADD R67, R14, 0x1c ;  /* 0x0000001c0e437836 */ /* 0x000fe20000000000 */
[----:B------:R-:W-:Y:S01]  /*4a60*/  IABS R96, R69 ;  /* 0x0000004500607213 */ /* 0x000fe20000000000 */
[----:B------:R-:W-:Y:S01]  /*4a70*/  IMAD.MOV.U32 R84, RZ, RZ, R76 ;  /* 0x000000ffff547224 */ /* 0x000fe200078e004c */
[----:B------:R-:W-:Y:S01]  /*4a80*/  IABS R98, R71 ;  /* 0x0000004700627213 */ /* 0x000fe20000000000 */
[----:B------:R-:W-:Y:S01]  /*4a90*/  IMAD.HI.U32 R55, R3, R92, RZ ;  /* 0x0000005c03377227 */ /* 0x000fe200078e00ff */
[----:B------:R-:W-:Y:S02]  /*4aa0*/  IABS R94, R67 ;  /* 0x00000043005e7213 */ /* 0x000fe40000000000 */
[----:B------:R-:W-:Y:S01]  /*4ab0*/  LOP3.LUT R76, R2, 0x40, RZ, 0xc0, !PT ;  /* 0x00000040024c7812 */ /* 0x000fe200078ec0ff */
[--C-:B------:R-:W-:Y:S01]  /*4ac0*/  @!P2 IMAD.IADD R88, R88, 0x1, -R9.reuse ;  /* 0x000000015858a824 */ /* 0x100fe200078e0a09 */
[----:B------:R-:W-:Y:S01]  /*4ad0*/  ISETP.GE.AND P2, PT, R14, RZ, PT ;  /* 0x000000ff0e00720c */ /* 0x000fe20003f46270 */
[----:B------:R-:W-:-:S02]  /*4ae0*/  @!P3 IMAD.IADD R90, R90, 0x1, -R9 ;  /* 0x000000015a5ab824 */ /* 0x000fc400078e0a09 */
[----:B------:R-:W-:Y:S01]  /*4af0*/  IMAD.HI.U32 R59, R3, R96, RZ ;  /* 0x00000060033b7227 */ /* 0x000fe200078e00ff */
[----:B------:R-:W-:-:S03]  /*4b00*/  ISETP.GT.U32.AND P3, PT, R9, R88, PT ;  /* 0x000000580900720c */ /* 0x000fc60003f64070 */
[----:B------:R-:W-:Y:S01]  /*4b10*/  @!P4 IMAD.MOV R84, RZ, RZ, -R84 ;  /* 0x000000ffff54c224 */ /* 0x000fe200078e0a54 */
[----:B------:R-:W-:Y:S01]  /*4b20*/  ISETP.GT.U32.AND P4, PT, R9, R90, PT ;  /* 0x0000005a0900720c */ /* 0x000fe20003f84070 */
[----:B------:R-:W-:Y:S02]  /*4b30*/  IMAD.MOV R63, RZ, RZ, -R55 ;  /* 0x000000ffff3f7224 */ /* 0x000fe400078e0a37 */
[----:B------:R-:W-:-:S04]  /*4b40*/  IMAD.HI.U32 R55, R3, R98, RZ ;  /* 0x0000006203377227 */ /* 0x000fc800078e00ff */
[----:B------:R-:W-:Y:S02]  /*4b50*/  IMAD.MOV R59, RZ, RZ, -R59 ;  /* 0x000000ffff3b7224 */ /* 0x000fe400078e0a3b */
[----:B------:R-:W-:Y:S02]  /*4b60*/  VIADD R73, R14, 0x10 ;  /* 0x000000100e497836 */ /* 0x000fe40000000000 */
[----:B------:R-:W-:-:S03]  /*4b70*/  IMAD.HI.U32 R57, R3, R94, RZ ;  /* 0x0000005e03397227 */ /* 0x000fc600078e00ff */
[----:B------:R-:W-:Y:S01]  /*4b80*/  IABS R100, R73 ;  /* 0x0000004900647213 */ /* 0x000fe20000000000 */
[----:B------:R-:W-:Y:S02]  /*4b90*/  IMAD.MOV R55, RZ, RZ, -R55 ;  /* 0x000000ffff377224 */ /* 0x000fe400078e0a37 */
[C---:B------:R-:W-:Y:S02]  /*4ba0*/  IMAD R96, R9.reuse, R59, R96 ;  /* 0x0000003b09607224 */ /* 0x040fe400078e0260 */
[----:B------:R-:W-:Y:S02]  /*4bb0*/  IMAD.MOV R57, RZ, RZ, -R57 ;  /* 0x000000ffff397224 */ /* 0x000fe400078e0a39 */
[C---:B------:R-:W-:Y:S02]  /*4bc0*/  IMAD R98, R9.reuse, R55, R98 ;  /* 0x0000003709627224 */ /* 0x040fe400078e0262 */
[----:B------:R-:W-:Y:S01]  /*4bd0*/  @!P3 IMAD.IADD R88, R88, 0x1, -R9 ;  /* 0x000000015858b824 */ /* 0x000fe200078e0a09 */
[C---:B------:R-:W-:Y:S01]  /*4be0*/  ISETP.GT.U32.AND P3, PT, R9.reuse, R96, PT ;  /* 0x000000600900720c */ /* 0x040fe20003f64070 */
[----:B------:R-:W-:-:S02]  /*4bf0*/  IMAD R94, R9, R57, R94 ;  /* 0x00000039095e7224 */ /* 0x000fc400078e025e */
[----:B------:R-:W-:Y:S01]  /*4c00*/  @!P4 IMAD.IADD R90, R90, 0x1, -R9 ;  /* 0x000000015a5ac824 */ /* 0x000fe200078e0a09 */
[----:B------:R-:W-:Y:S01]  /*4c10*/  ISETP.GT.U32.AND P4, PT, R9, R98, PT ;  /* 0x000000620900720c */ /* 0x000fe20003f84070 */
[----:B------:R-:W-:-:S04]  /*4c20*/  IMAD.HI.U32 R61, R3, R100, RZ ;  /* 0x00000064033d7227 */ /* 0x000fc800078e00ff */
[C---:B------:R-:W-:Y:S02]  /*4c30*/  IMAD R92, R9.reuse, R63, R92 ;  /* 0x0000003f095c7224 */ /* 0x040fe400078e025c */
[C---:B------:R-:W-:Y:S02]  /*4c40*/  VIADD R57, R14.reuse, 0xc ;  /* 0x0000000c0e397836 */ /* 0x040fe40000000000 */
[----:B------:R-:W-:Y:S02]  /*4c50*/  IMAD.MOV.U32 R82, RZ, RZ, R56 ;  /* 0x000000ffff527224 */ /* 0x000fe400078e0038 */
[----:B------:R-:W-:Y:S01]  /*4c60*/  IMAD.MOV R61, RZ, RZ, -R61 ;  /* 0x000000ffff3d7224 */ /* 0x000fe200078e0a3d */
[----:B------:R-:W-:Y:S01]  /*4c70*/  IABS R56, R57 ;  /* 0x0000003900387213 */ /* 0x000fe20000000000 */
[----:B------:R-:W-:Y:S01]  /*4c80*/  @!P5 IMAD.MOV R82, RZ, RZ, -R82 ;  /* 0x000000ffff52d224 */ /* 0x000fe200078e0a52 */
[----:B------:R-:W-:Y:S01]  /*4c90*/  ISETP.GT.U32.AND P5, PT, R9, R92, PT ;  /* 0x0000005c0900720c */ /* 0x000fe20003fa4070 */
[----:B------:R-:W-:-:S02]  /*4ca0*/  VIADD R59, R14, 0x8 ;  /* 0x000000080e3b7836 */ /* 0x000fc40000000000 */
[C---:B------:R-:W-:Y:S02]  /*4cb0*/  IMAD R100, R9.reuse, R61, R100 ;  /* 0x0000003d09647224 */ /* 0x040fe400078e0264 */
[----:B------:R-:W-:Y:S01]  /*4cc0*/  @!P1 IMAD.MOV R86, RZ, RZ, -R86 ;  /* 0x000000ffff569224 */ /* 0x000fe200078e0a56 */
[----:B------:R-:W-:Y:S01]  /*4cd0*/  ISETP.GT.U32.AND P1, PT, R9, R94, PT ;  /* 0x0000005e0900720c */ /* 0x000fe20003f24070 */
[----:B------:R-:W-:Y:S01]  /*4ce0*/  VIADD R61, R14, 0x4 ;  /* 0x000000040e3d7836 */ /* 0x000fe20000000000 */
[----:B------:R-:W-:Y:S01]  /*4cf0*/  IABS R104, R59 ;  /* 0x0000003b00687213 */ /* 0x000fe20000000000 */
[----:B------:R-:W-:Y:S02]  /*4d00*/  @!P3 IMAD.IADD R96, R96, 0x1, -R9 ;  /* 0x000000016060b824 */ /* 0x000fe400078e0a09 */
[----:B------:R-:W-:Y:S01]  /*4d10*/  IMAD.HI.U32 R14, R3, R56, RZ ;  /* 0x00000038030e7227 */ /* 0x000fe200078e00ff */
[----:B------:R-:W-:-:S03]  /*4d20*/  IABS R106, R61 ;  /* 0x0000003d006a7213 */ /* 0x000fc60000000000 */
[----:B------:R-:W-:Y:S01]  /*4d30*/  @!P4 IMAD.IADD R98, R98, 0x1, -R9 ;  /* 0x000000016262c824 */ /* 0x000fe200078e0a09 */
[----:B------:R-:W-:Y:S01]  /*4d40*/  ISETP.GT.U32.AND P4, PT, R9, R96, PT ;  /* 0x000000600900720c */ /* 0x000fe20003f84070 */
[----:B------:R-:W-:Y:S02]  /*4d50*/  IMAD.MOV R55, RZ, RZ, -R14 ;  /* 0x000000ffff377224 */ /* 0x000fe400078e0a0e */
[----:B------:R-:W-:-:S04]  /*4d60*/  IMAD.HI.U32 R14, R3, R104, RZ ;  /* 0x00000068030e7227 */ /* 0x000fc800078e00ff */
[--C-:B------:R-:W-:Y:S01]  /*4d70*/  @!P5 IMAD.IADD R92, R92, 0x1, -R9.reuse ;  /* 0x000000015c5cd824 */ /* 0x100fe200078e0a09 */
[C---:B------:R-:W-:Y:S01]  /*4d80*/  ISETP.GT.U32.AND P5, PT, R9.reuse, R100, PT ;  /* 0x000000640900720c */ /* 0x040fe20003fa4070 */
[----:B------:R-:W-:Y:S02]  /*4d90*/  IMAD.MOV R14, RZ, RZ, -R14 ;  /* 0x000000ffff0e7224 */ /* 0x000fe400078e0a0e */
[----:B------:R-:W-:Y:S01]  /*4da0*/  @!P1 IMAD.IADD R94, R94, 0x1, -R9 ;  /* 0x000000015e5e9824 */ /* 0x000fe200078e0a09 */
[C---:B------:R-:W-:Y:S01]  /*4db0*/  ISETP.GT.U32.AND P1, PT, R9.reuse, R92, PT ;  /* 0x0000005c0900720c */ /* 0x040fe20003f24070 */
[----:B------:R-:W-:Y:S01]  /*4dc0*/  @!P6 IMAD.MOV R88, RZ, RZ, -R88 ;  /* 0x000000ffff58e224 */ /* 0x000fe200078e0a58 */
[C---:B------:R-:W-:Y:S01]  /*4dd0*/  ISETP.GT.U32.AND P6, PT, R9.reuse, R98, PT ;  /* 0x000000620900720c */ /* 0x040fe20003fc4070 */
[C---:B------:R-:W-:Y:S01]  /*4de0*/  IMAD R56, R9.reuse, R55, R56 ;  /* 0x0000003709387224 */ /* 0x040fe200078e0238 */
[C---:B------:R-:W-:Y:S01]  /*4df0*/  ISETP.GT.U32.AND P3, PT, R9.reuse, R94, PT ;  /* 0x0000005e0900720c */ /* 0x040fe20003f64070 */
[----:B------:R-:W-:Y:S01]  /*4e00*/  IMAD R104, R9, R14, R104 ;  /* 0x0000000e09687224 */ /* 0x000fe200078e0268 */
[----:B------:R-:W-:Y:S01]  /*4e10*/  SHF.R.S32.HI R14, RZ, 0x6, R2 ;  /* 0x00000006ff0e7819 */ /* 0x000fe20000011402 */
[----:B------:R-:W-:-:S03]  /*4e20*/  IMAD.HI.U32 R55, R3, R106, RZ ;  /* 0x0000006a03377227 */ /* 0x000fc600078e00ff */
[----:B------:R-:W-:Y:S01]  /*4e30*/  SGXT R14, R14, 0x1 ;  /* 0x000000010e0e781a */ /* 0x000fe20000000200 */
[----:B------:R-:W-:Y:S01]  /*4e40*/  @!P4 IMAD.IADD R96, R96, 0x1, -R9 ;  /* 0x000000016060c824 */ /* 0x000fe200078e0a09 */
[----:B------:R-:W-:Y:S01]  /*4e50*/  ISETP.GT.U32.AND P4, PT, R9, R104, PT ;  /* 0x000000680900720c */ /* 0x000fe20003f84070 */
[----:B------:R-:W-:Y:S02]  /*4e60*/  IMAD.MOV R55, RZ, RZ, -R55 ;  /* 0x000000ffff377224 */ /* 0x000fe400078e0a37 */
[----:B------:R-:W-:-:S04]  /*4e70*/  IMAD.HI.U32 R3, R3, R108, RZ ;  /* 0x0000006c03037227 */ /* 0x000fc800078e00ff */
[C---:B------:R-:W-:Y:S02]  /*4e80*/  IMAD R106, R9.reuse, R55, R106 ;  /* 0x00000037096a7224 */ /* 0x040fe400078e026a */
[----:B------:R-:W-:Y:S02]  /*4e90*/  IMAD.MOV R3, RZ, RZ, -R3 ;  /* 0x000000ffff037224 */ /* 0x000fe400078e0a03 */
[--C-:B------:R-:W-:Y:S02]  /*4ea0*/  @!P5 IMAD.IADD R100, R100, 0x1, -R9.reuse ;  /* 0x000000016464d824 */ /* 0x100fe400078e0a09 */
[--C-:B------:R-:W-:Y:S01]  /*4eb0*/  @!P1 IMAD.IADD R92, R92, 0x1, -R9.reuse ;  /* 0x000000015c5c9824 */ /* 0x100fe200078e0a09 */
[C---:B------:R-:W-:Y:S01]  /*4ec0*/  ISETP.GT.U32.AND P1, PT, R9.reuse, R56, PT ;  /* 0x000000380900720c */ /* 0x040fe20003f24070 */
[--C-:B------:R-:W-:Y:S01]  /*4ed0*/  @!P6 IMAD.IADD R98, R98, 0x1, -R9.reuse ;  /* 0x000000016262e824 */ /* 0x100fe200078e0a09 */
[C---:B------:R-:W-:Y:S01]  /*4ee0*/  ISETP.GT.U32.AND P6, PT, R9.reuse, R106, PT ;  /* 0x0000006a0900720c */ /* 0x040fe20003fc4070 */
[C---:B------:R-:W-:Y:S01]  /*4ef0*/  IMAD R108, R9.reuse, R3, R108 ;  /* 0x00000003096c7224 */ /* 0x040fe200078e026c */
[----:B------:R-:W-:Y:S01]  /*4f00*/  ISETP.GT.U32.AND P5, PT, R9, R100, PT ;  /* 0x000000640900720c */ /* 0x000fe20003fa4070 */
[--C-:B------:R-:W-:Y:S01]  /*4f10*/  @!P3 IMAD.IADD R94, R94, 0x1, -R9.reuse ;  /* 0x000000015e5eb824 */ /* 0x100fe200078e0a09 */
[----:B------:R-:W-:Y:S01]  /*4f20*/  ISETP.GE.AND P3, PT, R65, RZ, PT ;  /* 0x000000ff4100720c */ /* 0x000fe20003f66270 */
[----:B------:R-:W-:Y:S01]  /*4f30*/  @!P4 IMAD.IADD R104, R104, 0x1, -R9 ;  /* 0x000000016868c824 */ /* 0x000fe200078e0a09 */
[----:B------:R-:W-:Y:S01]  /*4f40*/  ISETP.GT.U32.AND P4, PT, R9, R108, PT ;  /* 0x0000006c0900720c */ /* 0x000fe20003f84070 */
[----:B------:R-:W-:Y:S01]  /*4f50*/  @!P0 IMAD.MOV R90, RZ, RZ, -R90 ;  /* 0x000000ffff5a8224 */ /* 0x000fe200078e0a5a */
[----:B------:R-:W-:-:S02]  /*4f60*/  ISETP.GE.AND P0, PT, R69, RZ, PT ;  /* 0x000000ff4500720c */ /* 0x000fc40003f06270 */
[----:B------:R-:W-:Y:S01]  /*4f70*/  SHF.R.S32.HI R3, RZ, 0x1f, R0 ;  /* 0x0000001fff037819 */ /* 0x000fe20000011400 */
[--C-:B------:R-:W-:Y:S02]  /*4f80*/  @!P1 IMAD.IADD R56, R56, 0x1, -R9.reuse ;  /* 0x0000000138389824 */ /* 0x100fe400078e0a09 */
[--C-:B------:R-:W-:Y:S01]  /*4f90*/  @!P6 IMAD.IADD R106, R106, 0x1, -R9.reuse ;  /* 0x000000016a6ae824 */ /* 0x100fe200078e0a09 */
[----:B------:R-:W-:Y:S01]  /*4fa0*/  LEA.HI R0, R3, R0, RZ, 0x5 ;  /* 0x0000000003007211 */ /* 0x000fe200078f28ff */
[--C-:B------:R-:W-:Y:S01]  /*4fb0*/  @!P5 IMAD.IADD R100, R100, 0x1, -R9.reuse ;  /* 0x000000016464d824 */ /* 0x100fe200078e0a09 */
[----:B------:R-:W-:Y:S01]  /*4fc0*/  ISETP.GE.AND P5, PT, R67, RZ, PT ;  /* 0x000000ff4300720c */ /* 0x000fe20003fa6270 */
[----:B------:R-:W-:Y:S01]  /*4fd0*/  @!P3 IMAD.MOV R92, RZ, RZ, -R92 ;  /* 0x000000ffff5cb224 */ /* 0x000fe200078e0a5c */
[C---:B------:R-:W-:Y:S01]  /*4fe0*/  ISETP.GT.U32.AND P1, PT, R9.reuse, R56, PT ;  /* 0x000000380900720c */ /* 0x040fe20003f24070 */
[----:B------:R-:W-:Y:S01]  /*4ff0*/  @!P4 IMAD.IADD R108, R108, 0x1, -R9 ;  /* 0x000000016c6cc824 */ /* 0x000fe200078e0a09 */
[C---:B------:R-:W-:Y:S01]  /*5000*/  ISETP.GT.U32.AND P3, PT, R9.reuse, R104, PT ;  /* 0x000000680900720c */ /* 0x040fe20003f64070 */
[----:B------:R-:W-:Y:S01]  /*5010*/  IMAD.SHL.U32 R3, R2, 0x2, RZ ;  /* 0x0000000202037824 */ /* 0x000fe200078e00ff */
[C---:B------:R-:W-:Y:S01]  /*5020*/  ISETP.GT.U32.AND P6, PT, R9.reuse, R106, PT ;  /* 0x0000006a0900720c */ /* 0x040fe20003fc4070 */
[----:B------:R-:W-:Y:S01]  /*5030*/  @!P0 IMAD.MOV R96, RZ, RZ, -R96 ;  /* 0x000000ffff608224 */ /* 0x000fe200078e0a60 */
[----:B------:R-:W-:-:S02]  /*5040*/  ISETP.GT.U32.AND P4, PT, R9, R108, PT ;  /* 0x0000006c0900720c */ /* 0x000fc40003f84070 */
[----:B------:R-:W-:Y:S02]  /*5050*/  ISETP.GE.AND P0, PT, R57, RZ, PT ;  /* 0x000000ff3900720c */ /* 0x000fe40003f06270 */
[----:B------:R-:W-:Y:S01]  /*5060*/  LOP3.LUT R3, R3, 0x7e, RZ, 0xc0, !PT ;  /* 0x0000007e03037812 */ /* 0x000fe200078ec0ff */
[----:B------:R-:W-:Y:S01]  /*5070*/  @!P5 IMAD.MOV R94, RZ, RZ, -R94 ;  /* 0x000000ffff5ed224 */ /* 0x000fe200078e0a5e */
[----:B------:R-:W-:Y:S01]  /*5080*/  ISETP.GE.AND P5, PT, R71, RZ, PT ;  /* 0x000000ff4700720c */ /* 0x000fe20003fa6270 */
[--C-:B------:R-:W-:Y:S01]  /*5090*/  @!P1 IMAD.IADD R56, R56, 0x1, -R9.reuse ;  /* 0x0000000138389824 */ /* 0x100fe200078e0a09 */
[----:B------:R-:W-:Y:S01]  /*50a0*/  ISETP.GE.AND P1, PT, R73, RZ, PT ;  /* 0x000000ff4900720c */ /* 0x000fe20003f26270 */
[--C-:B------:R-:W-:Y:S01]  /*50b0*/  @!P3 IMAD.IADD R104, R104, 0x1, -R9.reuse ;  /* 0x000000016868b824 */ /* 0x100fe200078e0a09 */
[----:B------:R-:W-:Y:S01]  /*50c0*/  ISETP.GE.AND P3, PT, R59, RZ, PT ;  /* 0x000000ff3b00720c */ /* 0x000fe20003f66270 */
[--C-:B------:R-:W-:Y:S01]  /*50d0*/  @!P6 IMAD.IADD R106, R106, 0x1, -R9.reuse ;  /* 0x000000016a6ae824 */ /* 0x100fe200078e0a09 */
[----:B------:R-:W-:Y:S01]  /*50e0*/  ISETP.GE.AND P6, PT, R61, RZ, PT ;  /* 0x000000ff3d00720c */ /* 0x000fe20003fc6270 */
[----:B------:R-:W-:Y:S01]  /*50f0*/  @!P4 IMAD.IADD R108, R108, 0x1, -R9 ;  /* 0x000000016c6cc824 */ /* 0x000fe200078e0a09 */
[----:B------:R-:W-:Y:S01]  /*5100*/  ISETP.NE.AND P4, PT, R11, RZ, PT ;  /* 0x000000ff0b00720c */ /* 0x000fe20003f85270 */
[----:B------:R-:W-:Y:S01]  /*5110*/  IMAD R2, R76, 0x40, R3 ;  /* 0x000000404c027824 */ /* 0x000fe200078e0203 */
[----:B------:R-:W-:Y:S01]  /*5120*/  LOP3.LUT R11, RZ, R11, RZ, 0x33, !PT ;  /* 0x0000000bff0b7212 */ /* 0x000fe200078e33ff */
[----:B------:R-:W-:Y:S01]  /*5130*/  IMAD.MOV.U32 R102, RZ, RZ, R56 ;  /* 0x000000ffff667224 */ /* 0x000fe200078e0038 */
[----:B------:R-:W-:Y:S01]  /*5140*/  LOP3.LUT R3, R3, 0x90, R14, 0x78, !PT ;  /* 0x0000009003037812 */ /* 0x000fe200078e780e */
[----:B------:R-:W-:Y:S01]  /*5150*/  IMAD R14, R75, UR60, RZ ;  /* 0x0000003c4b0e7c24 */ /* 0x000fe2000f8e02ff */
[C---:B------:R-:W-:Y:S01]  /*5160*/  SEL R55, R11.reuse, R12, !P4 ;  /* 0x0000000c0b377207 */ /* 0x040fe20006000000 */
[----:B------:R-:W-:Y:S01]  /*5170*/  @!P5 IMAD.MOV R98, RZ, RZ, -R98 ;  /* 0x000000ffff62d224 */ /* 0x000fe200078e0a62 */
[C---:B------:R-:W-:Y:S01]  /*5180*/  SEL R19, R11.reuse, R19, !P4 ;  /* 0x000000130b137207 */ /* 0x040fe20006000000 */
[----:B------:R-:W-:Y:S01]  /*5190*/  @!P1 IMAD.MOV R100, RZ, RZ, -R100 ;  /* 0x000000ffff649224 */ /* 0x000fe200078e0a64 */
[----:B------:R-:W-:Y:S01]  /*51a0*/  LEA R9, P5, R14, UR8, 0x1 ;  /* 0x000000080e097c11 */ /* 0x000fe2000f8a08ff */
[----:B------:R-:W-:Y:S01]  /*51b0*/  @!P0 IMAD.MOV R102, RZ, RZ, -R102 ;  /* 0x000000ffff668224 */ /* 0x000fe200078e0a66 */
[C---:B------:R-:W-:Y:S01]  /*51c0*/  SEL R16, R11.reuse, R16, !P4 ;  /* 0x000000100b107207 */ /* 0x040fe20006000000 */
[----:B------:R-:W-:Y:S01]  /*51d0*/  @!P3 IMAD.MOV R104, RZ, RZ, -R104 ;  /* 0x000000ffff68b224 */ /* 0x000fe200078e0a68 */
[C---:B------:R-:W-:Y:S01]  /*51e0*/  SEL R17, R11.reuse, R17, !P4 ;  /* 0x000000110b117207 */ /* 0x040fe20006000000 */
[----:B------:R-:W-:Y:S01]  /*51f0*/  @!P6 IMAD.MOV R106, RZ, RZ, -R106 ;  /* 0x000000ffff6ae224 */ /* 0x000fe200078e0a6a */
[----:B------:R-:W-:Y:S01]  /*5200*/  SEL R20, R11, R20, !P4 ;  /* 0x000000140b147207 */ /* 0x000fe20006000000 */
[----:B------:R-:W-:Y:S01]  /*5210*/  @!P2 IMAD.MOV R108, RZ, RZ, -R108 ;  /* 0x000000ffff6ca224 */ /* 0x000fe200078e0a6c */
[----:B------:R-:W-:Y:S01]  /*5220*/  ULDC UR8, c[0x0][0x234] ;  /* 0x00008d0000087ab9 */ /* 0x000fe20000000800 */
[----:B------:R-:W-:Y:S01]  /*5230*/  IMAD R55, R55, UR5, RZ ;  /* 0x0000000537377c24 */ /* 0x000fe2000f8e02ff */
[----:B------:R-:W-:Y:S01]  /*5240*/  SEL R21, R11, R21, !P4 ;  /* 0x000000150b157207 */ /* 0x000fe20006000000 */
[----:B------:R-:W-:Y:S01]  /*5250*/  IMAD R19, R19, UR5, RZ ;  /* 0x0000000513137c24 */ /* 0x000fe2000f8e02ff */
[C---:B------:R-:W-:Y:S01]  /*5260*/  SEL R22, R11.reuse, R22, !P4 ;  /* 0x000000160b167207 */ /* 0x040fe20006000000 */
        /* <DEDUP_REMOVED lines=9> */
[C---:B------:R-:W-:Y:S01]  /*5300*/  SEL R27, R11.reuse, R27, !P4 ;  /* 0x0000001b0b1b7207 */ /* 0x040fe20006000000 */
        /* <DEDUP_REMOVED lines=105> */
[----:B------:R-:W-:Y:S01]  /*59a0*/  LEA.HI.X.SX32 R12, R14, UR9, 0x1, P5 ;  /* 0x000000090e0c7c11 */ /* 0x000fe2000a8f0eff */
[----:B------:R-:W-:Y:S01]  /*59b0*/  IMAD R100, R100, UR5, RZ ;  /* 0x0000000564647c24 */ /* 0x000fe2000f8e02ff */
[-C--:B------:R-:W-:Y:S01]  /*59c0*/  LEA R10, P5, R55, R9.reuse, 0x1 ;  /* 0x00000009370a7211 */ /* 0x080fe200078a08ff */
[----:B------:R-:W-:Y:S01]  /*59d0*/  IMAD R102, R102, UR5, RZ ;  /* 0x0000000566667c24 */ /* 0x000fe2000f8e02ff */
[-C--:B------:R-:W-:Y:S01]  /*59e0*/  LEA R14, P6, R19, R9.reuse, 0x1 ;  /* 0x00000009130e7211 */ /* 0x080fe200078c08ff */
[----:B------:R-:W-:Y:S01]  /*59f0*/  IMAD R104, R104, UR5, RZ ;  /* 0x0000000568687c24 */ /* 0x000fe2000f8e02ff */
[-C--:B------:R-:W-:Y:S01]  /*5a00*/  LEA R57, P0, R16, R9.reuse, 0x1 ;  /* 0x0000000910397211 */ /* 0x080fe200078008ff */
[----:B------:R0:W-:Y:S01]  /*5a10*/  STL [R1+0xecc], R10 ;  /* 0x000ecc0a01007387 */ /* 0x0001e20000100800 */
[----:B------:R-:W1:Y:S01]  /*5a20*/  LDC R76, c[0x0][0x238] ;  /* 0x00008e00ff4c7b82 */ /* 0x000e620000000800 */
[----:B------:R-:W-:Y:S01]  /*5a30*/  IMAD R106, R106, UR5, RZ ;  /* 0x000000056a6a7c24 */ /* 0x000fe2000f8e02ff */
[----:B------:R-:W-:Y:S01]  /*5a40*/  LEA.HI.X.SX32 R16, R16, R12, 0x1, P0 ;  /* 0x0000000c10107211 */ /* 0x000fe200000f0eff */
[----:B------:R3:W-:Y:S01]  /*5a50*/  STL [R1+0xed4], R14 ;  /* 0x000ed40e01007387 */ /* 0x0007e20000100800 */
[----:B------:R-:W-:Y:S01]  /*5a60*/  IMAD R108, R108, UR5, RZ ;  /* 0x000000056c6c7c24 */ /* 0x000fe2000f8e02ff */
[----:B------:R-:W-:Y:S01]  /*5a70*/  USHF.L.U32 UR60, UR60, 0x5, URZ ;  /* 0x000000053c3c7899 */ /* 0x000fe2000800063f */
[----:B------:R-:W-:Y:S01]  /*5a80*/  IMAD R15, R15, UR8, RZ ;  /* 0x000000080f0f7c24 */ /* 0x000fe2000f8e02ff */
[----:B------:R4:W-:Y:S01]  /*5a90*/  STL [R1+0xedc], R57 ;  /* 0x000edc3901007387 */ /* 0x0009e20000100800 */
[----:B------:R-:W-:Y:S01]  /*5aa0*/  IMAD R18, R18, UR8, RZ ;  /* 0x0000000812127c24 */ /* 0x000fe2000f8e02ff */
[-C--:B0-----:R-:W-:Y:S01]  /*5ab0*/  LEA R10, P1, R17, R9.reuse, 0x1 ;  /* 0x00000009110a7211 */ /* 0x081fe200078208ff */
[----:B------:R-:W-:Y:S01]  /*5ac0*/  IMAD R13, R13, UR8, RZ ;  /* 0x000000080d0d7c24 */ /* 0x000fe2000f8e02ff */
[----:B------:R-:W-:Y:S01]  /*5ad0*/  UIADD3 UR8, UR4, 0x8000, URZ ;  /* 0x0000800004087890 */ /* 0x000fe2000fffe03f */
[----:B---3--:R-:W-:-:S02]  /*5ae0*/  LEA R14, P2, R20, R9, 0x1 ;  /* 0x00000009140e7211 */ /* 0x008fc400078408ff */
[----:B------:R0:W-:Y:S01]  /*5af0*/  STL [R1+0xee4], R10 ;  /* 0x000ee40a01007387 */ /* 0x0001e20000100800 */
[----:B------:R-:W-:Y:S01]  /*5b00*/  USHF.R.U32.HI UR8, URZ, 0x4, UR8 ;  /* 0x000000043f087899 */ /* 0x000fe20008011608 */
[-C--:B----4-:R-:W-:Y:S02]  /*5b10*/  LEA R57, P3, R21, R9.reuse, 0x1 ;  /* 0x0000000915397211 */ /* 0x090fe400078608ff */
[----:B------:R3:W-:Y:S01]  /*5b20*/  STL [R1+0xeec], R14 ;  /* 0x000eec0e01007387 */ /* 0x0007e20000100800 */
[----:B------:R-:W-:Y:S02]  /*5b30*/  USGXT.U32 UR14, UR8, 0xe ;  /* 0x0000000e080e789a */ /* 0x000fe40008000000 */
[----:B------:R-:W-:Y:S01]  /*5b40*/  USHF.R.S32.HI UR8, URZ, 0x1f, UR60 ;  /* 0x0000001f3f087899 */ /* 0x000fe2000801143c */
[----:B------:R-:W-:Y:S01]  /*5b50*/  STL [R1+0xef4], R57 ;  /* 0x000ef43901007387 */ /* 0x000fe20000100800 */
[----:B------:R-:W-:Y:S01]  /*5b60*/  UMOV UR5, URZ ;  /* 0x0000003f00057c82 */ /* 0x000fe20008000000 */
[----:B0-----:R-:W-:Y:S01]  /*5b70*/  LEA R10, P4, R22, R9, 0x1 ;  /* 0x00000009160a7211 */ /* 0x001fe200078808ff */
[----:B-1----:R-:W-:Y:S01]  /*5b80*/  IMAD R23, R76, 0x1f, RZ ;  /* 0x0000001f4c177824 */ /* 0x002fe200078e02ff */
[----:B------:R-:W-:Y:S01]  /*5b90*/  UIADD3.X UR9, UR5, 0x40000040, URZ, UP0, !UPT ;  /* 0x4000004005097890 */ /* 0x000fe200087fe43f */
[----:B---3--:R-:W-:-:S02]  /*5ba0*/  LEA.HI.X.SX32 R14, R55, R12, 0x1, P5 ;  /* 0x0000000c370e7211 */ /* 0x008fc400028f0eff */
[----:B------:R0:W-:Y:S01]  /*5bb0*/  STL [R1+0xefc], R10 ;  /* 0x000efc0a01007387 */ /* 0x0001e20000100800 */
[----:B------:R-:W-:Y:S01]  /*5bc0*/  LEA R55, P5, R56, R9, 0x1 ;  /* 0x0000000938377211 */ /* 0x000fe200078a08ff */
[----:B------:R-:W-:Y:S02]  /*5bd0*/  USHF.L.U32 UR5, UR60, 0x1, URZ ;  /* 0x000000013c057899 */ /* 0x000fe4000800063f */
[----:B------:R1:W-:Y:S01]  /*5be0*/  STL [R1+0xec8], R14 ;  /* 0x000ec80e01007387 */ /* 0x0003e20000100800 */
[----:B------:R-:W-:-:S03]  /*5bf0*/  USHF.L.U64.HI UR60, UR60, 0x1, UR8 ;  /* 0x000000013c3c7899 */ /* 0x000fc60008010208 */
[----:B------:R-:W-:Y:S01]  /*5c00*/  STL [R1+0xf04], R55 ;  /* 0x000f043701007387 */ /* 0x000fe20000100800 */
[----:B------:R-:W-:Y:S01]  /*5c10*/  UMOV UR8, UR13 ;  /* 0x0000000d00087c82 */ /* 0x000fe20008000000 */
[----:B0-----:R-:W-:Y:S01]  /*5c20*/  LEA.HI.X.SX32 R10, R19, R12, 0x1, P6 ;  /* 0x0000000c130a7211 */ /* 0x001fe200030f0eff */
[----:B------:R-:W-:Y:S02]  /*5c30*/  UIADD3.64 UR18, UR8, 0x80, URZ ;  /* 0x0000008008127897 */ /* 0x000fe4000fffe03f */
[----:B------:R-:W-:Y:S01]  /*5c40*/  UIADD3.64 UR16, UR8, 0x100, URZ ;  /* 0x0000010008107897 */ /* 0x000fe2000fffe03f */
[----:B-1----:R-:W-:Y:S01]  /*5c50*/  LEA R14, P6, R24, R9, 0x1 ;  /* 0x00000009180e7211 */ /* 0x002fe200078c08ff */
[----:B------:R0:W-:Y:S01]  /*5c60*/  STL [R1+0xed0], R10 ;  /* 0x000ed00a01007387 */ /* 0x0001e20000100800 */
[----:B------:R-:W-:Y:S02]  /*5c70*/  UIADD3.64 UR18, UR8, 0x180, URZ ;  /* 0x0000018008127897 */ /* 0x000fe4000fffe03f */
[----:B------:R-:W-:Y:S01]  /*5c80*/  UIADD3.64 UR16, UR8, 0x200, URZ ;  /* 0x0000020008107897 */ /* 0x000fe2000fffe03f */
[----:B------:R1:W-:Y:S01]  /*5c90*/  STL [R1+0xf0c], R14 ;  /* 0x000f0c0e01007387 */ /* 0x0003e20000100800 */
[----:B------:R-:W-:-:S02]  /*5ca0*/  UIADD3.64 UR20, UR8, 0x280, URZ ;  /* 0x0000028008147897 */ /* 0x000fc4000fffe03f */
[----:B------:R-:W-:Y:S01]  /*5cb0*/  UIADD3.64 UR24, UR8, 0x300, URZ ;  /* 0x0000030008187897 */ /* 0x000fe2000fffe03f */
[----:B------:R3:W-:Y:S01]  /*5cc0*/  STL [R1+0xed8], R16 ;  /* 0x000ed81001007387 */ /* 0x0007e20000100800 */
[----:B------:R-:W-:Y:S01]  /*5cd0*/  UIADD3.64 UR28, UR8, 0x380, URZ ;  /* 0x00000380081c7897 */ /* 0x000fe2000fffe03f */
[-C--:B0-----:R-:W-:Y:S01]  /*5ce0*/  LEA R10, P0, R25, R9.reuse, 0x1 ;  /* 0x00000009190a7211 */ /* 0x081fe200078008ff */
[----:B------:R-:W-:Y:S02]  /*5cf0*/  UIADD3.64 UR32, UR8, 0x400, URZ ;  /* 0x0000040008207897 */ /* 0x000fe4000fffe03f */
[----:B------:R-:W-:Y:S01]  /*5d00*/  UIADD3.64 UR36, UR8, 0x480, URZ ;  /* 0x0000048008247897 */ /* 0x000fe2000fffe03f */
[----:B-1----:R-:W-:Y:S01]  /*5d10*/  LEA.HI.X.SX32 R14, R17, R12, 0x1, P1 ;  /* 0x0000000c110e7211 */ /* 0x002fe200008f0eff */
[----:B------:R0:W-:Y:S01]  /*5d20*/  STL [R1+0xf14], R10 ;  /* 0x000f140a01007387 */ /* 0x0001e20000100800 */
[----:B------:R-:W-:Y:S01]  /*5d30*/  UIADD3.64 UR40, UR8, 0x500, URZ ;  /* 0x0000050008287897 */ /* 0x000fe2000fffe03f */
[----:B---3--:R-:W-:-:S02]  /*5d40*/  LEA R16, P1, R26, R9, 0x1 ;  /* 0x000000091a107211 */ /* 0x008fc400078208ff */
[----:B------:R1:W-:Y:S01]  /*5d50*/  STL [R1+0xee0], R14 ;  /* 0x000ee00e01007387 */ /* 0x0003e20000100800 */
[----:B------:R-:W-:Y:S02]  /*5d60*/  UIADD3.64 UR44, UR8, 0x580, URZ ;  /* 0x00000580082c7897 */ /* 0x000fe4000fffe03f */
[----:B------:R-:W-:Y:S01]  /*5d70*/  UIADD3.64 UR48, UR8, 0x600, URZ ;  /* 0x0000060008307897 */ /* 0x000fe2000fffe03f */
[----:B------:R3:W-:Y:S01]  /*5d80*/  STL [R1+0xf1c], R16 ;  /* 0x000f1c1001007387 */ /* 0x0007e20000100800 */
[----:B------:R-:W-:Y:S01]  /*5d90*/  UIADD3.64 UR52, UR8, 0x680, URZ ;  /* 0x0000068008347897 */ /* 0x000fe2000fffe03f */
[----:B0-----:R-:W-:Y:S01]  /*5da0*/  LEA.HI.X.SX32 R10, R20, R12, 0x1, P2 ;  /* 0x0000000c140a7211 */ /* 0x001fe200010f0eff */
[----:B------:R-:W-:Y:S01]  /*5db0*/  UIADD3.64 UR56, UR8, 0x700, URZ ;  /* 0x0000070008387897 */ /* 0x000fe2000fffe03f */
[----:B-1----:R-:W-:-:S03]  /*5dc0*/  LEA R14, P2, R27, R9, 0x1 ;  /* 0x000000091b0e7211 */ /* 0x002fc600078408ff */
[----:B------:R0:W-:Y:S01]  /*5dd0*/  STL [R1+0xee8], R10 ;  /* 0x000ee80a01007387 */ /* 0x0001e20000100800 */
[----:B---3--:R-:W-:-:S03]  /*5de0*/  LEA.HI.X.SX32 R16, R21, R12, 0x1, P3 ;  /* 0x0000000c15107211 */ /* 0x008fc600018f0eff */
[----:B------:R1:W-:Y:S04]  /*5df0*/  STL [R1+0xf24], R14 ;  /* 0x000f240e01007387 */ /* 0x0003e80000100800 */
[----:B------:R3:W-:Y:S01]  /*5e00*/  STL [R1+0xef0], R16 ;  /* 0x000ef01001007387 */ /* 0x0007e20000100800 */
[----:B0-----:R-:W-:Y:S02]  /*5e10*/  LEA R10, P3, R28, R9, 0x1 ;  /* 0x000000091c0a7211 */ /* 0x001fe400078608ff */
[----:B-1----:R-:W-:-:S03]  /*5e20*/  LEA.HI.X.SX32 R14, R22, R12, 0x1, P4 ;  /* 0x0000000c160e7211 */ /* 0x002fc600020f0eff */
[----:B------:R0:W-:Y:S01]  /*5e30*/  STL [R1+0xf2c], R10 ;  /* 0x000f2c0a01007387 */ /* 0x0001e20000100800 */
[----:B---3--:R-:W-:-:S03]  /*5e40*/  LEA R16, P4, R29, R9, 0x1 ;  /* 0x000000091d107211 */ /* 0x008fc600078808ff */
[----:B------:R1:W-:Y:S04]  /*5e50*/  STL [R1+0xef8], R14 ;  /* 0x000ef80e01007387 */ /* 0x0003e80000100800 */
[----:B------:R3:W-:Y:S01]  /*5e60*/  STL [R1+0xf34], R16 ;  /* 0x000f341001007387 */ /* 0x0007e20000100800 */
[-C--:B0-----:R-:W-:Y:S02]  /*5e70*/  LEA.HI.X.SX32 R10, R56, R12.reuse, 0x1, P5 ;  /* 0x0000000c380a7211 */ /* 0x081fe400028f0eff */
[----:B------:R-:W-:Y:S02]  /*5e80*/  CS2R R56, SRZ ;  /* 0x0000000000387805 */ /* 0x000fe4000001ff00 */
[----:B-1----:R-:W-:Y:S01]  /*5e90*/  LEA R14, P5, R30, R9, 0x1 ;  /* 0x000000091e0e7211 */ /* 0x002fe200078a08ff */
[----:B------:R0:W-:Y:S01]  /*5ea0*/  STL [R1+0xf00], R10 ;  /* 0x000f000a01007387 */ /* 0x0001e20000100800 */
[----:B---3--:R-:W-:-:S03]  /*5eb0*/  LEA.HI.X.SX32 R16, R24, R12, 0x1, P6 ;  /* 0x0000000c18107211 */ /* 0x008fc600030f0eff */
[----:B------:R1:W-:Y:S01]  /*5ec0*/  STL [R1+0xf3c], R14 ;  /* 0x000f3c0e01007387 */ /* 0x0003e20000100800 */
[----:B------:R-:W-:-:S03]  /*5ed0*/  IMAD R24, R76, 0x14, RZ ;  /* 0x000000144c187824 */ /* 0x000fc600078e02ff */
[----:B------:R3:W-:Y:S01]  /*5ee0*/  STL [R1+0xf08], R16 ;  /* 0x000f081001007387 */ /* 0x0007e20000100800 */
[----:B0-----:R-:W-:Y:S02]  /*5ef0*/  LEA R10, P6, R31, R9, 0x1 ;  /* 0x000000091f0a7211 */ /* 0x001fe400078c08ff */
[----:B-1----:R-:W-:-:S03]  /*5f00*/  LEA.HI.X.SX32 R14, R25, R12, 0x1, P0 ;  /* 0x0000000c190e7211 */ /* 0x002fc600000f0eff */
[----:B------:R0:W-:Y:S01]  /*5f10*/  STL [R1+0xf44], R10 ;  /* 0x000f440a01007387 */ /* 0x0001e20000100800 */
[----:B------:R-:W-:Y:S01]  /*5f20*/  IMAD R25, R76, 0x1d, RZ ;  /* 0x0000001d4c197824 */ /* 0x000fe200078e02ff */
[-C--:B---3--:R-:W-:Y:S02]  /*5f30*/  LEA R16, P0, R32, R9.reuse, 0x1 ;  /* 0x0000000920107211 */ /* 0x088fe400078008ff */
[----:B------:R1:W-:Y:S04]  /*5f40*/  STL [R1+0xf10], R14 ;  /* 0x000f100e01007387 */ /* 0x0003e80000100800 */
[----:B------:R3:W-:Y:S01]  /*5f50*/  STL [R1+0xf4c], R16 ;  /* 0x000f4c1001007387 */ /* 0x0007e20000100800 */
[----:B0-----:R-:W-:Y:S02]  /*5f60*/  LEA.HI.X.SX32 R10, R26, R12, 0x1, P1 ;  /* 0x0000000c1a0a7211 */ /* 0x001fe400008f0eff */
[----:B-1----:R-:W-:-:S03]  /*5f70*/  LEA R14, P1, R33, R9, 0x1 ;  /* 0x00000009210e7211 */ /* 0x002fc600078208ff */
[----:B------:R0:W-:Y:S01]  /*5f80*/  STL [R1+0xf18], R10 ;  /* 0x000f180a01007387 */ /* 0x0001e20000100800 */
[----:B---3--:R-:W-:-:S03]  /*5f90*/  LEA.HI.X.SX32 R16, R27, R12, 0x1, P2 ;  /* 0x0000000c1b107211 */ /* 0x008fc600010f0eff */
[----:B------:R1:W-:Y:S01]  /*5fa0*/  STL [R1+0xf54], R14 ;  /* 0x000f540e01007387 */ /* 0x0003e20000100800 */
[----:B------:R-:W-:-:S03]  /*5fb0*/  CS2R R26, SRZ ;  /* 0x00000000001a7805 */ /* 0x000fc6000001ff00 */
        /* <DEDUP_REMOVED lines=12> */
[----:B------:R1:W-:Y:S04]  /*6080*/  STL [R1+0xf6c], R14 ;  /* 0x000f6c0e01007387 */ /* 0x0003e80000100800 */
[----:B------:R3:W-:Y:S01]  /*6090*/  STL [R1+0xf38], R16 ;  /* 0x000f381001007387 */ /* 0x0007e20000100800 */
[----:B0-----:R-:W-:Y:S02]  /*60a0*/  LEA R10, P5, R37, R9, 0x1 ;  /* 0x00000009250a7211 */ /* 0x001fe400078a08ff */
[----:B-1----:R-:W-:-:S03]  /*60b0*/  LEA.HI.X.SX32 R14, R31, R12, 0x1, P6 ;  /* 0x0000000c1f0e7211 */ /* 0x002fc600030f0eff */
[----:B------:R0:W-:Y:S01]  /*60c0*/  STL [R1+0xf74], R10 ;  /* 0x000f740a01007387 */ /* 0x0001e20000100800 */
[----:B------:R-:W-:Y:S02]  /*60d0*/  CS2R R30, SRZ ;  /* 0x00000000001e7805 */ /* 0x000fe4000001ff00 */
[-C--:B---3--:R-:W-:Y:S01]  /*60e0*/  LEA R16, P6, R38, R9.reuse, 0x1 ;  /* 0x0000000926107211 */ /* 0x088fe200078c08ff */
        /* <DEDUP_REMOVED lines=107> */
[----:B------:R-:W-:Y:S02]  /*67a0*/  CS2R R58, SRZ ;  /* 0x00000000003a7805 */ /* 0x000fe4000001ff00 */
[----:B---3--:R-:W-:Y:S01]  /*67b0*/  LEA R16, P2, R72, R9, 0x1 ;  /* 0x0000000948107211 */ /* 0x008fe200078408ff */
[----:B------:R1:W-:Y:S04]  /*67c0*/  STL [R1+0x1000], R14 ;  /* 0x0010000e01007387 */ /* 0x0003e80000100800 */
[----:B------:R3:W-:Y:S01]  /*67d0*/  STL [R1+0x103c], R16 ;  /* 0x00103c1001007387 */ /* 0x0007e20000100800 */
[----:B0-----:R-:W-:Y:S02]  /*67e0*/  LEA.HI.X.SX32 R10, R60, R12, 0x1, P3 ;  /* 0x0000000c3c0a7211 */ /* 0x001fe400018f0eff */
[----:B------:R-:W-:-:S02]  /*67f0*/  CS2R R60, SRZ ;  /* 0x00000000003c7805 */ /* 0x000fc4000001ff00 */
        /* <DEDUP_REMOVED lines=64> */
[-C--:B------:R-:W-:Y:S02]  /*6c00*/  LEA.HI.X.SX32 R17, R100, R12.reuse, 0x1, P1 ;  /* 0x0000000c64117211 */ /* 0x080fe400008f0eff */
[----:B------:R-:W-:Y:S02]  /*6c10*/  CS2R R88, SRZ ;  /* 0x0000000000587805 */ /* 0x000fe4000001ff00 */
[----:B------:R-:W-:Y:S01]  /*6c20*/  CS2R R100, SRZ ;  /* 0x0000000000647805 */ /* 0x000fe2000001ff00 */
        /* <DEDUP_REMOVED lines=18> */
[----:B0-----:R-:W-:Y:S02]  /*6d50*/  LEA R10, P5, R11, UR10, 0x1 ;  /* 0x0000000a0b0a7c11 */ /* 0x001fe4000f8a08ff */
[----:B-1----:R-:W-:Y:S02]  /*6d60*/  LEA.HI.X.SX32 R14, R96, R12, 0x1, P6 ;  /* 0x0000000c600e7211 */ /* 0x002fe400030f0eff */
[----:B------:R-:W-:-:S02]  /*6d70*/  CS2R R96, SRZ ;  /* 0x0000000000607805 */ /* 0x000fc4000001ff00 */
[----:B------:R-:W-:Y:S02]  /*6d80*/  LEA.HI.X.SX32 R11, R11, UR11, 0x1, P5 ;  /* 0x0000000b0b0b7c11 */ /* 0x000fe4000a8f0eff */
[----:B---3--:R-:W-:Y:S01]  /*6d90*/  LEA R16, P6, R108, R9, 0x1 ;  /* 0x000000096c107211 */ /* 0x008fe200078c08ff */
[----:B------:R0:W-:Y:S01]  /*6da0*/  STL [R1+0x1090], R14 ;  /* 0x0010900e01007387 */ /* 0x0001e20000100800 */
[----:B------:R-:W-:Y:S02]  /*6db0*/  LEA.HI.X.SX32 R9, R98, R12, 0x1, P0 ;  /* 0x0000000c62097211 */ /* 0x000fe400000f0eff */
[----:B------:R-:W-:Y:S01]  /*6dc0*/  CS2R R98, SRZ ;  /* 0x0000000000627805 */ /* 0x000fe2000001ff00 */
[----:B------:R1:W-:Y:S04]  /*6dd0*/  STL [R1+0x10c4], R16 ;  /* 0x0010c41001007387 */ /* 0x0003e80000100800 */
[----:B------:R3:W-:Y:S01]  /*6de0*/  STL [R1+0x1098], R9 ;  /* 0x0010980901007387 */ /* 0x0007e20000100800 */
[----:B0-----:R-:W-:-:S03]  /*6df0*/  LEA R14, P0, R15, UR10, 0x1 ;  /* 0x0000000a0f0e7c11 */ /* 0x001fc6000f8008ff */
[----:B------:R-:W-:Y:S01]  /*6e00*/  STL [R1+0x10a0], R17 ;  /* 0x0010a01101007387 */ /* 0x000fe20000100800 */
[-C--:B-1----:R-:W-:Y:S02]  /*6e10*/  LEA.HI.X.SX32 R16, R102, R12.reuse, 0x1, P2 ;  /* 0x0000000c66107211 */ /* 0x082fe400010f0eff */
[----:B------:R-:W-:Y:S02]  /*6e20*/  CS2R R102, SRZ ;  /* 0x0000000000667805 */ /* 0x000fe4000001ff00 */
[----:B------:R-:W-:Y:S02]  /*6e30*/  LEA.HI.X.SX32 R15, R15, UR11, 0x1, P0 ;  /* 0x0000000b0f0f7c11 */ /* 0x000fe400080f0eff */
[----:B---3--:R-:W-:Y:S01]  /*6e40*/  LEA.HI.X.SX32 R9, R104, R12, 0x1, P3 ;  /* 0x0000000c68097211 */ /* 0x008fe200018f0eff */
[----:B------:R0:W-:Y:S01]  /*6e50*/  STL [R1+0x10a8], R16 ;  /* 0x0010a81001007387 */ /* 0x0001e20000100800 */
[----:B------:R-:W-:-:S03]  /*6e60*/  CS2R R104, SRZ ;  /* 0x0000000000687805 */ /* 0x000fc6000001ff00 */
[----:B------:R1:W-:Y:S04]  /*6e70*/  STL [R1+0x10b0], R9 ;  /* 0x0010b00901007387 */ /* 0x0003e80000100800 */
[----:B------:R3:W-:Y:S01]  /*6e80*/  STL [R1+0x10b8], R19 ;  /* 0x0010b81301007387 */ /* 0x0007e20000100800 */
[----:B0-----:R-:W-:Y:S01]  /*6e90*/  IMAD.WIDE R16, R23, 0x2, R10 ;  /* 0x0000000217107825 */ /* 0x001fe200078e020a */
[----:B-1----:R-:W-:Y:S02]  /*6ea0*/  LEA.HI.X.SX32 R9, R108, R12, 0x1, P6 ;  /* 0x0000000c6c097211 */ /* 0x002fe400030f0eff */
[----:B------:R-:W-:Y:S02]  /*6eb0*/  CS2R R108, SRZ ;  /* 0x00000000006c7805 */ /* 0x000fe4000001ff00 */
[----:B------:R-:W-:-:S02]  /*6ec0*/  LEA R12, P1, R13, UR10, 0x1 ;  /* 0x0000000a0d0c7c11 */ /* 0x000fc4000f8208ff */
[C---:B---3--:R-:W-:Y:S01]  /*6ed0*/  LEA R19, P2, R18.reuse, UR10, 0x1 ;  /* 0x0000000a12137c11 */ /* 0x048fe2000f8408ff */
[----:B------:R0:W-:Y:S01]  /*6ee0*/  STL [R1+0x10c0], R9 ;  /* 0x0010c00901007387 */ /* 0x0001e20000100800 */
[----:B------:R-:W-:Y:S01]  /*6ef0*/  LEA.HI.X.SX32 R13, R13, UR11, 0x1, P1 ;  /* 0x0000000b0d0d7c11 */ /* 0x000fe200088f0eff */
[----:B------:R-:W-:Y:S01]  /*6f00*/  UMOV UR10, 0xfffffffe ;  /* 0xfffffffe000a7882 */ /* 0x000fe20000000000 */
[----:B------:R-:W-:Y:S01]  /*6f10*/  LEA.HI.X.SX32 R18, R18, UR11, 0x1, P2 ;  /* 0x0000000b12127c11 */ /* 0x000fe200090f0eff */
[----:B------:R-:W-:Y:S01]  /*6f20*/  STL [R1+0x10cc], R16 ;  /* 0x0010cc1001007387 */ /* 0x000fe20000100800 */
[----:B------:R-:W-:Y:S01]  /*6f30*/  IMAD.MOV.U32 R20, RZ, RZ, R19 ;  /* 0x000000ffff147224 */ /* 0x000fe200078e0013 */
[----:B------:R-:W-:Y:S02]  /*6f40*/  UMOV UR11, 0x7fffffdf ;  /* 0x7fffffdf000b7882 */ /* 0x000fe40000000000 */
[----:B------:R1:W-:Y:S01]  /*6f50*/  STL [R1+0x10c8], R17 ;  /* 0x0010c81101007387 */ /* 0x0003e20000100800 */
[----:B------:R-:W-:Y:S01]  /*6f60*/  IMAD.MOV.U32 R21, RZ, RZ, R18 ;  /* 0x000000ffff157224 */ /* 0x000fe200078e0012 */
[----:B------:R-:W-:Y:S01]  /*6f70*/  UIADD3.64 UR10, UR14, -UR10, URZ ;  /* 0x8000000a0e0a7297 */ /* 0x000fe2000fffe03f */
[----:B0-----:R-:W-:Y:S01]  /*6f80*/  IMAD R9, R76, 0x1e, RZ ;  /* 0x0000001e4c097824 */ /* 0x001fe200078e02ff */
[----:B------:R-:W-:Y:S01]  /*6f90*/  STL [R1+0xe7c], R19 ;  /* 0x000e7c1301007387 */ /* 0x000fe20000100800 */
[----:B------:R-:W-:-:S03]  /*6fa0*/  UMOV UR15, 0x80000020 ;  /* 0x80000020000f7882 */ /* 0x000fc60000000000 */
[----:B------:R0:W-:Y:S01]  /*6fb0*/  STL [R1+0xe78], R18 ;  /* 0x000e781201007387 */ /* 0x0001e20000100800 */
[----:B-1----:R-:W-:-:S05]  /*6fc0*/  IMAD.WIDE R16, R23, 0x2, R14 ;  /* 0x0000000217107825 */ /* 0x002fca00078e020e */
[----:B------:R-:W-:Y:S01]  /*6fd0*/  STL [R1+0x10d4], R16 ;  /* 0x0010d41001007387 */ /* 0x000fe20000100800 */
[----:B0-----:R-:W-:-:S03]  /*6fe0*/  IMAD.WIDE R18, R23, 0x2, R12 ;  /* 0x0000000217127825 */ /* 0x001fc600078e020c */
[----:B------:R0:W-:Y:S01]  /*6ff0*/  STL [R1+0x10d0], R17 ;  /* 0x0010d01101007387 */ /* 0x0001e20000100800 */
[----:B------:R-:W-:-:S03]  /*7000*/  IMAD.WIDE R22, R23, 0x2, R20 ;  /* 0x0000000217167825 */ /* 0x000fc600078e0214 */
[----:B------:R-:W-:Y:S04]  /*7010*/  STL [R1+0x10dc], R18 ;  /* 0x0010dc1201007387 */ /* 0x000fe80000100800 */
[----:B------:R1:W-:Y:S01]  /*7020*/  STL [R1+0x10d8], R19 ;  /* 0x0010d81301007387 */ /* 0x0003e20000100800 */
[----:B0-----:R-:W-:-:S03]  /*7030*/  IMAD.WIDE R16, R9, 0x2, R10 ;  /* 0x0000000209107825 */ /* 0x001fc600078e020a */
[----:B------:R-:W-:Y:S04]  /*7040*/  STL [R1+0x10e4], R22 ;  /* 0x0010e41601007387 */ /* 0x000fe80000100800 */
[----:B------:R0:W-:Y:S01]  /*7050*/  STL [R1+0x10e0], R23 ;  /* 0x0010e01701007387 */ /* 0x0001e20000100800 */
[----:B-1----:R-:W-:-:S03]  /*7060*/  IMAD.WIDE R18, R9, 0x2, R14 ;  /* 0x0000000209127825 */ /* 0x002fc600078e020e */
[----:B------:R-:W-:Y:S04]  /*7070*/  STL [R1+0x10ec], R16 ;  /* 0x0010ec1001007387 */ /* 0x000fe80000100800 */
[----:B------:R1:W-:Y:S01]  /*7080*/  STL [R1+0x10e8], R17 ;  /* 0x0010e81101007387 */ /* 0x0003e20000100800 */
[----:B0-----:R-:W-:-:S03]  /*7090*/  IMAD.WIDE R22, R9, 0x2, R20 ;  /* 0x0000000209167825 */ /* 0x001fc600078e0214 */
[----:B------:R-:W-:Y:S04]  /*70a0*/  STL [R1+0x10f4], R18 ;  /* 0x0010f41201007387 */ /* 0x000fe80000100800 */
[----:B------:R0:W-:Y:S01]  /*70b0*/  STL [R1+0x10f0], R19 ;  /* 0x0010f01301007387 */ /* 0x0001e20000100800 */
[----:B-1----:R-:W-:-:S04]  /*70c0*/  IMAD.WIDE R16, R9, 0x2, R12 ;  /* 0x0000000209107825 */ /* 0x002fc800078e020c */
[----:B------:R-:W-:Y:S01]  /*70d0*/  IMAD R9, R76, 0x1c, RZ ;  /* 0x0000001c4c097824 */ /* 0x000fe200078e02ff */
[----:B------:R-:W-:Y:S01]  /*70e0*/  STL [R1+0x10fc], R16 ;  /* 0x0010fc1001007387 */ /* 0x000fe20000100800 */
[----:B0-----:R-:W-:-:S03]  /*70f0*/  IMAD.WIDE R18, R25, 0x2, R10 ;  /* 0x0000000219127825 */ /* 0x001fc600078e020a */
[----:B------:R0:W-:Y:S04]  /*7100*/  STL [R1+0x10f8], R17 ;  /* 0x0010f81101007387 */ /* 0x0001e80000100800 */
        /* <DEDUP_REMOVED lines=8> */
[----:B0-----:R-:W-:-:S04]  /*7190*/  IMAD.WIDE R18, R25, 0x2, R12 ;  /* 0x0000000219127825 */ /* 0x001fc800078e020c */
[----:B------:R-:W-:Y:S01]  /*71a0*/  IMAD R25, R76, 0x1b, RZ ;  /* 0x0000001b4c197824 */ /* 0x000fe200078e02ff */
[----:B------:R-:W-:Y:S01]  /*71b0*/  STL [R1+0x111c], R18 ;  /* 0x00111c1201007387 */ /* 0x000fe20000100800 */
[----:B-1----:R-:W-:-:S03]  /*71c0*/  IMAD.WIDE R16, R9, 0x2, R10 ;  /* 0x0000000209107825 */ /* 0x002fc600078e020a */
        /* <DEDUP_REMOVED lines=100> */
[----:B0-----:R-:W-:-:S05]  /*7810*/  IMAD.WIDE R18, R25, 0x2, R12 ;  /* 0x0000000219127825 */ /* 0x001fca00078e020c */
        /* <DEDUP_REMOVED lines=38> */
[----:B------:R-:W-:Y:S01]  /*7a80*/  IMAD.SHL.U32 R24, R76, 0x10, RZ ;  /* 0x000000104c187824 */ /* 0x000fe200078e00ff */
        /* <DEDUP_REMOVED lines=204> */
[----:B------:R-:W-:Y:S01]  /*8750*/  STL [R1+0x1474], R18 ;  /* 0x0014741201007387 */ /* 0x000fe20000100800 */
[----:B------:R-:W-:-:S03]  /*8760*/  IMAD.WIDE R24, R24, 0x2, R20 ;  /* 0x0000000218187825 */ /* 0x000fc600078e0214 */
        /* <DEDUP_REMOVED lines=10> */
[----:B-1----:R-:W-:-:S03]  /*8810*/  CS2R R24, SRZ ;  /* 0x0000000000187805 */ /* 0x002fc6000001ff00 */
[----:B------:R1:W-:Y:S04]  /*8820*/  STL [R1+0x1494], R18 ;  /* 0x0014941201007387 */ /* 0x0003e80000100800 */
[----:B------:R-:W-:Y:S01]  /*8830*/  STL [R1+0x1490], R19 ;  /* 0x0014901301007387 */ /* 0x000fe20000100800 */
[----:B0-----:R-:W-:Y:S01]  /*8840*/  IMAD.WIDE R16, R76, 0x2, R20 ;  /* 0x000000024c107825 */ /* 0x001fe200078e0214 */
[----:B------:R-:W-:Y:S02]  /*8850*/  CS2R R76, SRZ ;  /* 0x00000000004c7805 */ /* 0x000fe4000001ff00 */
[----:B------:R-:W-:Y:S01]  /*8860*/  STL [R1+0x149c], R22 ;  /* 0x00149c1601007387 */ /* 0x000fe20000100800 */
[----:B------:R-:W-:-:S03]  /*8870*/  IMAD.MOV.U32 R20, RZ, RZ, RZ ;  /* 0x000000ffff147224 */ /* 0x000fc600078e00ff */
[----:B------:R-:W-:Y:S01]  /*8880*/  STL [R1+0x1498], R23 ;  /* 0x0014981701007387 */ /* 0x000fe20000100800 */
[----:B-1----:R-:W-:-:S03]  /*8890*/  LOP3.LUT R18, R2, 0x30, RZ, 0x3c, !PT ;  /* 0x0000003002127812 */ /* 0x002fc600078e3cff */
[----:B------:R0:W-:Y:S04]  /*88a0*/  STL [R1+0x14a4], R16 ;  /* 0x0014a41001007387 */ /* 0x0001e80000100800 */
[----:B------:R1:W-:Y:S04]  /*88b0*/  STL [R1+0x14a0], R17 ;  /* 0x0014a01101007387 */ /* 0x0003e80000100800 */
[----:B------:R-:W-:Y:S04]  /*88c0*/  STL [R1+0xc00], RZ ;  /* 0x000c00ff01007387 */ /* 0x000fe80000100800 */
[----:B------:R-:W-:Y:S01]  /*88d0*/  STL [R1+0xc04], RZ ;  /* 0x000c04ff01007387 */ /* 0x000fe20000100800 */
[----:B0-----:R-:W-:-:S02]  /*88e0*/  SHF.R.S32.HI R16, RZ, 0x1f, R9 ;  /* 0x0000001fff107819 */ /* 0x001fc40000011409 */
[----:B-1----:R-:W-:Y:S01]  /*88f0*/  SHF.R.S32.HI R17, RZ, 0x5, R0 ;  /* 0x00000005ff117819 */ /* 0x002fe20000011400 */
[----:B------:R-:W-:Y:S01]  /*8900*/  STL [R1+0xc08], RZ ;  /* 0x000c08ff01007387 */ /* 0x000fe20000100800 */
[C---:B------:R-:W-:Y:S01]  /*8910*/  SHF.L.U64.HI R0, R9.reuse, 0x1, R16 ;  /* 0x0000000109007819 */ /* 0x040fe20000010210 */
[----:B------:R-:W-:Y:S01]  /*8920*/  IMAD.SHL.U32 R9, R9, 0x2, RZ ;  /* 0x0000000209097824 */ /* 0x000fe200078e00ff */
[C---:B------:R-:W-:Y:S01]  /*8930*/  LOP3.LUT R16, R2.reuse, 0x20, RZ, 0x3c, !PT ;  /* 0x0000002002107812 */ /* 0x040fe200078e3cff */
[----:B------:R-:W-:Y:S04]  /*8940*/  STL [R1+0xc0c], RZ ;  /* 0x000c0cff01007387 */ /* 0x000fe80000100800 */
        /* <DEDUP_REMOVED lines=764> */
[----:B------:R-:W-:Y:S04]  /*b910*/  STL [R1], RZ ;  /* 0x000000ff01007387 */ /* 0x000fe80000100800 */
        /* <DEDUP_REMOVED lines=127> */
[----:B------:R0:W-:Y:S02]  /*c110*/  STL [R1+0x14dc], R17 ;  /* 0x0014dc1101007387 */ /* 0x0001e40000100800 */
[----:B0-----:R-:W-:-:S05]  /*c120*/  LOP3.LUT R17, R2, 0x10, RZ, 0x3c, !PT ;  /* 0x0000001002117812 */ /* 0x001fca00078e3cff */
[----:B------:R0:W-:Y:S04]  /*c130*/  STL [R1+0x14f8], R17 ;  /* 0x0014f81101007387 */ /* 0x0001e80000100800 */
[----:B------:R1:W-:Y:S04]  /*c140*/  STL [R1+0x14f4], R16 ;  /* 0x0014f41001007387 */ /* 0x0003e80000100800 */
[----:B------:R3:W-:Y:S01]  /*c150*/  STL [R1+0x14f0], R18 ;  /* 0x0014f01201007387 */ /* 0x0007e20000100800 */
[C---:B0-----:R-:W-:Y:S02]  /*c160*/  LOP3.LUT R17, R2.reuse, 0x40, RZ, 0x3c, !PT ;  /* 0x0000004002117812 */ /* 0x041fe400078e3cff */
[----:B-1----:R-:W-:-:S03]  /*c170*/  LOP3.LUT R16, R2, 0x50, RZ, 0x3c, !PT ;  /* 0x0000005002107812 */ /* 0x002fc600078e3cff */
[----:B------:R0:W-:Y:S01]  /*c180*/  STL [R1+0x14ec], R17 ;  /* 0x0014ec1101007387 */ /* 0x0001e20000100800 */
[----:B---3--:R-:W-:-:S03]  /*c190*/  LOP3.LUT R18, R2, 0x60, RZ, 0x3c, !PT ;  /* 0x0000006002127812 */ /* 0x008fc600078e3cff */
[----:B------:R1:W-:Y:S04]  /*c1a0*/  STL [R1+0x14e8], R16 ;  /* 0x0014e81001007387 */ /* 0x0003e80000100800 */
[----:B------:R3:W-:Y:S01]  /*c1b0*/  STL [R1+0x14e4], R18 ;  /* 0x0014e41201007387 */ /* 0x0007e20000100800 */
[----:B0-----:R-:W-:Y:S02]  /*c1c0*/  LOP3.LUT R17, R2, 0x70, RZ, 0x3c, !PT ;  /* 0x0000007002117812 */ /* 0x001fe400078e3cff */
[----:B-1----:R-:W-:-:S03]  /*c1d0*/  LOP3.LUT R16, R3, 0x20, RZ, 0x3c, !PT ;  /* 0x0000002003107812 */ /* 0x002fc600078e3cff */
[----:B------:R3:W-:Y:S04]  /*c1e0*/  STL [R1+0x14e0], R17 ;  /* 0x0014e01101007387 */ /* 0x0007e80000100800 */
.L_x_1:
[----:B---3--:R-:W3:Y:S01]  /*c1f0*/  LDL R18, [R1+0xe78] ;  /* 0x000e780001127983 */ /* 0x008ee20000100800 */
[----:B------:R-:W0:Y:S03]  /*c200*/  LDC R16, c[0x0][0x230] ;  /* 0x00008c00ff107b82 */ /* 0x000e260000000800 */
[----:B-----5:R-:W-:Y:S04]  /*c210*/  STL [R1+0x1f5c], R189 ;  /* 0x001f5cbd01007387 */ /* 0x020fe80000100800 */
[----:B------:R-:W-:Y:S04]  /*c220*/  STL [R1+0x1f58], R188 ;  /* 0x001f58bc01007387 */ /* 0x000fe80000100800 */
[----:B------:R-:W-:Y:S04]  /*c230*/  STL [R1+0x1f54], R187 ;  /* 0x001f54bb01007387 */ /* 0x000fe80000100800 */
[----:B------:R-:W-:Y:S04]  /*c240*/  STL [R1+0x1f50], R186 ;  /* 0x001f50ba01007387 */ /* 0x000fe80000100800 */
[----:B------:R-:W-:Y:S04]  /*c250*/  STL [R1+0x1f4c], R185 ;  /* 0x001f4cb901007387 */ /* 0x000fe80000100800 */
[----:B------:R-:W-:Y:S04]  /*c260*/  STL [R1+0x1f48], R184 ;  /* 0x001f48b801007387 */ /* 0x000fe80000100800 */
[----:B------:R-:W-:Y:S04]  /*c270*/  STL [R1+0x1f44], R183 ;  /* 0x001f44b701007387 */ /* 0x000fe80000100800 */
[----:B------:R-:W-:Y:S04]  /*c280*/  STL [R1+0x1f40], R182 ;  /* 0x001f40b601007387 */ /* 0x000fe80000100800 */
[----:B------:R-:W-:Y:S04]  /*c290*/  STL [R1+0x1f3c], R181 ;  /* 0x001f3cb501007387 */ /* 0x000fe80000100800 */
[----:B------:R-:W4:Y:S04]  /*c2a0*/  LDL.LU R17, [R1+0xe7c] ;  /* 0x000e7c0001117983 */ /* 0x000f280000300800 */
[----:B------:R-:W-:Y:S04]  /*c2b0*/  STL [R1+0x1f14], R3 ;  /* 0x001f140301007387 */ /* 0x000fe80000100800 */
[----:B------:R-:W-:Y:S04]  /*c2c0*/  STL [R1+0x1f10], R0 ;  /* 0x001f100001007387 */ /* 0x000fe80000100800 */
[----:B------:R1:W-:Y:S04]  /*c2d0*/  STL [R1+0x15fc], R125 ;  /* 0x0015fc7d01007387 */ /* 0x0003e80000100800 */
[----:B-1----:R-:W2:Y:S04]  /*c2e0*/  LDL.LU R125, [R1+0x145c] ;  /* 0x00145c00017d7983 */ /* 0x002ea80000300800 */
        /* <DEDUP_REMOVED lines=36> */
[----:B------:R1:W-:Y:S01]  /*c530*/  STL [R1+0x15b0], R144 ;  /* 0x0015b09001007387 */ /* 0x0003e20000100800 */
[----:B0-----:R-:W-:-:S03]  /*c540*/  IMAD R16, R20, -0x20, R16 ;  /* 0xffffffe014107824 */ /* 0x001fc600078e0210 */
[----:B-1----:R-:W2:Y:S04]  /*c550*/  LDL.LU R144, [R1+0x1438] ;  /* 0x0014380001907983 */ /* 0x002ea80000300800 */
[----:B------:R0:W-:Y:S04]  /*c560*/  STL [R1+0x15ac], R145 ;  /* 0x0015ac9101007387 */ /* 0x0001e80000100800 */
[----:B0-----:R-:W2:Y:S04]  /*c570*/  LDL.LU R145, [R1+0x140c] ;  /* 0x00140c0001917983 */ /* 0x001ea80000300800 */
[----:B------:R0:W-:Y:S04]  /*c580*/  STL [R1+0x15a8], R146 ;  /* 0x0015a89201007387 */ /* 0x0001e80000100800 */
[----:B0-----:R-:W2:Y:S04]  /*c590*/  LDL.LU R146, [R1+0x1430] ;  /* 0x0014300001927983 */ /* 0x001ea80000300800 */
[----:B------:R0:W-:Y:S01]  /*c5a0*/  STL [R1+0x15a4], R147 ;  /* 0x0015a49301007387 */ /* 0x0001e20000100800 */
[----:B------:R-:W-:-:S03]  /*c5b0*/  ISETP.GT.AND P0, PT, R16, RZ, PT ;  /* 0x000000ff1000720c */ /* 0x000fc60003f04270 */
[----:B0-----:R-:W2:Y:S04]  /*c5c0*/  LDL.LU R147, [R1+0x1404] ;  /* 0x0014040001937983 */ /* 0x001ea80000300800 */
[----:B------:R0:W-:Y:S04]  /*c5d0*/  STL [R1+0x15a0], R148 ;  /* 0x0015a09401007387 */ /* 0x0001e80000100800 */
[----:B0-----:R-:W2:Y:S04]  /*c5e0*/  LDL.LU R148, [R1+0x1428] ;  /* 0x0014280001947983 */ /* 0x001ea80000300800 */
[----:B------:R0:W-:Y:S04]  /*c5f0*/  STL [R1+0x159c], R149 ;  /* 0x00159c9501007387 */ /* 0x0001e80000100800 */
[----:B0-----:R-:W2:Y:S04]  /*c600*/  LDL.LU R149, [R1+0x13fc] ;  /* 0x0013fc0001957983 */ /* 0x001ea80000300800 */
[----:B------:R0:W-:Y:S01]  /*c610*/  STL [R1+0x1598], R150 ;  /* 0x0015989601007387 */ /* 0x0001e20000100800 */
[----:B------:R-:W-:-:S03]  /*c620*/  MOV R9, UR48 ;  /* 0x0000003000097c02 */ /* 0x000fc60008000f00 */
[----:B0-----:R-:W2:Y:S04]  /*c630*/  LDL.LU R150, [R1+0x1420] ;  /* 0x0014200001967983 */ /* 0x001ea80000300800 */
[----:B------:R0:W-:Y:S04]  /*c640*/  STL [R1+0x1594], R151 ;  /* 0x0015949701007387 */ /* 0x0001e80000100800 */
[----:B0-----:R-:W2:Y:S04]  /*c650*/  LDL.LU R151, [R1+0x13f4] ;  /* 0x0013f40001977983 */ /* 0x001ea80000300800 */
[----:B------:R-:W-:Y:S04]  /*c660*/  STL [R1+0x150c], R8 ;  /* 0x00150c0801007387 */ /* 0x000fe80000100800 */
[----:B------:R-:W-:Y:S04]  /*c670*/  STL [R1+0x1508], R7 ;  /* 0x0015080701007387 */ /* 0x000fe80000100800 */
[----:B------:R0:W-:Y:S01]  /*c680*/  STL [R1+0x1504], R6 ;  /* 0x0015040601007387 */ /* 0x0001e20000100800 */
[----:B------:R-:W-:-:S03]  /*c690*/  PRMT R173, RZ, 0x7610, R173 ;  /* 0x00007610ffad7816 */ /* 0x000fc600000000ad */
[----:B0-----:R-:W2:Y:S01]  /*c6a0*/  LDL.LU R6, [R1+0xecc] ;  /* 0x000ecc0001067983 */ /* 0x001ea20000300800 */
[----:B---3--:R-:W-:Y:S01]  /*c6b0*/  @P0 IMAD.MOV.U32 R19, RZ, RZ, R18 ;  /* 0x000000ffff130224 */ /* 0x008fe200078e0012 */
[----:B------:R-:W-:Y:S01]  /*c6c0*/  ISETP.GT.AND P1, PT, R16, 0x1, PT ;  /* 0x000000011000780c */ /* 0x000fe20003f24270 */
[----:B----4-:R-:W-:Y:S01]  /*c6d0*/  @P0 IMAD.MOV.U32 R18, RZ, RZ, R17 ;  /* 0x000000ffff120224 */ /* 0x010fe200078e0011 */
[----:B------:R-:W-:Y:S01]  /*c6e0*/  STL [R1+0x1500], R5 ;  /* 0x0015000501007387 */ /* 0x000fe20000100800 */
[----:B------:R-:W-:Y:S02]  /*c6f0*/  PRMT R177, RZ, 0x7610, R177 ;  /* 0x00007610ffb17816 */ /* 0x000fe400000000b1 */
[----:B------:R-:W-:Y:S01]  /*c700*/  PRMT R178, RZ, 0x7610, R178 ;  /* 0x00007610ffb27816 */ /* 0x000fe200000000b2 */
[----:B------:R0:W-:Y:S01]  /*c710*/  STL [R1+0x14fc], R4 ;  /* 0x0014fc0401007387 */ /* 0x0001e20000100800 */
[----:B------:R-:W-:Y:S02]  /*c720*/  PRMT R179, RZ, 0x7610, R179 ;  /* 0x00007610ffb37816 */ /* 0x000fe400000000b3 */
[----:B------:R-:W-:Y:S01]  /*c730*/  PRMT R180, RZ, 0x7610, R180 ;  /* 0x00007610ffb47816 */ /* 0x000fe200000000b4 */
[----:B------:R-:W-:Y:S01]  /*c740*/  STL [R1+0x1f18], R9 ;  /* 0x001f180901007387 */ /* 0x000fe20000100800 */
[----:B------:R-:W-:-:S02]  /*c750*/  PRMT R174, RZ, 0x7610, R174 ;  /* 0x00007610ffae7816 */ /* 0x000fc400000000ae */
[----:B------:R-:W-:Y:S01]  /*c760*/  PRMT R175, RZ, 0x7610, R175 ;  /* 0x00007610ffaf7816 */ /* 0x000fe200000000af */
[----:B------:R1:W3:Y:S01]  /*c770*/  @P0 LDG.E.U16 R173, desc[UR6][R18.64] ;  /* 0x0000000612ad0981 */ /* 0x0002e2000c1e1500 */
[----:B------:R-:W-:Y:S02]  /*c780*/  PRMT R176, RZ, 0x7610, R176 ;  /* 0x00007610ffb07816 */ /* 0x000fe400000000b0 */
[----:B0-----:R-:W-:Y:S01]  /*c790*/  MOV R4, UR49 ;  /* 0x0000003100047c02 */ /* 0x001fe20008000f00 */
[----:B------:R-:W4:Y:S01]  /*c7a0*/  @P0 LDG.E.U16 R174, desc[UR6][R12.64] ;  /* 0x000000060cae0981 */ /* 0x000f22000c1e1500 */
[----:B------:R-:W-:Y:S02]  /*c7b0*/  PRMT R189, RZ, 0x7610, R189 ;  /* 0x00007610ffbd7816 */ /* 0x000fe400000000bd */
[----:B------:R-:W-:Y:S01]  /*c7c0*/  PRMT R188, RZ, 0x7610, R188 ;  /* 0x00007610ffbc7816 */ /* 0x000fe200000000bc */
[----:B------:R0:W-:Y:S01]  /*c7d0*/  STL [R1+0x14d4], R4 ;  /* 0x0014d40401007387 */ /* 0x0001e20000100800 */
[----:B------:R-:W-:-:S02]  /*c7e0*/  PRMT R187, RZ, 0x7610, R187 ;  /* 0x00007610ffbb7816 */ /* 0x000fc400000000bb */
[----:B------:R-:W-:Y:S01]  /*c7f0*/  PRMT R186, RZ, 0x7610, R186 ;  /* 0x00007610ffba7816 */ /* 0x000fe200000000ba */
[----:B------:R-:W4:Y:S01]  /*c800*/  @P0 LDG.E.U16 R175, desc[UR6][R14.64] ;  /* 0x000000060eaf0981 */ /* 0x000f22000c1e1500 */
[----:B------:R-:W-:Y:S02]  /*c810*/  PRMT R7, RZ, 0x7610, R7 ;  /* 0x00007610ff077816 */ /* 0x000fe40000000007 */
[----:B------:R-:W-:Y:S01]  /*c820*/  PRMT R185, RZ, 0x7610, R185 ;  /* 0x00007610ffb97816 */ /* 0x000fe200000000b9 */
[----:B------:R-:W4:Y:S01]  /*c830*/  @P0 LDG.E.U16 R176, desc[UR6][R10.64] ;  /* 0x000000060ab00981 */ /* 0x000f22000c1e1500 */
[----:B------:R-:W-:Y:S02]  /*c840*/  PRMT R182, RZ, 0x7610, R182 ;  /* 0x00007610ffb67816 */ /* 0x000fe400000000b6 */
[----:B0-----:R-:W-:Y:S02]  /*c850*/  MOV R4, UR52 ;  /* 0x0000003400047c02 */ /* 0x001fe40008000f00 */
[----:B------:R-:W-:-:S02]  /*c860*/  PRMT R184, RZ, 0x7610, R184 ;  /* 0x00007610ffb87816 */ /* 0x000fc400000000b8 */
[----:B------:R-:W-:Y:S01]  /*c870*/  PRMT R183, RZ, 0x7610, R183 ;  /* 0x00007610ffb77816 */ /* 0x000fe200000000b7 */
[----:B------:R-:W-:Y:S01]  /*c880*/  STL [R1+0x1f38], R4 ;  /* 0x001f380401007387 */ /* 0x000fe20000100800 */
[----:B------:R-:W-:Y:S02]  /*c890*/  MOV R181, UR53 ;  /* 0x0000003500b57c02 */ /* 0x000fe40008000f00 */
[----:B------:R-:W-:Y:S01]  /*c8a0*/  PRMT R3, RZ, 0x7610, R3 ;  /* 0x00007610ff037816 */ /* 0x000fe20000000003 */
[----:B------:R-:W-:Y:S01]  /*c8b0*/  STL [R1+0x1f1c], R20 ;  /* 0x001f1c1401007387 */ /* 0x000fe20000100800 */
[----:B------:R-:W-:Y:S02]  /*c8c0*/  PRMT R0, RZ, 0x7610, R0 ;  /* 0x00007610ff007816 */ /* 0x000fe40000000000 */
[----:B------:R-:W-:Y:S01]  /*c8d0*/  PRMT R165, RZ, 0x7610, R165 ;  /* 0x00007610ffa57816 */ /* 0x000fe200000000a5 */
[----:B------:R-:W1:Y:S01]  /*c8e0*/  LDL R18, [R1+0x14a0] ;  /* 0x0014a00001127983 */ /* 0x000e620000100800 */
[----:B------:R-:W-:-:S02]  /*c8f0*/  PRMT R166, RZ, 0x7610, R166 ;  /* 0x00007610ffa67816 */ /* 0x000fc400000000a6 */
[----:B------:R-:W-:Y:S01]  /*c900*/  PRMT R167, RZ, 0x7610, R167 ;  /* 0x00007610ffa77816 */ /* 0x000fe200000000a7 */
[----:B------:R-:W1:Y:S01]  /*c910*/  LDL R19, [R1+0x14a4] ;  /* 0x0014a40001137983 */ /* 0x000e620000100800 */
[----:B------:R-:W-:Y:S02]  /*c920*/  PRMT R168, RZ, 0x7610, R168 ;  /* 0x00007610ffa87816 */ /* 0x000fe400000000a8 */
[----:B------:R-:W-:Y:S01]  /*c930*/  PRMT R170, RZ, 0x7610, R170 ;  /* 0x00007610ffaa7816 */ /* 0x000fe200000000aa */
[----:B------:R-:W-:Y:S01]  /*c940*/  STL [R1+0x1f24], R12 ;  /* 0x001f240c01007387 */ /* 0x000fe20000100800 */
[----:B------:R-:W-:Y:S02]  /*c950*/  PRMT R172, RZ, 0x7610, R172 ;  /* 0x00007610ffac7816 */ /* 0x000fe400000000ac */
[----:B------:R-:W-:Y:S01]  /*c960*/  PRMT R169, RZ, 0x7610, R169 ;  /* 0x00007610ffa97816 */ /* 0x000fe200000000a9 */
[----:B------:R-:W-:Y:S01]  /*c970*/  STL [R1+0x1f20], R13 ;  /* 0x001f200d01007387 */ /* 0x000fe20000100800 */
[----:B------:R-:W-:-:S02]  /*c980*/  PRMT R171, RZ, 0x7610, R171 ;  /* 0x00007610ffab7816 */ /* 0x000fc400000000ab */
[----:B------:R-:W-:Y:S01]  /*c990*/  PRMT R157, RZ, 0x7610, R157 ;  /* 0x00007610ff9d7816 */ /* 0x000fe2000000009d */
[----:B------:R-:W-:Y:S01]  /*c9a0*/  STL [R1+0x1f2c], R14 ;  /* 0x001f2c0e01007387 */ /* 0x000fe20000100800 */
        /* <DEDUP_REMOVED lines=10> */
[----:B------:R-:W-:Y:S02]  /*ca50*/  PRMT R235, RZ, 0x7610, R235 ;  /* 0x00007610ffeb7816 */ /* 0x000fe400000000eb */
[----:B------:R-:W-:Y:S02]  /*ca60*/  PRMT R236, RZ, 0x7610, R236 ;  /* 0x00007610ffec7816 */ /* 0x000fe400000000ec */
[----:B------:R-:W-:Y:S02]  /*ca70*/  PRMT R238, RZ, 0x7610, R238 ;  /* 0x00007610ffee7816 */ /* 0x000fe400000000ee */
[----:B------:R-:W-:-:S02]  /*ca80*/  PRMT R239, RZ, 0x7610, R239 ;  /* 0x00007610ffef7816 */ /* 0x000fc400000000ef */
[----:B------:R-:W-:Y:S02]  /*ca90*/  PRMT R252, RZ, 0x7610, R252 ;  /* 0x00007610fffc7816 */ /* 0x000fe400000000fc */
        /* <DEDUP_REMOVED lines=29> */
[----:B------:R-:W-:Y:S02]  /*cc70*/  MOV R8, UR56 ;  /* 0x0000003800087c02 */ /* 0x000fe40008000f00 */
        /* <DEDUP_REMOVED lines=16> */
[----:B------:R-:W-:-:S02]  /*cd80*/  MOV R5, UR57 ;  /* 0x0000003900057c02 */ /* 0x000fc40008000f00 */
[----:B-1----:R-:W-:-:S04]  /*cd90*/  @P1 LOP3.LUT R19, R19, R18, RZ, 0x3c, !PT ;  /* 0x0000001213131212 */ /* 0x002fc800078e3cff */
[----:B------:R-:W-:-:S04]  /*cda0*/  @P1 LOP3.LUT R18, R19, R18, RZ, 0x3c, !PT ;  /* 0x0000001213121212 */ /* 0x000fc800078e3cff */
[----:B------:R-:W-:-:S05]  /*cdb0*/  @P1 LOP3.LUT R19, R19, R18, RZ, 0x3c, !PT ;  /* 0x0000001213131212 */ /* 0x000fca00078e3cff */
[----:B------:R0:W4:Y:S04]  /*cdc0*/  @P1 LDG.E.U16 R177, desc[UR6][R18.64] ;  /* 0x0000000612b11981 */ /* 0x000128000c1e1500 */
[----:B------:R-:W0:Y:S04]  /*cdd0*/  LDL R18, [R1+0x1498] ;  /* 0x0014980001127983 */ /* 0x000e280000100800 */
[----:B------:R-:W0:Y:S02]  /*cde0*/  LDL R19, [R1+0x149c] ;  /* 0x00149c0001137983 */ /* 0x000e240000100800 */
[----:B0-----:R-:W-:-:S04]  /*cdf0*/  @P1 LOP3.LUT R19, R19, R18, RZ, 0x3c, !PT ;  /* 0x0000001213131212 */ /* 0x001fc800078e3cff */
        /* <DEDUP_REMOVED lines=15> */
[----:B------:R-:W0:Y:S01]  /*cef0*/  LDL R19, [R1+0x1484] ;  /* 0x0014840001137983 */ /* 0x000e220000100800 */
[----:B------:R-:W-:-:S13]  /*cf00*/  ISETP.GT.AND P0, PT, R16, 0x2, PT ;  /* 0x000000021000780c */ /* 0x000fda0003f04270 */
[----:B0-----:R-:W-:Y:S02]  /*cf10*/  @P0 IMAD.MOV.U32 R18, RZ, RZ, R19 ;  /* 0x000000ffff120224 */ /* 0x001fe400078e0013 */
[----:B--2---:R-:W-:-:S05]  /*cf20*/  @P0 IMAD.MOV.U32 R19, RZ, RZ, R126 ;  /* 0x000000ffff130224 */ /* 0x004fca00078e007e */
[----:B------:R-:W2:Y:S04]  /*cf30*/  @P0 LDG.E.U16 R189, desc[UR6][R18.64] ;  /* 0x0000000612bd0981 */ /* 0x000ea8000c1e1500 */
[----:B--2---:R0:W-:Y:S04]  /*cf40*/  STL [R1+0xe80], R189 ;  /* 0x000e80bd01007387 */ /* 0x0041e80000100800 */
[----:B0-----:R-:W2:Y:S04]  /*cf50*/  LDL.LU R189, [R1+0x1f5c] ;  /* 0x001f5c0001bd7983 */ /* 0x001ea80000300800 */
[----:B------:R-:W3:Y:S02]  /*cf60*/  LDL R19, [R1+0x147c] ;  /* 0x00147c0001137983 */ /* 0x000ee40000100800 */
[----:B---3--:R-:W-:-:S02]  /*cf70*/  @P0 IMAD.MOV.U32 R18, RZ, RZ, R19 ;  /* 0x000000ffff120224 */ /* 0x008fc400078e0013 */
[----:B------:R-:W-:-:S05]  /*cf80*/  @P0 IMAD.MOV.U32 R19, RZ, RZ, R128 ;  /* 0x000000ffff130224 */ /* 0x000fca00078e0080 */
[----:B------:R-:W3:Y:S04]  /*cf90*/  @P0 LDG.E.U16 R188, desc[UR6][R18.64] ;  /* 0x0000000612bc0981 */ /* 0x000ee8000c1e1500 */
[----:B---3--:R0:W-:Y:S04]  /*cfa0*/  STL [R1+0xe84], R188 ;  /* 0x000e84bc01007387 */ /* 0x0081e80000100800 */
[----:B0-----:R-:W3:Y:S04]  /*cfb0*/  LDL.LU R188, [R1+0x1f58] ;  /* 0x001f580001bc7983 */ /* 0x001ee80000300800 */
[----:B------:R-:W4:Y:S02]  /*cfc0*/  LDL R19, [R1+0x1474] ;  /* 0x0014740001137983 */ /* 0x000f240000100800 */
[----:B----4-:R-:W-:-:S02]  /*cfd0*/  @P0 IMAD.MOV.U32 R18, RZ, RZ, R19 ;  /* 0x000000ffff120224 */ /* 0x010fc400078e0013 */
[----:B------:R-:W-:-:S05]  /*cfe0*/  @P0 IMAD.MOV.U32 R19, RZ, RZ, R130 ;  /* 0x000000ffff130224 */ /* 0x000fca00078e0082 */
[----:B------:R-:W4:Y:S04]  /*cff0*/  @P0 LDG.E.U16 R187, desc[UR6][R18.64] ;  /* 0x0000000612bb0981 */ /* 0x000f28000c1e1500 */
[----:B----4-:R0:W-:Y:S04]  /*d000*/  STL [R1+0xe88], R187 ;  /* 0x000e88bb01007387 */ /* 0x0101e80000100800 */
[----:B0-----:R-:W4:Y:S04]  /*d010*/  LDL.LU R187, [R1+0x1f54] ;  /* 0x001f540001bb7983 */ /* 0x001f280000300800 */
[----:B------:R-:W2:Y:S02]  /*d020*/  LDL R19, [R1+0x146c] ;  /* 0x00146c0001137983 */ /* 0x000ea40000100800 */
[----:B--2---:R-:W-:-:S02]  /*d030*/  @P0 IMAD.MOV.U32 R18, RZ, RZ, R19 ;  /* 0x000000ffff120224 */ /* 0x004fc400078e0013 */
[----:B------:R-:W-:-:S05]  /*d040*/  @P0 IMAD.MOV.U32 R19, RZ, RZ, R132 ;  /* 0x000000ffff130224 */ /* 0x000fca00078e0084 */
[----:B------:R-:W2:Y:S01]  /*d050*/  @P0 LDG.E.U16 R186, desc[UR6][R18.64] ;  /* 0x0000000612ba0981 */ /* 0x000ea2000c1e1500 */
[----:B------:R-:W-:-:S03]  /*d060*/  ISETP.GT.AND P1, PT, R16, 0x3, PT ;  /* 0x000000031000780c */ /* 0x000fc60003f24270 */
[----:B--2---:R0:W-:Y:S04]  /*d070*/  STL [R1+0xe8c], R186 ;  /* 0x000e8cba01007387 */ /* 0x0041e80000100800 */
[----:B0-----:R-:W2:Y:S04]  /*d080*/  LDL.LU R186, [R1+0x1f50] ;  /* 0x001f500001ba7983 */ /* 0x001ea80000300800 */
[----:B------:R-:W3:Y:S01]  /*d090*/  LDL R19, [R1+0x1464] ;  /* 0x0014640001137983 */ /* 0x000ee20000100800 */
[----:B------:R-:W-:Y:S01]  /*d0a0*/  PRMT R4, RZ, 0x7610, R4 ;  /* 0x00007610ff047816 */ /* 0x000fe20000000004 */
[----:B---3--:R-:W-:-:S02]  /*d0b0*/  @P1 IMAD.MOV.U32 R18, RZ, RZ, R19 ;  /* 0x000000ffff121224 */ /* 0x008fc400078e0013 */
[----:B------:R-:W-:-:S05]  /*d0c0*/  @P1 IMAD.MOV.U32 R19, RZ, RZ, R134 ;  /* 0x000000ffff131224 */ /* 0x000fca00078e0086 */
[----:B------:R0:W3:Y:S02]  /*d0d0*/  @P1 LDG.E.U16 R4, desc[UR6][R18.64] ;  /* 0x0000000612041981 */ /* 0x0000e4000c1e1500 */
[----:B0-----:R-:W-:Y:S02]  /*d0e0*/  @P1 IMAD.MOV.U32 R18, RZ, RZ, R125 ;  /* 0x000000ffff121224 */ /* 0x001fe400078e007d */
[----:B------:R-:W-:-:S05]  /*d0f0*/  @P1 IMAD.MOV.U32 R19, RZ, RZ, R136 ;  /* 0x000000ffff131224 */ /* 0x000fca00078e0088 */
[----:B------:R0:W3:Y:S02]  /*d100*/  @P1 LDG.E.U16 R7, desc[UR6][R18.64] ;  /* 0x0000000612071981 */ /* 0x0000e4000c1e1500 */
[----:B0-----:R-:W-:Y:S02]  /*d110*/  @P1 IMAD.MOV.U32 R18, RZ, RZ, R127 ;  /* 0x000000ffff121224 */ /* 0x001fe400078e007f */
[----:B------:R-:W-:-:S05]  /*d120*/  @P1 IMAD.MOV.U32 R19, RZ, RZ, R138 ;  /* 0x000000ffff131224 */ /* 0x000fca00078e008a */
[----:B------:R0:W4:Y:S02]  /*d130*/  @P1 LDG.E.U16 R185, desc[UR6][R18.64] ;  /* 0x0000000612b91981 */ /* 0x000124000c1e1500 */
[----:B0-----:R-:W-:Y:S02]  /*d140*/  @P1 IMAD.MOV.U32 R18, RZ, RZ, R129 ;  /* 0x000000ffff121224 */ /* 0x001fe400078e0081 */
[----:B------:R-:W-:-:S05]  /*d150*/  @P1 IMAD.MOV.U32 R19, RZ, RZ, R140 ;  /* 0x000000ffff131224 */ /* 0x000fca00078e008c */
[----:B------:R0:W2:Y:S01]  /*d160*/  @P1 LDG.E.U16 R182, desc[UR6][R18.64] ;  /* 0x0000000612b61981 */ /* 0x0000a2000c1e1500 */
[----:B------:R-:W-:-:S13]  /*d170*/  ISETP.GT.AND P0, PT, R16, 0x4, PT ;  /* 0x000000041000780c */ /* 0x000fda0003f04270 */
[----:B0-----:R-:W-:Y:S02]  /*d180*/  @P0 IMAD.MOV.U32 R18, RZ, RZ, R131 ;  /* 0x000000ffff120224 */ /* 0x001fe400078e0083 */
[----:B------:R-:W-:-:S05]  /*d190*/  @P0 IMAD.MOV.U32 R19, RZ, RZ, R142 ;  /* 0x000000ffff130224 */ /* 0x000fca00078e008e */
[----:B------:R0:W3:Y:S02]  /*d1a0*/  @P0 LDG.E.U16 R184, desc[UR6][R18.64] ;  /* 0x0000000612b80981 */ /* 0x0000e4000c1e1500 */
[----:B0-----:R-:W-:Y:S02]  /*d1b0*/  @P0 IMAD.MOV.U32 R18, RZ, RZ, R133 ;  /* 0x000000ffff120224 */ /* 0x001fe400078e0085 */
[----:B------:R-:W-:-:S05]  /*d1c0*/  @P0 IMAD.MOV.U32 R19, RZ, RZ, R144 ;  /* 0x000000ffff130224 */ /* 0x000fca00078e0090 */
[----:B------:R0:W3:Y:S04]  /*d1d0*/  @P0 LDG.E.U16 R183, desc[UR6][R18.64] ;  /* 0x0000000612b70981 */ /* 0x0000e8000c1e1500 */
[----:B----4-:R1:W-:Y:S04]  /*d1e0*/  STL [R1+0xebc], R185 ;  /* 0x000ebcb901007387 */ /* 0x0103e80000100800 */
[----:B-1----:R-:W4:Y:S04]  /*d1f0*/  LDL.LU R185, [R1+0x1f4c] ;  /* 0x001f4c0001b97983 */ /* 0x002f280000300800 */
[----:B--2---:R1:W-:Y:S04]  /*d200*/  STL [R1+0xec0], R182 ;  /* 0x000ec0b601007387 */ /* 0x0043e80000100800 */
[----:B-1----:R-:W2:Y:S01]  /*d210*/  LDL.LU R182, [R1+0x1418] ;  /* 0x0014180001b67983 */ /* 0x002ea20000300800 */
[----:B------:R-:W-:Y:S01]  /*d220*/  ISETP.GT.AND P1, PT, R16, 0x5, PT ;  /* 0x000000051000780c */ /* 0x000fe20003f24270 */
[----:B0-----:R-:W-:Y:S01]  /*d230*/  @P0 IMAD.MOV.U32 R18, RZ, RZ, R135 ;  /* 0x000000ffff120224 */ /* 0x001fe200078e0087 */
[----:B------:R-:W-:Y:S01]  /*d240*/  PRMT R10, RZ, 0x7610, R10 ;  /* 0x00007610ff0a7816 */ /* 0x000fe2000000000a */
[----:B------:R-:W-:Y:S01]  /*d250*/  @P0 IMAD.MOV.U32 R19, RZ, RZ, R146 ;  /* 0x000000ffff130224 */ /* 0x000fe200078e0092 */
[----:B------:R-:W-:-:S04]  /*d260*/  PRMT R11, RZ, 0x7610, R11 ;  /* 0x00007610ff0b7816 */ /* 0x000fc8000000000b */
[----:B------:R0:W4:Y:S01]  /*d270*/  @P0 LDG.E.U16 R10, desc[UR6][R18.64] ;  /* 0x00000006120a0981 */ /* 0x000122000c1e1500 */
[----:B------:R-:W-:Y:S01]  /*d280*/  PRMT R14, RZ, 0x7610, R14 ;  /* 0x00007610ff0e7816 */ /* 0x000fe2000000000e */
[----:B0-----:R-:W-:Y:S02]  /*d290*/  @P0 IMAD.MOV.U32 R18, RZ, RZ, R137 ;  /* 0x000000ffff120224 */ /* 0x001fe400078e0089 */
[----:B------:R-:W-:-:S05]  /*d2a0*/  @P0 IMAD.MOV.U32 R19, RZ, RZ, R148 ;  /* 0x000000ffff130224 */ /* 0x000fca00078e0094 */
[----:B------:R0:W4:Y:S01]  /*d2b0*/  @P0 LDG.E.U16 R11, desc[UR6][R18.64] ;  /* 0x00000006120b0981 */ /* 0x000122000c1e1500 */
[----:B------:R-:W-:Y:S01]  /*d2c0*/  PRMT R15, RZ, 0x7610, R15 ;  /* 0x00007610ff0f7816 */ /* 0x000fe2000000000f */
[----:B0-----:R-:W-:Y:S02]  /*d2d0*/  @P1 IMAD.MOV.U32 R18, RZ, RZ, R139 ;  /* 0x000000ffff121224 */ /* 0x001fe400078e008b */
[----:B------:R-:W-:Y:S01]  /*d2e0*/  @P1 IMAD.MOV.U32 R19, RZ, RZ, R150 ;  /* 0x000000ffff131224 */ /* 0x000fe200078e0096 */
[----:B---3--:R0:W-:Y:S04]  /*d2f0*/  STL [R1+0x14bc], R184 ;  /* 0x0014bcb801007387 */ /* 0x0081e80000100800 */
[----:B------:R1:W3:Y:S04]  /*d300*/  @P1 LDG.E.U16 R14, desc[UR6][R18.64] ;  /* 0x00000006120e1981 */ /* 0x0002e8000c1e1500 */
[----:B0-----:R-:W3:Y:S01]  /*d310*/  LDL.LU R184, [R1+0x1f48] ;  /* 0x001f480001b87983 */ /* 0x001ee20000300800 */
[----:B-1----:R-:W-:-:S03]  /*d320*/  @P1 IMAD.MOV.U32 R18, RZ, RZ, R141 ;  /* 0x000000ffff121224 */ /* 0x002fc600078e008d */
[----:B------:R0:W-:Y:S04]  /*d330*/  STL [R1+0x14b8], R183 ;  /* 0x0014b8b701007387 */ /* 0x0001e80000100800 */
[----:B0-----:R-:W3:Y:S01]  /*d340*/  LDL.LU R183, [R1+0x1f44] ;  /* 0x001f440001b77983 */ /* 0x001ee20000300800 */
[----:B--2---:R-:W-:-:S05]  /*d350*/  @P1 IMAD.MOV.U32 R19, RZ, RZ, R182 ;  /* 0x000000ffff131224 */ /* 0x004fca00078e00b6 */
[----:B------:R0:W2:Y:S04]  /*d360*/  @P1 LDG.E.U16 R15, desc[UR6][R18.64] ;  /* 0x00000006120f1981 */ /* 0x0000a8000c1e1500 */
[----:B------:R-:W4:Y:S01]  /*d370*/  LDL R19, [R1+0x1410] ;  /* 0x0014100001137983 */ /* 0x000f220000100800 */
[----:B------:R-:W-:Y:S01]  /*d380*/  PRMT R12, RZ, 0x7610, R12 ;  /* 0x00007610ff0c7816 */ /* 0x000fe2000000000c */
[----:B0-----:R-:W-:Y:S01]  /*d390*/  @P1 IMAD.MOV.U32 R18, RZ, RZ, R143 ;  /* 0x000000ffff121224 */ /* 0x001fe200078e008f */
[----:B------:R-:W-:-:S04]  /*d3a0*/  PRMT R13, RZ, 0x7610, R13 ;  /* 0x00007610ff0d7816 */ /* 0x000fc8000000000d */
[----:B----4-:R0:W4:Y:S04]  /*d3b0*/  @P1 LDG.E.U16 R12, desc[UR6][R18.64] ;  /* 0x00000006120c1981 */ /* 0x010128000c1e1500 */
[----:B------:R-:W3:Y:S01]  /*d3c0*/  LDL R19, [R1+0x1408] ;  /* 0x0014080001137983 */ /* 0x000ee20000100800 */
[----:B0-----:R-:W-:Y:S01]  /*d3d0*/  @P1 IMAD.MOV.U32 R18, RZ, RZ, R145 ;  /* 0x000000ffff121224 */ /* 0x001fe200078e0091 */
[----:B------:R-:W-:Y:S02]  /*d3e0*/  ISETP.GT.AND P0, PT, R16, 0x6, PT ;  /* 0x000000061000780c */ /* 0x000fe40003f04270 */
[----:B------:R-:W-:Y:S02]  /*d3f0*/  PRMT R20, RZ, 0x7610, R20 ;  /* 0x00007610ff147816 */ /* 0x000fe40000000014 */
[----:B---3--:R0:W3:Y:S04]  /*d400*/  @P1 LDG.E.U16 R13, desc[UR6][R18.64] ;  /* 0x00000006120d1981 */ /* 0x0080e8000c1e1500 */
[----:B------:R-:W2:Y:S05]  /*d410*/  LDL R19, [R1+0x1400] ;  /* 0x0014000001137983 */ /* 0x000eaa0000100800 */
[----:B0-----:R-:W-:Y:S01]  /*d420*/  @P0 IMAD.MOV.U32 R18, RZ, RZ, R147 ;  /* 0x000000ffff120224 */ /* 0x001fe200078e0093 */
[----:B------:R-:W-:-:S04]  /*d430*/  PRMT R9, RZ, 0x7610, R9 ;  /* 0x00007610ff097816 */ /* 0x000fc80000000009 */
[----:B--2---:R0:W2:Y:S04]  /*d440*/  @P0 LDG.E.U16 R20, desc[UR6][R18.64] ;  /* 0x0000000612140981 */ /* 0x0040a8000c1e1500 */
[----:B------:R-:W4:Y:S01]  /*d450*/  LDL R19, [R1+0x13f8] ;  /* 0x0013f80001137983 */ /* 0x000f220000100800 */
[----:B0-----:R-:W-:-:S05]  /*d460*/  @P0 IMAD.MOV.U32 R18, RZ, RZ, R149 ;  /* 0x000000ffff120224 */ /* 0x001fca00078e0095 */
[----:B----4-:R0:W4:Y:S04]  /*d470*/  @P0 LDG.E.U16 R9, desc[UR6][R18.64] ;  /* 0x0000000612090981 */ /* 0x010128000c1e1500 */
[----:B------:R-:W3:Y:S01]  /*d480*/  LDL R19, [R1+0x13f0] ;  /* 0x0013f00001137983 */ /* 0x000ee20000100800 */
[----:B0-----:R-:W-:-:S03]  /*d490*/  @P0 IMAD.MOV.U32 R18, RZ, RZ, R151 ;  /* 0x000000ffff120224 */ /* 0x001fc600078e0097 */
[----:B------:R0:W-:Y:S02]  /*d4a0*/  STL.64 [R1+0x17f8], R150 ;  /* 0x0017f89601007387 */ /* 0x0001e40000100a00 */
[----:B0-----:R-:W-:Y:S02]  /*d4b0*/  IMAD.MOV.U32 R150, RZ, RZ, R182 ;  /* 0x000000ffff967224 */ /* 0x001fe400078e00b6 */
[----:B------:R-:W2:Y:S04]  /*d4c0*/  LDL.LU R182, [R1+0x1f40] ;  /* 0x001f400001b67983 */ /* 0x000ea80000300800 */
[----:B------:R-:W4:Y:S04]  /*d4d0*/  LDL R151, [R1+0x13cc] ;  /* 0x0013cc0001977983 */ /* 0x000f280000100800 */
[----:B------:R0:W-:Y:S02]  /*d4e0*/  STL.64 [R1+0x17f0], R148 ;  /* 0x0017f09401007387 */ /* 0x0001e40000100a00 */
[----:B0-----:R-:W-:-:S02]  /*d4f0*/  IMAD.MOV.U32 R149, RZ, RZ, R181 ;  /* 0x000000ffff957224 */ /* 0x001fc400078e00b5 */
[----:B------:R-:W2:Y:S04]  /*d500*/  LDL.LU R181, [R1+0x1f3c] ;  /* 0x001f3c0001b57983 */ /* 0x000ea80000300800 */
[----:B------:R-:W2:Y:S04]  /*d510*/  LDL R148, [R1+0x13c8] ;  /* 0x0013c80001947983 */ /* 0x000ea80000100800 */
[----:B------:R0:W-:Y:S04]  /*d520*/  STL.64 [R1+0x17e8], R146 ;  /* 0x0017e89201007387 */ /* 0x0001e80000100a00 */
[----:B0-----:R-:W4:Y:S04]  /*d530*/  LDL R146, [R1+0x13d0] ;  /* 0x0013d00001927983 */ /* 0x001f280000100800 */
[----:B------:R-:W2:Y:S04]  /*d540*/  LDL R147, [R1+0x13d4] ;  /* 0x0013d40001937983 */ /* 0x000ea80000100800 */
[----:B------:R0:W-:Y:S04]  /*d550*/  STL.64 [R1+0x17e0], R144 ;  /* 0x0017e09001007387 */ /* 0x0001e80000100a00 */
[----:B0-----:R-:W4:Y:S04]  /*d560*/  LDL R144, [R1+0x13dc] ;  /* 0x0013dc0001907983 */ /* 0x001f280000100800 */
[----:B------:R0:W-:Y:S04]  /*d570*/  STL.64 [R1+0x17d8], R142 ;  /* 0x0017d88e01007387 */ /* 0x0001e80000100a00 */
[----:B0-----:R-:W2:Y:S04]  /*d580*/  LDL R142, [R1+0x13e4] ;  /* 0x0013e400018e7983 */ /* 0x001ea80000100800 */
[----:B------:R-:W4:Y:S04]  /*d590*/  LDL R143, [R1+0x13d8] ;  /* 0x0013d800018f7983 */ /* 0x000f280000100800 */
[----:B------:R0:W-:Y:S04]  /*d5a0*/  STL.64 [R1+0x17d0], R140 ;  /* 0x0017d08c01007387 */ /* 0x0001e80000100a00 */
[----:B0-----:R-:W2:Y:S04]  /*d5b0*/  LDL R140, [R1+0x13ec] ;  /* 0x0013ec00018c7983 */ /* 0x001ea80000100800 */
[----:B------:R-:W4:Y:S04]  /*d5c0*/  LDL R141, [R1+0x13e0] ;  /* 0x0013e000018d7983 */ /* 0x000f280000100800 */
[----:B------:R0:W-:Y:S04]  /*d5d0*/  STL.64 [R1+0x17c8], R138 ;  /* 0x0017c88a01007387 */ /* 0x0001e80000100a00 */
[----:B0-----:R-:W4:Y:S04]  /*d5e0*/  LDL R139, [R1+0x13e8] ;  /* 0x0013e800018b7983 */ /* 0x001f280000100800 */
[----:B------:R-:W-:Y:S04]  /*d5f0*/  STL.64 [R1+0x17c0], R136 ;  /* 0x0017c08801007387 */ /* 0x000fe80000100a00 */
        /* <DEDUP_REMOVED lines=48> */
[----:B------:R0:W-:Y:S04]  /*d900*/  STL.64 [R1+0x1638], R38 ;  /* 0x0016382601007387 */ /* 0x0001e80000100a00 */
[----:B------:R1:W-:Y:S04]  /*d910*/  STL.64 [R1+0x1630], R36 ;  /* 0x0016302401007387 */ /* 0x0003e80000100a00 */
[----:B------:R3:W-:Y:S04]  /*d920*/  STL.64 [R1+0x1628], R34 ;  /* 0x0016282201007387 */ /* 0x0007e80000100a00 */
[----:B------:R-:W-:Y:S04]  /*d930*/  STL.64 [R1+0x1620], R32 ;  /* 0x0016202001007387 */ /* 0x000fe80000100a00 */
[----:B------:R-:W-:Y:S04]  /*d940*/  STL.64 [R1+0x1618], R30 ;  /* 0x0016181e01007387 */ /* 0x000fe80000100a00 */
[----:B------:R-:W-:Y:S04]  /*d950*/  STL.64 [R1+0x1610], R28 ;  /* 0x0016101c01007387 */ /* 0x000fe80000100a00 */
[----:B------:R3:W-:Y:S04]  /*d960*/  STL.64 [R1+0x1608], R26 ;  /* 0x0016081a01007387 */ /* 0x0007e80000100a00 */
[----:B------:R3:W-:Y:S04]  /*d970*/  STL.64 [R1+0x1600], R24 ;  /* 0x0016001801007387 */ /* 0x0007e80000100a00 */
[----:B0-----:R-:W4:Y:S04]  /*d980*/  LDL R39, [R1+0x13c0] ;  /* 0x0013c00001277983 */ /* 0x001f280000100800 */
[----:B-1----:R-:W4:Y:S04]  /*d990*/  LDL R37, [R1+0x13c4] ;  /* 0x0013c40001257983 */ /* 0x002f280000100800 */
[----:B---3--:R-:W3:Y:S04]  /*d9a0*/  LDL R34, [R1+0x13b8] ;  /* 0x0013b80001227983 */ /* 0x008ee80000100800 */
[----:B------:R-:W3:Y:S04]  /*d9b0*/  LDL R27, [R1+0x13bc] ;  /* 0x0013bc00011b7983 */ /* 0x000ee80000100800 */
[----:B------:R-:W3:Y:S04]  /*d9c0*/  LDL R33, [R1+0x13b0] ;  /* 0x0013b00001217983 */ /* 0x000ee80000100800 */
[----:B------:R-:W3:Y:S04]  /*d9d0*/  LDL R32, [R1+0x13b4] ;  /* 0x0013b40001207983 */ /* 0x000ee80000100800 */
[----:B------:R-:W3:Y:S04]  /*d9e0*/  LDL R26, [R1+0x13a8] ;  /* 0x0013a800011a7983 */ /* 0x000ee80000100800 */
[----:B------:R-:W3:Y:S01]  /*d9f0*/  LDL R24, [R1+0x13ac] ;  /* 0x0013ac0001187983 */ /* 0x000ee20000100800 */
[----:B------:R-:W-:-:S03]  /*da00*/  ISETP.GT.AND P1, PT, R16, 0x7, PT ;  /* 0x000000071000780c */ /* 0x000fc60003f24270 */
[----:B------:R2:W3:Y:S01]  /*da10*/  @P0 LDG.E.U16 R3, desc[UR6][R18.64] ;  /* 0x0000000612030981 */ /* 0x0004e2000c1e1500 */
[----:B------:R-:W-:Y:S02]  /*da20*/  PRMT R145, RZ, 0x7610, R145 ;  /* 0x00007610ff917816 */ /* 0x000fe40000000091 */
[----:B------:R-:W-:Y:S01]  /*da30*/  PRMT R57, RZ, 0x7610, R57 ;  /* 0x00007610ff397816 */ /* 0x000fe20000000039 */
[----:B------:R-:W3:Y:S01]  /*da40*/  LDL R31, [R1+0x13a0] ;  /* 0x0013a000011f7983 */ /* 0x000ee20000100800 */
[----:B------:R-:W-:-:S03]  /*da50*/  PRMT R56, RZ, 0x7610, R56 ;  /* 0x00007610ff387816 */ /* 0x000fc60000000038 */
[----:B------:R-:W3:Y:S04]  /*da60*/  LDL R30, [R1+0x13a4] ;  /* 0x0013a400011e7983 */ /* 0x000ee80000100800 */
[----:B------:R-:W3:Y:S01]  /*da70*/  LDL R25, [R1+0x1398] ;  /* 0x0013980001197983 */ /* 0x000ee20000100800 */
[----:B--2---:R-:W-:Y:S01]  /*da80*/  @P0 IMAD.MOV.U32 R18, RZ, RZ, R140 ;  /* 0x000000ffff120224 */ /* 0x004fe200078e008c */
[----:B------:R-:W-:Y:S02]  /*da90*/  PRMT R55, RZ, 0x7610, R55 ;  /* 0x00007610ff377816 */ /* 0x000fe40000000037 */
[----:B------:R-:W2:Y:S04]  /*daa0*/  LDL R36, [R1+0x1390] ;  /* 0x0013900001247983 */ /* 0x000ea80000100800 */
[----:B------:R-:W2:Y:S01]  /*dab0*/  LDL R35, [R1+0x1394] ;  /* 0x0013940001237983 */ /* 0x000ea20000100800 */
[----:B----4-:R-:W-:-:S05]  /*dac0*/  @P0 IMAD.MOV.U32 R19, RZ, RZ, R139 ;  /* 0x000000ffff130224 */ /* 0x010fca00078e008b */
[----:B------:R0:W4:Y:S02]  /*dad0*/  @P0 LDG.E.U16 R0, desc[UR6][R18.64] ;  /* 0x0000000612000981 */ /* 0x000124000c1e1500 */
[----:B0-----:R-:W-:Y:S02]  /*dae0*/  @P1 IMAD.MOV.U32 R18, RZ, RZ, R142 ;  /* 0x000000ffff121224 */ /* 0x001fe400078e008e */
[----:B------:R-:W-:-:S05]  /*daf0*/  @P1 IMAD.MOV.U32 R19, RZ, RZ, R141 ;  /* 0x000000ffff131224 */ /* 0x000fca00078e008d */
[----:B------:R0:W4:Y:S02]  /*db00*/  @P1 LDG.E.U16 R145, desc[UR6][R18.64] ;  /* 0x0000000612911981 */ /* 0x000124000c1e1500 */
[----:B0-----:R-:W-:Y:S02]  /*db10*/  @P1 IMAD.MOV.U32 R18, RZ, RZ, R144 ;  /* 0x000000ffff121224 */ /* 0x001fe400078e0090 */
[----:B------:R-:W-:-:S05]  /*db20*/  @P1 IMAD.MOV.U32 R19, RZ, RZ, R143 ;  /* 0x000000ffff131224 */ /* 0x000fca00078e008f */
[----:B------:R0:W4:Y:S02]  /*db30*/  @P1 LDG.E.U16 R57, desc[UR6][R18.64] ;  /* 0x0000000612391981 */ /* 0x000124000c1e1500 */
[----:B0-----:R-:W-:Y:S02]  /*db40*/  @P1 IMAD.MOV.U32 R18, RZ, RZ, R147 ;  /* 0x000000ffff121224 */ /* 0x001fe400078e0093 */
[----:B------:R-:W-:-:S05]  /*db50*/  @P1 IMAD.MOV.U32 R19, RZ, RZ, R146 ;  /* 0x000000ffff131224 */ /* 0x000fca00078e0092 */
[----:B------:R0:W4:Y:S01]  /*db60*/  @P1 LDG.E.U16 R56, desc[UR6][R18.64] ;  /* 0x0000000612381981 */ /* 0x000122000c1e1500 */
[----:B------:R-:W-:Y:S01]  /*db70*/  ISETP.GT.AND P0, PT, R16, 0x8, PT ;  /* 0x000000081000780c */ /* 0x000fe20003f04270 */
[----:B0-----:R-:W-:Y:S02]  /*db80*/  @P1 IMAD.MOV.U32 R18, RZ, RZ, R151 ;  /* 0x000000ffff121224 */ /* 0x001fe400078e0097 */
[----:B------:R-:W-:Y:S02]  /*db90*/  IMAD.MOV.U32 R151, RZ, RZ, R17 ;  /* 0x000000ffff977224 */ /* 0x000fe400078e0011 */
[----:B------:R-:W2:Y:S01]  /*dba0*/  LDL R17, [R1+0x139c] ;  /* 0x00139c0001117983 */ /* 0x000ea20000100800 */
[----:B------:R-:W-:-:S05]  /*dbb0*/  @P1 IMAD.MOV.U32 R19, RZ, RZ, R148 ;  /* 0x000000ffff131224 */ /* 0x000fca00078e0094 */
[----:B------:R0:W4:Y:S02]  /*dbc0*/  @P1 LDG.E.U16 R55, desc[UR6][R18.64] ;  /* 0x0000000612371981 */ /* 0x000124000c1e1500 */
[----:B0-----:R-:W-:Y:S02]  /*dbd0*/  @P0 IMAD.MOV.U32 R19, RZ, RZ, R39 ;  /* 0x000000ffff130224 */ /* 0x001fe400078e0027 */
[----:B------:R-:W-:Y:S01]  /*dbe0*/  @P0 IMAD.MOV.U32 R18, RZ, RZ, R37 ;  /* 0x000000ffff120224 */ /* 0x000fe200078e0025 */
[----:B------:R-:W-:Y:S01]  /*dbf0*/  ISETP.GT.AND P1, PT, R16, 0x9, PT ;  /* 0x000000091000780c */ /* 0x000fe20003f24270 */
[----:B------:R-:W4:Y:S04]  /*dc00*/  LDL R39, [R1+0x1180] ;  /* 0x0011800001277983 */ /* 0x000f280000100800 */
[----:B------:R3:W4:Y:S01]  /*dc10*/  @P0 LDG.E.U16 R165, desc[UR6][R18.64] ;  /* 0x0000000612a50981 */ /* 0x000722000c1e1500 */
[----:B------:R-:W-:-:S02]  /*dc20*/  PRMT R29, RZ, 0x7610, R29 ;  /* 0x00007610ff1d7816 */ /* 0x000fc4000000001d */
[----:B------:R-:W-:Y:S01]  /*dc30*/  PRMT R28, RZ, 0x7610, R28 ;  /* 0x00007610ff1c7816 */ /* 0x000fe2000000001c */
[----:B------:R-:W4:Y:S01]  /*dc40*/  LDL R37, [R1+0x1184] ;  /* 0x0011840001257983 */ /* 0x000f220000100800 */
[----:B---3--:R-:W-:Y:S02]  /*dc50*/  @P0 IMAD.MOV.U32 R18, RZ, RZ, R27 ;  /* 0x000000ffff120224 */ /* 0x008fe400078e001b */
[----:B------:R-:W-:Y:S01]  /*dc60*/  @P0 IMAD.MOV.U32 R19, RZ, RZ, R34 ;  /* 0x000000ffff130224 */ /* 0x000fe200078e0022 */
[----:B------:R-:W3:Y:S04]  /*dc70*/  LDL R27, [R1+0x138c] ;  /* 0x00138c00011b7983 */ /* 0x000ee80000100800 */
[----:B------:R-:W4:Y:S04]  /*dc80*/  LDL R34, [R1+0x1388] ;  /* 0x0013880001227983 */ /* 0x000f280000100800 */
[----:B------:R0:W4:Y:S02]  /*dc90*/  @P0 LDG.E.U16 R166, desc[UR6][R18.64] ;  /* 0x0000000612a60981 */ /* 0x000124000c1e1500 */
[----:B0-----:R-:W-:-:S02]  /*dca0*/  @P0 IMAD.MOV.U32 R18, RZ, RZ, R32 ;  /* 0x000000ffff120224 */ /* 0x001fc400078e0020 */
[----:B------:R-:W-:Y:S01]  /*dcb0*/  @P0 IMAD.MOV.U32 R19, RZ, RZ, R33 ;  /* 0x000000ffff130224 */ /* 0x000fe200078e0021 */
[----:B------:R-:W4:Y:S04]  /*dcc0*/  LDL R32, [R1+0x1384] ;  /* 0x0013840001207983 */ /* 0x000f280000100800 */
        /* <DEDUP_REMOVED lines=13> */
[----:B------:R-:W4:Y:S01]  /*dda0*/  LDL R25, [R1+0x1368] ;  /* 0x0013680001197983 */ /* 0x000f220000100800 */
[----:B------:R-:W-:Y:S01]  /*ddb0*/  ISETP.GT.AND P0, PT, R16, 0xa, PT ;  /* 0x0000000a1000780c */ /* 0x000fe20003f04270 */
[----:B--2---:R-:W-:Y:S02]  /*ddc0*/  @P1 IMAD.MOV.U32 R18, RZ, RZ, R17 ;  /* 0x000000ffff121224 */ /* 0x004fe400078e0011 */
[----:B------:R-:W2:Y:S04]  /*ddd0*/  LDL R17, [R1+0x136c] ;  /* 0x00136c0001117983 */ /* 0x000ea80000100800 */
[----:B------:R0:W2:Y:S02]  /*dde0*/  @P1 LDG.E.U16 R172, desc[UR6][R18.64] ;  /* 0x0000000612ac1981 */ /* 0x0000a4000c1e1500 */
[----:B0-----:R-:W-:-:S02]  /*ddf0*/  @P1 IMAD.MOV.U32 R18, RZ, RZ, R35 ;  /* 0x000000ffff121224 */ /* 0x001fc400078e0023 */
[----:B------:R-:W-:Y:S01]  /*de00*/  @P1 IMAD.MOV.U32 R19, RZ, RZ, R36 ;  /* 0x000000ffff131224 */ /* 0x000fe200078e0024 */
[----:B------:R-:W2:Y:S04]  /*de10*/  LDL R35, [R1+0x1364] ;  /* 0x0013640001237983 */ /* 0x000ea80000100800 */
[----:B------:R-:W2:Y:S04]  /*de20*/  LDL R36, [R1+0x1360] ;  /* 0x0013600001247983 */ /* 0x000ea80000100800 */
[----:B------:R3:W2:Y:S02]  /*de30*/  @P1 LDG.E.U16 R169, desc[UR6][R18.64] ;  /* 0x0000000612a91981 */ /* 0x0006a4000c1e1500 */
[----:B---3--:R-:W-:-:S02]  /*de40*/  @P1 IMAD.MOV.U32 R18, RZ, RZ, R27 ;  /* 0x000000ffff121224 */ /* 0x008fc400078e001b */
[----:B------:R-:W3:Y:S01]  /*de50*/  LDL R27, [R1+0x135c] ;  /* 0x00135c00011b7983 */ /* 0x000ee20000100800 */
[----:B----4-:R-:W-:-:S03]  /*de60*/  @P1 IMAD.MOV.U32 R19, RZ, RZ, R34 ;  /* 0x000000ffff131224 */ /* 0x010fc600078e0022 */
[----:B------:R-:W4:Y:S04]  /*de70*/  LDL R34, [R1+0x1358] ;  /* 0x0013580001227983 */ /* 0x000f280000100800 */
[----:B------:R0:W4:Y:S02]  /*de80*/  @P1 LDG.E.U16 R171, desc[UR6][R18.64] ;  /* 0x0000000612ab1981 */ /* 0x000124000c1e1500 */
[----:B0-----:R-:W-:Y:S02]  /*de90*/  @P0 IMAD.MOV.U32 R18, RZ, RZ, R32 ;  /* 0x000000ffff120224 */ /* 0x001fe400078e0020 */
[----:B------:R-:W4:Y:S01]  /*dea0*/  LDL R32, [R1+0x1354] ;  /* 0x0013540001207983 */ /* 0x000f220000100800 */
[----:B------:R-:W-:-:S03]  /*deb0*/  @P0 IMAD.MOV.U32 R19, RZ, RZ, R33 ;  /* 0x000000ffff130224 */ /* 0x000fc600078e0021 */
[----:B------:R-:W4:Y:S04]  /*dec0*/  LDL R33, [R1+0x1350] ;  /* 0x0013500001217983 */ /* 0x000f280000100800 */
[----:B------:R0:W4:Y:S02]  /*ded0*/  @P0 LDG.E.U16 R29, desc[UR6][R18.64] ;  /* 0x00000006121d0981 */ /* 0x000124000c1e1500 */
[----:B0-----:R-:W-:Y:S02]  /*dee0*/  @P0 IMAD.MOV.U32 R18, RZ, RZ, R24 ;  /* 0x000000ffff120224 */ /* 0x001fe400078e0018 */
[----:B------:R-:W4:Y:S01]  /*def0*/  LDL R24, [R1+0x134c] ;  /* 0x00134c0001187983 */ /* 0x000f220000100800 */
[----:B------:R-:W-:-:S03]  /*df00*/  @P0 IMAD.MOV.U32 R19, RZ, RZ, R26 ;  /* 0x000000ffff130224 */ /* 0x000fc600078e001a */
[----:B------:R-:W4:Y:S01]  /*df10*/  LDL R26, [R1+0x1348] ;  /* 0x00134800011a7983 */ /* 0x000f220000100800 */
[----:B------:R-:W-:-:S03]  /*df20*/  PRMT R49, RZ, 0x7610, R49 ;  /* 0x00007610ff317816 */ /* 0x000fc60000000031 */
[----:B------:R0:W4:Y:S02]  /*df30*/  @P0 LDG.E.U16 R28, desc[UR6][R18.64] ;  /* 0x00000006121c0981 */ /* 0x000124000c1e1500 */
[----:B0-----:R-:W-:Y:S02]  /*df40*/  @P0 IMAD.MOV.U32 R18, RZ, RZ, R30 ;  /* 0x000000ffff120224 */ /* 0x001fe400078e001e */
[----:B------:R-:W4:Y:S01]  /*df50*/  LDL R30, [R1+0x1344] ;  /* 0x00134400011e7983 */ /* 0x000f220000100800 */
[----:B------:R-:W-:-:S03]  /*df60*/  @P0 IMAD.MOV.U32 R19, RZ, RZ, R31 ;  /* 0x000000ffff130224 */ /* 0x000fc600078e001f */
[----:B------:R-:W4:Y:S04]  /*df70*/  LDL R31, [R1+0x1340] ;  /* 0x00134000011f7983 */ /* 0x000f280000100800 */
[----:B------:R0:W4:Y:S01]  /*df80*/  @P0 LDG.E.U16 R49, desc[UR6][R18.64] ;  /* 0x0000000612310981 */ /* 0x000122000c1e1500 */
[----:B------:R-:W-:Y:S02]  /*df90*/  ISETP.GT.AND P1, PT, R16, 0xb, PT ;  /* 0x0000000b1000780c */ /* 0x000fe40003f24270 */
[----:B------:R-:W-:Y:S01]  /*dfa0*/  PRMT R38, RZ, 0x7610, R38 ;  /* 0x00007610ff267816 */ /* 0x000fe20000000026 */
[----:B0-----:R-:W-:Y:S02]  /*dfb0*/  @P0 IMAD.MOV.U32 R19, RZ, RZ, R25 ;  /* 0x000000ffff130224 */ /* 0x001fe400078e0019 */
[----:B------:R-:W4:Y:S01]  /*dfc0*/  LDL R25, [R1+0x1338] ;  /* 0x0013380001197983 */ /* 0x000f220000100800 */
[----:B------:R-:W-:-:S02]  /*dfd0*/  PRMT R42, RZ, 0x7610, R42 ;  /* 0x00007610ff2a7816 */ /* 0x000fc4000000002a */
[----:B------:R-:W-:Y:S01]  /*dfe0*/  PRMT R80, RZ, 0x7610, R80 ;  /* 0x00007610ff507816 */ /* 0x000fe20000000050 */
[----:B--2---:R-:W-:Y:S02]  /*dff0*/  @P0 IMAD.MOV.U32 R18, RZ, RZ, R17 ;  /* 0x000000ffff120224 */ /* 0x004fe400078e0011 */
[----:B------:R-:W2:Y:S04]  /*e000*/  LDL R17, [R1+0x133c] ;  /* 0x00133c0001117983 */ /* 0x000ea80000100800 */
[----:B------:R0:W2:Y:S02]  /*e010*/  @P0 LDG.E.U16 R38, desc[UR6][R18.64] ;  /* 0x0000000612260981 */ /* 0x0000a4000c1e1500 */
[----:B0-----:R-:W-:Y:S02]  /*e020*/  @P1 IMAD.MOV.U32 R18, RZ, RZ, R35 ;  /* 0x000000ffff121224 */ /* 0x001fe400078e0023 */
[----:B------:R-:W2:Y:S01]  /*e030*/  LDL R35, [R1+0x1334] ;  /* 0x0013340001237983 */ /* 0x000ea20000100800 */
[----:B------:R-:W-:-:S03]  /*e040*/  @P1 IMAD.MOV.U32 R19, RZ, RZ, R36 ;  /* 0x000000ffff131224 */ /* 0x000fc600078e0024 */
[----:B------:R-:W2:Y:S04]  /*e050*/  LDL R36, [R1+0x1330] ;  /* 0x0013300001247983 */ /* 0x000ea80000100800 */
[----:B------:R3:W2:Y:S01]  /*e060*/  @P1 LDG.E.U16 R42, desc[UR6][R18.64] ;  /* 0x00000006122a1981 */ /* 0x0006a2000c1e1500 */
[----:B------:R-:W-:Y:S01]  /*e070*/  PRMT R79, RZ, 0x7610, R79 ;  /* 0x00007610ff4f7816 */ /* 0x000fe2000000004f */
[----:B---3--:R-:W-:Y:S02]  /*e080*/  @P1 IMAD.MOV.U32 R18, RZ, RZ, R27 ;  /* 0x000000ffff121224 */ /* 0x008fe400078e001b */
        /* <DEDUP_REMOVED lines=13> */
[----:B------:R-:W-:Y:S02]  /*e160*/  ISETP.GT.AND P0, PT, R16, 0xc, PT ;  /* 0x0000000c1000780c */ /* 0x000fe40003f04270 */
[----:B------:R-:W-:Y:S02]  /*e170*/  PRMT R78, RZ, 0x7610, R78 ;  /* 0x00007610ff4e7816 */ /* 0x000fe4000000004e */
[----:B------:R-:W-:-:S04]  /*e180*/  PRMT R72, RZ, 0x7610, R72 ;  /* 0x00007610ff487816 */ /* 0x000fc80000000048 */
[----:B------:R0:W4:Y:S05]  /*e190*/  @P1 LDG.E.U16 R78, desc[UR6][R18.64] ;  /* 0x00000006124e1981 */ /* 0x00012a000c1e1500 */
[----:B0-----:R-:W-:Y:S02]  /*e1a0*/  @P0 IMAD.MOV.U32 R18, RZ, RZ, R30 ;  /* 0x000000ffff120224 */ /* 0x001fe400078e001e */
[----:B------:R-:W-:Y:S01]  /*e1b0*/  @P0 IMAD.MOV.U32 R19, RZ, RZ, R31 ;  /* 0x000000ffff130224 */ /* 0x000fe200078e001f */
[----:B------:R-:W4:Y:S04]  /*e1c0*/  LDL R30, [R1+0x1314] ;  /* 0x00131400011e7983 */ /* 0x000f280000100800 */
[----:B------:R-:W4:Y:S04]  /*e1d0*/  LDL R31, [R1+0x1310] ;  /* 0x00131000011f7983 */ /* 0x000f280000100800 */
[----:B------:R0:W4:Y:S01]  /*e1e0*/  @P0 LDG.E.U16 R72, desc[UR6][R18.64] ;  /* 0x0000000612480981 */ /* 0x000122000c1e1500 */
[----:B------:R-:W-:Y:S01]  /*e1f0*/  PRMT R71, RZ, 0x7610, R71 ;  /* 0x00007610ff477816 */ /* 0x000fe20000000047 */
[----:B0-----:R-:W-:-:S02]  /*e200*/  @P0 IMAD.MOV.U32 R19, RZ, RZ, R25 ;  /* 0x000000ffff130224 */ /* 0x001fc400078e0019 */
[----:B------:R-:W4:Y:S01]  /*e210*/  LDL R25, [R1+0x1308] ;  /* 0x0013080001197983 */ /* 0x000f220000100800 */
[----:B------:R-:W-:Y:S02]  /*e220*/  PRMT R70, RZ, 0x7610, R70 ;  /* 0x00007610ff467816 */ /* 0x000fe40000000046 */
[----:B------:R-:W-:Y:S01]  /*e230*/  ISETP.GT.AND P1, PT, R16, 0xd, PT ;  /* 0x0000000d1000780c */ /* 0x000fe20003f24270 */
[----:B--2---:R-:W-:Y:S02]  /*e240*/  @P0 IMAD.MOV.U32 R18, RZ, RZ, R17 ;  /* 0x000000ffff120224 */ /* 0x004fe400078e0011 */
[----:B------:R-:W2:Y:S04]  /*e250*/  LDL R17, [R1+0x130c] ;  /* 0x00130c0001117983 */ /* 0x000ea80000100800 */
[----:B------:R0:W2:Y:S01]  /*e260*/  @P0 LDG.E.U16 R71, desc[UR6][R18.64] ;  /* 0x0000000612470981 */ /* 0x0000a2000c1e1500 */
[----:B------:R-:W-:Y:S01]  /*e270*/  PRMT R69, RZ, 0x7610, R69 ;  /* 0x00007610ff457816 */ /* 0x000fe20000000045 */
[----:B0-----:R-:W-:-:S02]  /*e280*/  @P0 IMAD.MOV.U32 R18, RZ, RZ, R35 ;  /* 0x000000ffff120224 */ /* 0x001fc400078e0023 */
        /* <DEDUP_REMOVED lines=19> */
[----:B------:R-:W-:Y:S02]  /*e3c0*/  PRMT R64, RZ, 0x7610, R64 ;  /* 0x00007610ff407816 */ /* 0x000fe40000000040 */
[----:B------:R-:W-:-:S04]  /*e3d0*/  PRMT R63, RZ, 0x7610, R63 ;  /* 0x00007610ff3f7816 */ /* 0x000fc8000000003f */
[----:B------:R0:W4:Y:S01]  /*e3e0*/  @P1 LDG.E.U16 R64, desc[UR6][R18.64] ;  /* 0x0000000612401981 */ /* 0x000122000c1e1500 */
[----:B------:R-:W-:Y:S01]  /*e3f0*/  ISETP.GT.AND P0, PT, R16, 0xe, PT ;  /* 0x0000000e1000780c */ /* 0x000fe20003f04270 */
[----:B0-----:R-:W-:Y:S02]  /*e400*/  @P1 IMAD.MOV.U32 R18, RZ, RZ, R30 ;  /* 0x000000ffff121224 */ /* 0x001fe400078e001e */
[----:B------:R-:W4:Y:S01]  /*e410*/  LDL R30, [R1+0x12e4] ;  /* 0x0012e400011e7983 */ /* 0x000f220000100800 */
[----:B------:R-:W-:-:S03]  /*e420*/  @P1 IMAD.MOV.U32 R19, RZ, RZ, R31 ;  /* 0x000000ffff131224 */ /* 0x000fc600078e001f */
[----:B------:R-:W4:Y:S04]  /*e430*/  LDL R31, [R1+0x12e0] ;  /* 0x0012e000011f7983 */ /* 0x000f280000100800 */
[----:B------:R0:W4:Y:S01]  /*e440*/  @P1 LDG.E.U16 R63, desc[UR6][R18.64] ;  /* 0x00000006123f1981 */ /* 0x000122000c1e1500 */
[----:B------:R-:W-:Y:S01]  /*e450*/  PRMT R62, RZ, 0x7610, R62 ;  /* 0x00007610ff3e7816 */ /* 0x000fe2000000003e */
[----:B0-----:R-:W-:Y:S02]  /*e460*/  @P1 IMAD.MOV.U32 R19, RZ, RZ, R25 ;  /* 0x000000ffff131224 */ /* 0x001fe400078e0019 */
[----:B------:R-:W4:Y:S01]  /*e470*/  LDL R25, [R1+0x12d8] ;  /* 0x0012d80001197983 */ /* 0x000f220000100800 */
[----:B------:R-:W-:Y:S02]  /*e480*/  PRMT R61, RZ, 0x7610, R61 ;  /* 0x00007610ff3d7816 */ /* 0x000fe4000000003d */
[----:B------:R-:W-:Y:S01]  /*e490*/  PRMT R60, RZ, 0x7610, R60 ;  /* 0x00007610ff3c7816 */ /* 0x000fe2000000003c */
[----:B--2---:R-:W-:-:S02]  /*e4a0*/  @P1 IMAD.MOV.U32 R18, RZ, RZ, R17 ;  /* 0x000000ffff121224 */ /* 0x004fc400078e0011 */
        /* <DEDUP_REMOVED lines=35> */
[----:B------:R-:W-:Y:S01]  /*e6e0*/  ISETP.GT.AND P0, PT, R16, 0x10, PT ;  /* 0x000000101000780c */ /* 0x000fe20003f04270 */
[----:B--2---:R-:W-:-:S02]  /*e6f0*/  @P1 IMAD.MOV.U32 R18, RZ, RZ, R17 ;  /* 0x000000ffff121224 */ /* 0x004fc400078e0011 */
[----:B------:R-:W2:Y:S04]  /*e700*/  LDL R17, [R1+0x12ac] ;  /* 0x0012ac0001117983 */ /* 0x000ea80000100800 */
[----:B------:R0:W2:Y:S01]  /*e710*/  @P1 LDG.E.U16 R53, desc[UR6][R18.64] ;  /* 0x0000000612351981 */ /* 0x0000a2000c1e1500 */
[----:B------:R-:W-:Y:S01]  /*e720*/  PRMT R51, RZ, 0x7610, R51 ;  /* 0x00007610ff337816 */ /* 0x000fe20000000033 */
[----:B0-----:R-:W-:Y:S02]  /*e730*/  @P1 IMAD.MOV.U32 R18, RZ, RZ, R35 ;  /* 0x000000ffff121224 */ /* 0x001fe400078e0023 */
[----:B------:R-:W2:Y:S01]  /*e740*/  LDL R35, [R1+0x12a4] ;  /* 0x0012a40001237983 */ /* 0x000ea20000100800 */
[----:B------:R-:W-:-:S03]  /*e750*/  @P1 IMAD.MOV.U32 R19, RZ, RZ, R36 ;  /* 0x000000ffff131224 */ /* 0x000fc600078e0024 */
[----:B------:R-:W2:Y:S04]  /*e760*/  LDL R36, [R1+0x12a0] ;  /* 0x0012a00001247983 */ /* 0x000ea80000100800 */
[----:B------:R3:W2:Y:S02]  /*e770*/  @P1 LDG.E.U16 R52, desc[UR6][R18.64] ;  /* 0x0000000612341981 */ /* 0x0006a4000c1e1500 */
        /* <DEDUP_REMOVED lines=13> */
[----:B------:R-:W4:Y:S04]  /*e850*/  LDL R26, [R1+0x1288] ;  /* 0x00128800011a7983 */ /* 0x000f280000100800 */
[----:B------:R0:W4:Y:S01]  /*e860*/  @P0 LDG.E.U16 R158, desc[UR6][R18.64] ;  /* 0x00000006129e0981 */ /* 0x000122000c1e1500 */
[----:B------:R-:W-:Y:S01]  /*e870*/  ISETP.GT.AND P1, PT, R16, 0x11, PT ;  /* 0x000000111000780c */ /* 0x000fe20003f24270 */
[----:B0-----:R-:W-:Y:S02]  /*e880*/  @P0 IMAD.MOV.U32 R18, RZ, RZ, R30 ;  /* 0x000000ffff120224 */ /* 0x001fe400078e001e */
[----:B------:R-:W4:Y:S01]  /*e890*/  LDL R30, [R1+0x1284] ;  /* 0x00128400011e7983 */ /* 0x000f220000100800 */
[----:B------:R-:W-:-:S03]  /*e8a0*/  @P0 IMAD.MOV.U32 R19, RZ, RZ, R31 ;  /* 0x000000ffff130224 */ /* 0x000fc600078e001f */
[----:B------:R-:W4:Y:S04]  /*e8b0*/  LDL R31, [R1+0x1280] ;  /* 0x00128000011f7983 */ /* 0x000f280000100800 */
[----:B------:R0:W4:Y:S02]  /*e8c0*/  @P0 LDG.E.U16 R159, desc[UR6][R18.64] ;  /* 0x00000006129f0981 */ /* 0x000124000c1e1500 */
[----:B0-----:R-:W-:Y:S02]  /*e8d0*/  @P0 IMAD.MOV.U32 R19, RZ, RZ, R25 ;  /* 0x000000ffff130224 */ /* 0x001fe400078e0019 */
[----:B------:R-:W4:Y:S01]  /*e8e0*/  LDL R25, [R1+0x1278] ;  /* 0x0012780001197983 */ /* 0x000f220000100800 */
[----:B--2---:R-:W-:-:S03]  /*e8f0*/  @P0 IMAD.MOV.U32 R18, RZ, RZ, R17 ;  /* 0x000000ffff120224 */ /* 0x004fc600078e0011 */
[----:B------:R-:W2:Y:S04]  /*e900*/  LDL R17, [R1+0x127c] ;  /* 0x00127c0001117983 */ /* 0x000ea80000100800 */
[----:B------:R0:W2:Y:S02]  /*e910*/  @P0 LDG.E.U16 R160, desc[UR6][R18.64] ;  /* 0x0000000612a00981 */ /* 0x0000a4000c1e1500 */
        /* <DEDUP_REMOVED lines=19> */
[----:B------:R-:W-:-:S03]  /*ea50*/  ISETP.GT.AND P0, PT, R16, 0x12, PT ;  /* 0x000000121000780c */ /* 0x000fc60003f04270 */
[----:B------:R0:W4:Y:S10]  /*ea60*/  @P1 LDG.E.U16 R164, desc[UR6][R18.64] ;  /* 0x0000000612a41981 */ /* 0x000134000c1e1500 */
[----:B0-----:R-:W-:-:S02]  /*ea70*/  @P0 IMAD.MOV.U32 R18, RZ, RZ, R30 ;  /* 0x000000ffff120224 */ /* 0x001fc400078e001e */
[----:B------:R-:W4:Y:S01]  /*ea80*/  LDL R30, [R1+0x1254] ;  /* 0x00125400011e7983 */ /* 0x000f220000100800 */
[----:B------:R-:W-:-:S03]  /*ea90*/  @P0 IMAD.MOV.U32 R19, RZ, RZ, R31 ;  /* 0x000000ffff130224 */ /* 0x000fc600078e001f */
[----:B------:R-:W4:Y:S04]  /*eaa0*/  LDL R31, [R1+0x1250] ;  /* 0x00125000011f7983 */ /* 0x000f280000100800 */
[----:B------:R0:W4:Y:S02]  /*eab0*/  @P0 LDG.E.U16 R235, desc[UR6][R18.64] ;  /* 0x0000000612eb0981 */ /* 0x000124000c1e1500 */
[----:B0-----:R-:W-:Y:S02]  /*eac0*/  @P0 IMAD.MOV.U32 R19, RZ, RZ, R25 ;  /* 0x000000ffff130224 */ /* 0x001fe400078e0019 */
[----:B------:R-:W4:Y:S01]  /*ead0*/  LDL R25, [R1+0x1248] ;  /* 0x0012480001197983 */ /* 0x000f220000100800 */
[----:B------:R-:W-:Y:S01]  /*eae0*/  ISETP.GT.AND P1, PT, R16, 0x13, PT ;  /* 0x000000131000780c */ /* 0x000fe20003f24270 */
        /* <DEDUP_REMOVED lines=167> */
[----:B------:R-:W-:-:S05]  /*f560*/  @P0 IMAD.MOV.U32 R19, RZ, RZ, R39 ;  /* 0x000000ffff130224 */ /* 0x000fca00078e0027 */
[----:B------:R0:W2:Y:S02]  /*f570*/  @P0 LDG.E.U16 R217, desc[UR6][R18.64] ;  /* 0x0000000612d90981 */ /* 0x0000a4000c1e1500 */
[----:B0-----:R-:W-:Y:S02]  /*f580*/  @P0 IMAD.MOV.U32 R19, RZ, RZ, R35 ;  /* 0x000000ffff130224 */ /* 0x001fe400078e0023 */
[----:B------:R-:W2:Y:S01]  /*f590*/  LDL R35, [R1+0x1148] ;  /* 0x0011480001237983 */ /* 0x000ea20000100800 */
[----:B---3--:R-:W-:-:S03]  /*f5a0*/  @P0 IMAD.MOV.U32 R18, RZ, RZ, R27 ;  /* 0x000000ffff120224 */ /* 0x008fc600078e001b */
[----:B------:R-:W3:Y:S04]  /*f5b0*/  LDL R27, [R1+0x114c] ;  /* 0x00114c00011b7983 */ /* 0x000ee80000100800 */
[----:B------:R4:W3:Y:S02]  /*f5c0*/  @P0 LDG.E.U16 R218, desc[UR6][R18.64] ;  /* 0x0000000612da0981 */ /* 0x0008e4000c1e1500 */
[----:B----4-:R-:W-:Y:S02]  /*f5d0*/  @P0 IMAD.MOV.U32 R18, RZ, RZ, R34 ;  /* 0x000000ffff120224 */ /* 0x010fe400078e0022 */
[----:B------:R-:W-:Y:S01]  /*f5e0*/  @P0 IMAD.MOV.U32 R19, RZ, RZ, R36 ;  /* 0x000000ffff130224 */ /* 0x000fe200078e0024 */
[----:B------:R-:W4:Y:S04]  /*f5f0*/  LDL R34, [R1+0x1140] ;  /* 0x0011400001227983 */ /* 0x000f280000100800 */
[----:B------:R0:W4:Y:S02]  /*f600*/  @P0 LDG.E.U16 R220, desc[UR6][R18.64] ;  /* 0x0000000612dc0981 */ /* 0x000124000c1e1500 */
[----:B0-----:R-:W-:-:S02]  /*f610*/  @P0 IMAD.MOV.U32 R18, RZ, RZ, R24 ;  /* 0x000000ffff120224 */ /* 0x001fc400078e0018 */
[----:B------:R-:W4:Y:S01]  /*f620*/  LDL R24, [R1+0x113c] ;  /* 0x00113c0001187983 */ /* 0x000f220000100800 */
[----:B------:R-:W-:-:S03]  /*f630*/  @P0 IMAD.MOV.U32 R19, RZ, RZ, R26 ;  /* 0x000000ffff130224 */ /* 0x000fc600078e001a */
[----:B------:R-:W4:Y:S04]  /*f640*/  LDL R26, [R1+0x1138] ;  /* 0x00113800011a7983 */ /* 0x000f280000100800 */
[----:B------:R-:W4:Y:S01]  /*f650*/  LDL.LU R40, [R1+0x1144] ;  /* 0x0011440001287983 */ /* 0x000f220000300800 */
[----:B------:R-:W-:-:S03]  /*f660*/  ISETP.GT.AND P1, PT, R16, 0x1b, PT ;  /* 0x0000001b1000780c */ /* 0x000fc60003f24270 */
[----:B------:R0:W4:Y:S01]  /*f670*/  @P0 LDG.E.U16 R221, desc[UR6][R18.64] ;  /* 0x0000000612dd0981 */ /* 0x000122000c1e1500 */
[----:B------:R-:W-:-:S03]  /*f680*/  IMAD.MOV.U32 R148, RZ, RZ, R149 ;  /* 0x000000ffff947224 */ /* 0x000fc600078e0095 */
[----:B------:R-:W4:Y:S04]  /*f690*/  LDL R37, [R1+0x1108] ;  /* 0x0011080001257983 */ /* 0x000f280000100800 */
[----:B------:R-:W4:Y:S02]  /*f6a0*/  LDL R36, [R1+0x110c] ;  /* 0x00110c0001247983 */ /* 0x000f240000100800 */
[----:B0-----:R-:W-:Y:S02]  /*f6b0*/  @P1 IMAD.MOV.U32 R18, RZ, RZ, R32 ;  /* 0x000000ffff121224 */ /* 0x001fe400078e0020 */
[----:B------:R-:W-:Y:S01]  /*f6c0*/  @P1 IMAD.MOV.U32 R19, RZ, RZ, R33 ;  /* 0x000000ffff131224 */ /* 0x000fe200078e0021 */
[----:B------:R-:W4:Y:S04]  /*f6d0*/  LDL R32, [R1+0x1134] ;  /* 0x0011340001207983 */ /* 0x000f280000100800 */
[----:B------:R0:W4:Y:S04]  /*f6e0*/  @P1 LDG.E.U16 R234, desc[UR6][R18.64] ;  /* 0x0000000612ea1981 */ /* 0x000128000c1e1500 */
[----:B------:R-:W4:Y:S01]  /*f6f0*/  LDL R33, [R1+0x1130] ;  /* 0x0011300001217983 */ /* 0x000f220000100800 */
[----:B0-----:R-:W-:-:S02]  /*f700*/  @P1 IMAD.MOV.U32 R18, RZ, RZ, R30 ;  /* 0x000000ffff121224 */ /* 0x001fc400078e001e */
[----:B------:R-:W-:Y:S01]  /*f710*/  @P1 IMAD.MOV.U32 R19, RZ, RZ, R31 ;  /* 0x000000ffff131224 */ /* 0x000fe200078e001f */
[----:B------:R-:W4:Y:S04]  /*f720*/  LDL R30, [R1+0x1120] ;  /* 0x00112000011e7983 */ /* 0x000f280000100800 */
[----:B------:R0:W4:Y:S04]  /*f730*/  @P1 LDG.E.U16 R233, desc[UR6][R18.64] ;  /* 0x0000000612e91981 */ /* 0x000128000c1e1500 */
[----:B------:R-:W4:Y:S01]  /*f740*/  LDL R31, [R1+0x1128] ;  /* 0x00112800011f7983 */ /* 0x000f220000100800 */
[----:B0-----:R-:W-:-:S03]  /*f750*/  @P1 IMAD.MOV.U32 R19, RZ, RZ, R25 ;  /* 0x000000ffff131224 */ /* 0x001fc600078e0019 */
[----:B------:R-:W4:Y:S01]  /*f760*/  LDL R25, [R1+0x1124] ;  /* 0x0011240001197983 */ /* 0x000f220000100800 */
[----:B--2---:R-:W-:-:S03]  /*f770*/  @P1 IMAD.MOV.U32 R18, RZ, RZ, R17 ;  /* 0x000000ffff121224 */ /* 0x004fc600078e0011 */
[----:B------:R-:W2:Y:S01]  /*f780*/  LDL R17, [R1+0x112c] ;  /* 0x00112c0001117983 */ /* 0x000ea20000100800 */
[----:B------:R-:W-:-:S03]  /*f790*/  ISETP.GT.AND P0, PT, R16, 0x1c, PT ;  /* 0x0000001c1000780c */ /* 0x000fc60003f04270 */
[----:B------:R0:W2:Y:S01]  /*f7a0*/  @P1 LDG.E.U16 R232, desc[UR6][R18.64] ;  /* 0x0000000612e81981 */ /* 0x0000a2000c1e1500 */
[----:B------:R-:W-:-:S03]  /*f7b0*/  IMAD.MOV.U32 R149, RZ, RZ, R8 ;  /* 0x000000ffff957224 */ /* 0x000fc600078e0008 */
[----:B------:R-:W2:Y:S01]  /*f7c0*/  LDL R8, [R1+0x111c] ;  /* 0x00111c0001087983 */ /* 0x000ea20000100800 */
[----:B0-----:R-:W-:-:S03]  /*f7d0*/  @P1 IMAD.MOV.U32 R19, RZ, RZ, R35 ;  /* 0x000000ffff131224 */ /* 0x001fc600078e0023 */
[----:B------:R-:W2:Y:S01]  /*f7e0*/  LDL R35, [R1+0x1100] ;  /* 0x0011000001237983 */ /* 0x000ea20000100800 */
[----:B---3--:R-:W-:-:S03]  /*f7f0*/  @P1 IMAD.MOV.U32 R18, RZ, RZ, R27 ;  /* 0x000000ffff121224 */ /* 0x008fc600078e001b */
[----:B------:R-:W3:Y:S04]  /*f800*/  LDL R27, [R1+0x1118] ;  /* 0x00111800011b7983 */ /* 0x000ee80000100800 */
[----:B------:R4:W3:Y:S02]  /*f810*/  @P1 LDG.E.U16 R231, desc[UR6][R18.64] ;  /* 0x0000000612e71981 */ /* 0x0008e4000c1e1500 */
[----:B----4-:R-:W-:Y:S02]  /*f820*/  @P0 IMAD.MOV.U32 R19, RZ, RZ, R34 ;  /* 0x000000ffff130224 */ /* 0x010fe400078e0022 */
[----:B------:R-:W-:Y:S01]  /*f830*/  @P0 IMAD.MOV.U32 R18, RZ, RZ, R40 ;  /* 0x000000ffff120224 */ /* 0x000fe200078e0028 */
[----:B------:R-:W-:Y:S01]  /*f840*/  ISETP.GT.AND P1, PT, R16, 0x1d, PT ;  /* 0x0000001d1000780c */ /* 0x000fe20003f24270 */
        /* <DEDUP_REMOVED lines=15> */
[----:B------:R-:W2:Y:S04]  /*f940*/  LDL R17, [R1+0x10fc] ;  /* 0x0010fc0001117983 */ /* 0x000ea80000100800 */
[----:B------:R0:W2:Y:S02]  /*f950*/  @P0 LDG.E.U16 R227, desc[UR6][R18.64] ;  /* 0x0000000612e30981 */ /* 0x0000a4000c1e1500 */
[----:B0-----:R-:W-:Y:S02]  /*f960*/  @P1 IMAD.MOV.U32 R18, RZ, RZ, R25 ;  /* 0x000000ffff121224 */ /* 0x001fe400078e0019 */
[----:B------:R-:W-:Y:S01]  /*f970*/  @P1 IMAD.MOV.U32 R19, RZ, RZ, R30 ;  /* 0x000000ffff131224 */ /* 0x000fe200078e001e */
[----:B------:R-:W2:Y:S04]  /*f980*/  LDL R25, [R1+0x10f4] ;  /* 0x0010f40001197983 */ /* 0x000ea80000100800 */
[----:B------:R-:W2:Y:S04]  /*f990*/  LDL R30, [R1+0x10f0] ;  /* 0x0010f000011e7983 */ /* 0x000ea80000100800 */
[----:B------:R0:W2:Y:S02]  /*f9a0*/  @P1 LDG.E.U16 R226, desc[UR6][R18.64] ;  /* 0x0000000612e21981 */ /* 0x0000a4000c1e1500 */
[----:B0-----:R-:W-:-:S02]  /*f9b0*/  @P1 IMAD.MOV.U32 R18, RZ, RZ, R8 ;  /* 0x000000ffff121224 */ /* 0x001fc400078e0008 */
[----:B------:R-:W2:Y:S01]  /*f9c0*/  LDL R8, [R1+0x10e4] ;  /* 0x0010e40001087983 */ /* 0x000ea20000100800 */
[----:B---3--:R-:W-:-:S03]  /*f9d0*/  @P1 IMAD.MOV.U32 R19, RZ, RZ, R27 ;  /* 0x000000ffff131224 */ /* 0x008fc600078e001b */
[----:B------:R-:W3:Y:S04]  /*f9e0*/  LDL R27, [R1+0x10e0] ;  /* 0x0010e000011b7983 */ /* 0x000ee80000100800 */
[----:B------:R4:W3:Y:S02]  /*f9f0*/  @P1 LDG.E.U16 R225, desc[UR6][R18.64] ;  /* 0x0000000612e11981 */ /* 0x0008e4000c1e1500 */
[----:B----4-:R-:W-:Y:S02]  /*fa00*/  @P1 IMAD.MOV.U32 R18, RZ, RZ, R24 ;  /* 0x000000ffff121224 */ /* 0x010fe400078e0018 */
[----:B------:R-:W4:Y:S01]  /*fa10*/  LDL R24, [R1+0x10dc] ;  /* 0x0010dc0001187983 */ /* 0x000f220000100800 */
[----:B------:R-:W-:-:S03]  /*fa20*/  @P1 IMAD.MOV.U32 R19, RZ, RZ, R26 ;  /* 0x000000ffff131224 */ /* 0x000fc600078e001a */
[----:B------:R-:W4:Y:S01]  /*fa30*/  LDL R26, [R1+0x10d8] ;  /* 0x0010d800011a7983 */ /* 0x000f220000100800 */
[----:B------:R-:W-:-:S03]  /*fa40*/  ISETP.GT.AND P0, PT, R16, 0x1e, PT ;  /* 0x0000001e1000780c */ /* 0x000fc60003f04270 */
[----:B------:R0:W4:Y:S02]  /*fa50*/  @P1 LDG.E.U16 R224, desc[UR6][R18.64] ;  /* 0x0000000612e01981 */ /* 0x000124000c1e1500 */
[----:B0-----:R-:W-:Y:S02]  /*fa60*/  @P1 IMAD.MOV.U32 R18, RZ, RZ, R36 ;  /* 0x000000ffff121224 */ /* 0x001fe400078e0024 */
[----:B------:R-:W-:-:S05]  /*fa70*/  @P1 IMAD.MOV.U32 R19, RZ, RZ, R37 ;  /* 0x000000ffff131224 */ /* 0x000fca00078e0025 */
[----:B------:R0:W4:Y:S02]  /*fa80*/  @P1 LDG.E.U16 R223, desc[UR6][R18.64] ;  /* 0x0000000612df1981 */ /* 0x000124000c1e1500 */
[----:B0-----:R-:W-:Y:S02]  /*fa90*/  @P0 IMAD.MOV.U32 R18, RZ, RZ, R34 ;  /* 0x000000ffff120224 */ /* 0x001fe400078e0022 */
[----:B------:R-:W-:-:S05]  /*faa0*/  @P0 IMAD.MOV.U32 R19, RZ, RZ, R35 ;  /* 0x000000ffff130224 */ /* 0x000fca00078e0023 */
[----:B------:R2:W4:Y:S02]  /*fab0*/  @P0 LDG.E.U16 R222, desc[UR6][R18.64] ;  /* 0x0000000612de0981 */ /* 0x000524000c1e1500 */
[----:B--2---:R-:W-:Y:S02]  /*fac0*/  @P0 IMAD.MOV.U32 R18, RZ, RZ, R17 ;  /* 0x000000ffff120224 */ /* 0x004fe400078e0011 */
[----:B------:R-:W-:Y:S01]  /*fad0*/  @P0 IMAD.MOV.U32 R19, RZ, RZ, R31 ;  /* 0x000000ffff130224 */ /* 0x000fe200078e001f */
[----:B------:R-:W2:Y:S04]  /*fae0*/  LDL R17, [R1+0x10d4] ;  /* 0x0010d40001117983 */ /* 0x000ea80000100800 */
[----:B------:R-:W2:Y:S04]  /*faf0*/  LDL R31, [R1+0x10d0] ;  /* 0x0010d000011f7983 */ /* 0x000ea80000100800 */
[----:B------:R0:W2:Y:S02]  /*fb00*/  @P0 LDG.E.U16 R219, desc[UR6][R18.64] ;  /* 0x0000000612db0981 */ /* 0x0000a4000c1e1500 */
[----:B0-----:R-:W-:-:S02]  /*fb10*/  @P0 IMAD.MOV.U32 R18, RZ, RZ, R25 ;  /* 0x000000ffff120224 */ /* 0x001fc400078e0019 */
[----:B------:R-:W-:Y:S01]  /*fb20*/  @P0 IMAD.MOV.U32 R19, RZ, RZ, R30 ;  /* 0x000000ffff130224 */ /* 0x000fe200078e001e */
[----:B------:R-:W2:Y:S04]  /*fb30*/  LDL R25, [R1+0x10cc] ;  /* 0x0010cc0001197983 */ /* 0x000ea80000100800 */
[----:B------:R-:W2:Y:S01]  /*fb40*/  LDL R30, [R1+0x10c8] ;  /* 0x0010c800011e7983 */ /* 0x000ea20000100800 */
[----:B------:R-:W-:-:S03]  /*fb50*/  ISETP.GT.AND P1, PT, R16, 0x1f, PT ;  /* 0x0000001f1000780c */ /* 0x000fc60003f24270 */
[----:B------:R0:W2:Y:S04]  /*fb60*/  @P0 LDG.E.U16 R216, desc[UR6][R18.64] ;  /* 0x0000000612d80981 */ /* 0x0000a8000c1e1500 */
[----:B------:R-:W2:Y:S04]  /*fb70*/  LDL.LU R44, [R1+0xec8] ;  /* 0x000ec800012c7983 */ /* 0x000ea80000300800 */
[----:B------:R-:W2:Y:S01]  /*fb80*/  LDL R34, [R1+0x10c0] ;  /* 0x0010c00001227983 */ /* 0x000ea20000100800 */
[----:B0-----:R-:W-:Y:S02]  /*fb90*/  @P0 IMAD.MOV.U32 R18, RZ, RZ, R32 ;  /* 0x000000ffff120224 */ /* 0x001fe400078e0020 */
[----:B------:R-:W-:-:S05]  /*fba0*/  @P0 IMAD.MOV.U32 R19, RZ, RZ, R33 ;  /* 0x000000ffff130224 */ /* 0x000fca00078e0021 */
[----:B------:R0:W2:Y:S02]  /*fbb0*/  @P0 LDG.E.U16 R215, desc[UR6][R18.64] ;  /* 0x0000000612d70981 */ /* 0x0000a4000c1e1500 */
[----:B0-----:R-:W-:Y:S02]  /*fbc0*/  @P1 IMAD.MOV.U32 R18, RZ, RZ, R8 ;  /* 0x000000ffff121224 */ /* 0x001fe400078e0008 */
[----:B---3--:R-:W-:Y:S02]  /*fbd0*/  @P1 IMAD.MOV.U32 R19, RZ, RZ, R27 ;  /* 0x000000ffff131224 */ /* 0x008fe400078e001b */
[----:B------:R-:W3:Y:S04]  /*fbe0*/  LDL R27, [R1+0x10c4] ;  /* 0x0010c400011b7983 */ /* 0x000ee80000100800 */
[----:B------:R4:W3:Y:S02]  /*fbf0*/  @P1 LDG.E.U16 R214, desc[UR6][R18.64] ;  /* 0x0000000612d61981 */ /* 0x0008e4000c1e1500 */
[----:B----4-:R-:W-:-:S02]  /*fc00*/  @P1 IMAD.MOV.U32 R18, RZ, RZ, R24 ;  /* 0x000000ffff121224 */ /* 0x010fc400078e0018 */
[----:B------:R-:W4:Y:S01]  /*fc10*/  LDL R24, [R1+0x10b4] ;  /* 0x0010b40001187983 */ /* 0x000f220000100800 */
[----:B------:R-:W-:-:S03]  /*fc20*/  @P1 IMAD.MOV.U32 R19, RZ, RZ, R26 ;  /* 0x000000ffff131224 */ /* 0x000fc600078e001a */
[----:B------:R-:W4:Y:S01]  /*fc30*/  LDL R26, [R1+0x10b0] ;  /* 0x0010b000011a7983 */ /* 0x000f220000100800 */
[----:B------:R-:W0:Y:S01]  /*fc40*/  S2R R8, SR_TID.X ;  /* 0x0000000000087919 */ /* 0x000e220000002100 */
[----:B------:R-:W-:Y:S02]  /*fc50*/  IMAD.MOV.U32 R147, RZ, RZ, R148 ;  /* 0x000000ffff937224 */ /* 0x000fe400078e0094 */
[----:B------:R-:W-:Y:S01]  /*fc60*/  IMAD.MOV.U32 R148, RZ, RZ, R5 ;  /* 0x000000ffff947224 */ /* 0x000fe200078e0005 */
[----:B------:R-:W4:Y:S01]  /*fc70*/  @P1 LDG.E.U16 R213, desc[UR6][R18.64] ;  /* 0x0000000612d51981 */ /* 0x000f22000c1e1500 */
[----:B0-----:R-:W-:-:S04]  /*fc80*/  LOP3.LUT R8, R8, 0x1f, RZ, 0xc0, !PT ;  /* 0x0000001f08087812 */ /* 0x001fc800078ec0ff */
[----:B------:R-:W-:Y:S02]  /*fc90*/  ISETP.GE.AND P0, PT, R8, R16, PT ;  /* 0x000000100800720c */ /* 0x000fe40003f06270 */
[----:B------:R-:W4:Y:S04]  /*fca0*/  LDL.LU R8, [R1+0xed4] ;  /* 0x000ed40001087983 */ /* 0x000f280000300800 */
[----:B------:R-:W4:Y:S01]  /*fcb0*/  LDL.LU R5, [R1+0xef0] ;  /* 0x000ef00001057983 */ /* 0x000f220000300800 */
[----:B--2---:R-:W-:-:S03]  /*fcc0*/  @P1 IMAD.MOV.U32 R16, RZ, RZ, R17 ;  /* 0x000000ffff101224 */ /* 0x004fc600078e0011 */
[----:B------:R-:W2:Y:S01]  /*fcd0*/  LDL R33, [R1+0x10a0] ;  /* 0x0010a00001217983 */ /* 0x000ea20000100800 */
[----:B------:R-:W-:-:S03]  /*fce0*/  @P1 IMAD.MOV.U32 R17, RZ, RZ, R31 ;  /* 0x000000ffff111224 */ /* 0x000fc600078e001f */
[----:B------:R-:W2:Y:S04]  /*fcf0*/  LDL R32, [R1+0x10a4] ;  /* 0x0010a40001207983 */ /* 0x000ea80000100800 */
[----:B------:R0:W2:Y:S04]  /*fd00*/  @P1 LDG.E.U16 R212, desc[UR6][R16.64] ;  /* 0x0000000610d41981 */ /* 0x0000a8000c1e1500 */
[----:B------:R-:W2:Y:S04]  /*fd10*/  LDL R37, [R1+0x1090] ;  /* 0x0010900001257983 */ /* 0x000ea80000100800 */
[----:B------:R-:W2:Y:S01]  /*fd20*/  LDL R36, [R1+0x1094] ;  /* 0x0010940001247983 */ /* 0x000ea20000100800 */
[----:B0-----:R-:W-:-:S03]  /*fd30*/  @P1 IMAD.MOV.U32 R16, RZ, RZ, R25 ;  /* 0x000000ffff101224 */ /* 0x001fc600078e0019 */
[----:B------:R-:W2:Y:S01]  /*fd40*/  LDL R31, [R1+0x1080] ;  /* 0x00108000011f7983 */ /* 0x000ea20000100800 */
[----:B------:R-:W-:-:S03]  /*fd50*/  @P1 IMAD.MOV.U32 R17, RZ, RZ, R30 ;  /* 0x000000ffff111224 */ /* 0x000fc600078e001e */
[----:B------:R-:W2:Y:S04]  /*fd60*/  LDL R25, [R1+0x1084] ;  /* 0x0010840001197983 */ /* 0x000ea80000100800 */
[----:B------:R0:W2:Y:S01]  /*fd70*/  @P1 LDG.E.U16 R211, desc[UR6][R16.64] ;  /* 0x0000000610d31981 */ /* 0x0000a2000c1e1500 */
[----:B------:R-:W-:Y:S01]  /*fd80*/  BAR.SYNC.DEFER_BLOCKING 0x0 ;  /* 0x0000000000007b1d */ /* 0x000fe20000010000 */
[----:B------:R-:W-:Y:S01]  /*fd90*/  PRMT R210, RZ, 0x7610, R210 ;  /* 0x00007610ffd27816 */ /* 0x000fe200000000d2 */
[----:B0-----:R-:W-:Y:S02]  /*fda0*/  @!P0 IMAD.MOV.U32 R16, RZ, RZ, R6 ;  /* 0x000000ffff108224 */ /* 0x001fe400078e0006 */
[----:B------:R-:W-:Y:S02]  /*fdb0*/  @!P0 IMAD.MOV.U32 R17, RZ, RZ, R44 ;  /* 0x000000ffff118224 */ /* 0x000fe400078e002c */
[----:B------:R-:W2:Y:S04]  /*fdc0*/  LDL R35, [R1+0x1070] ;  /* 0x0010700001237983 */ /* 0x000ea80000100800 */
[----:B------:R-:W2:Y:S01]  /*fdd0*/  LDL R30, [R1+0x1074] ;  /* 0x00107400011e7983 */ /* 0x000ea20000100800 */
[----:B------:R-:W-:-:S03]  /*fde0*/  PRMT R209, RZ, 0x7610, R209 ;  /* 0x00007610ffd17816 */ /* 0x000fc600000000d1 */
[----:B------:R0:W-:Y:S04]  /*fdf0*/  STL [R1+0x1510], R6 ;  /* 0x0015100601007387 */ /* 0x0001e80000100800 */
[----:B------:R1:W2:Y:S04]  /*fe00*/  @!P0 LDG.E.U16 R210, desc[UR6][R16.64] ;  /* 0x0000000610d28981 */ /* 0x0002a8000c1e1500 */
[----:B0-----:R-:W2:Y:S01]  /*fe10*/  LDL.LU R6, [R1+0xf00] ;  /* 0x000f000001067983 */ /* 0x001ea20000300800 */
[----:B-1----:R-:W-:-:S03]  /*fe20*/  @!P0 IMAD.MOV.U32 R17, RZ, RZ, R34 ;  /* 0x000000ffff118224 */ /* 0x002fc600078e0022 */
[----:B------:R-:W2:Y:S01]  /*fe30*/  LDL R34, [R1+0x1060] ;  /* 0x0010600001227983 */ /* 0x000ea20000100800 */
[----:B---3--:R-:W-:-:S03]  /*fe40*/  @!P0 IMAD.MOV.U32 R16, RZ, RZ, R27 ;  /* 0x000000ffff108224 */ /* 0x008fc600078e001b */
[----:B------:R-:W3:Y:S04]  /*fe50*/  LDL R27, [R1+0x1064] ;  /* 0x00106400011b7983 */ /* 0x000ee80000100800 */
[----:B------:R4:W3:Y:S02]  /*fe60*/  @!P0 LDG.E.U16 R209, desc[UR6][R16.64] ;  /* 0x0000000610d18981 */ /* 0x0008e4000c1e1500 */
[----:B----4-:R-:W-:Y:S02]  /*fe70*/  @!P0 IMAD.MOV.U32 R16, RZ, RZ, R24 ;  /* 0x000000ffff108224 */ /* 0x010fe400078e0018 */
[----:B------:R-:W4:Y:S01]  /*fe80*/  LDL R24, [R1+0x1054] ;  /* 0x0010540001187983 */ /* 0x000f220000100800 */
[----:B------:R-:W-:-:S03]  /*fe90*/  @!P0 IMAD.MOV.U32 R17, RZ, RZ, R26 ;  /* 0x000000ffff118224 */ /* 0x000fc600078e001a */
[----:B------:R-:W4:Y:S01]  /*fea0*/  LDL R26, [R1+0x1050] ;  /* 0x00105000011a7983 */ /* 0x000f220000100800 */
[----:B------:R-:W-:Y:S02]  /*feb0*/  PRMT R208, RZ, 0x7610, R208 ;  /* 0x00007610ffd07816 */ /* 0x000fe400000000d0 */
[----:B------:R-:W-:-:S04]  /*fec0*/  PRMT R207, RZ, 0x7610, R207 ;  /* 0x00007610ffcf7816 */ /* 0x000fc800000000cf */
[----:B------:R2:W4:Y:S01]  /*fed0*/  @!P0 LDG.E.U16 R208, desc[UR6][R16.64] ;  /* 0x0000000610d08981 */ /* 0x000522000c1e1500 */
[----:B------:R-:W-:Y:S02]  /*fee0*/  PRMT R206, RZ, 0x7610, R206 ;  /* 0x00007610ffce7816 */ /* 0x000fe400000000ce */
[----:B------:R-:W-:Y:S02]  /*fef0*/  PRMT R205, RZ, 0x7610, R205 ;  /* 0x00007610ffcd7816 */ /* 0x000fe400000000cd */
[----:B------:R-:W-:Y:S02]  /*ff00*/  PRMT R204, RZ, 0x7610, R204 ;  /* 0x00007610ffcc7816 */ /* 0x000fe400000000cc */
[----:B------:R-:W-:Y:S01]  /*ff10*/  PRMT R203, RZ, 0x7610, R203 ;  /* 0x00007610ffcb7816 */ /* 0x000fe200000000cb */
[----:B--2---:R-:W-:Y:S02]  /*ff20*/  @!P0 IMAD.MOV.U32 R17, RZ, RZ, R33 ;  /* 0x000000ffff118224 */ /* 0x004fe400078e0021 */
[----:B------:R-:W2:Y:S01]  /*ff30*/  LDL R33, [R1+0x1040] ;  /* 0x0010400001217983 */ /* 0x000ea20000100800 */
[----:B------:R-:W-:-:S03]  /*ff40*/  @!P0 IMAD.MOV.U32 R16, RZ, RZ, R32 ;  /* 0x000000ffff108224 */ /* 0x000fc600078e0020 */
[----:B------:R-:W2:Y:S04]  /*ff50*/  LDL R32, [R1+0x1044] ;  /* 0x0010440001207983 */ /* 0x000ea80000100800 */
[----:B------:R0:W2:Y:S02]  /*ff60*/  @!P0 LDG.E.U16 R207, desc[UR6][R16.64] ;  /* 0x0000000610cf8981 */ /* 0x0000a4000c1e1500 */
[----:B0-----:R-:W-:Y:S02]  /*ff70*/  @!P0 IMAD.MOV.U32 R16, RZ, RZ, R36 ;  /* 0x000000ffff108224 */ /* 0x001fe400078e0024 */
[----:B------:R-:W-:-:S05]  /*ff80*/  @!P0 IMAD.MOV.U32 R17, RZ, RZ, R37 ;  /* 0x000000ffff118224 */ /* 0x000fca00078e0025 */
[----:B------:R0:W2:Y:S02]  /*ff90*/  @!P0 LDG.E.U16 R206, desc[UR6][R16.64] ;  /* 0x0000000610ce8981 */ /* 0x0000a4000c1e1500 */
[----:B0-----:R-:W-:Y:S02]  /*ffa0*/  @!P0 IMAD.MOV.U32 R16, RZ, RZ, R25 ;  /* 0x000000ffff108224 */ /* 0x001fe400078e0019 */
[----:B------:R-:W-:Y:S01]  /*ffb0*/  @!P0 IMAD.MOV.U32 R17, RZ, RZ, R31 ;  /* 0x000000ffff118224 */ /* 0x000fe200078e001f */
[----:B------:R-:W2:Y:S04]  /*ffc0*/  LDL R25, [R1+0x1034] ;  /* 0x0010340001197983 */ /* 0x000ea80000100800 */
[----:B------:R-:W2:Y:S04]  /*ffd0*/  LDL R31, [R1+0x1030] ;  /* 0x00103000011f7983 */ /* 0x000ea80000100800 */
[----:B------:R0:W2:Y:S02]  /*ffe0*/  @!P0 LDG.E.U16 R205, desc[UR6][R16.64] ;  /* 0x0000000610cd8981 */ /* 0x0000a4000c1e1500 */
[----:B0-----:R-:W-:-:S02]  /*fff0*/  @!P0 IMAD.MOV.U32 R16, RZ, RZ, R30 ;  /* 0x000000ffff108224 */ /* 0x001fc400078e001e */
[----:B------:R-:W-:Y:S01]  /*10000*/  @!P0 IMAD.MOV.U32 R17, RZ, RZ, R35 ;  /* 0x000000ffff118224 */ /* 0x000fe200078e0023 */
[----:B------:R-:W2:Y:S04]  /*10010*/  LDL R30, [R1+0x1024] ;  /* 0x00102400011e7983 */ /* 0x000ea80000100800 */
[----:B------:R-:W2:Y:S04]  /*10020*/  LDL R35, [R1+0x1020] ;  /* 0x0010200001237983 */ /* 0x000ea80000100800 */
[----:B------:R0:W2:Y:S02]  /*10030*/  @!P0 LDG.E.U16 R204, desc[UR6][R16.64] ;  /* 0x0000000610cc8981 */ /* 0x0000a4000c1e1500 */
[----:B0-----:R-:W-:-:S02]  /*10040*/  @!P0 IMAD.MOV.U32 R17, RZ, RZ, R34 ;  /* 0x000000ffff118224 */ /* 0x001fc400078e0022 */
        /* <DEDUP_REMOVED lines=56> */
[----:B------:R-:W-:-:S05]  /*103d0*/  @!P0 IMAD.MOV.U32 R17, RZ, RZ, R35 ;  /* 0x000000ffff118224 */ /* 0x000fca00078e0023 */
[----:B------:R0:W2:Y:S02]  /*103e0*/  @!P0 LDG.E.U16 R194, desc[UR6][R16.64] ;  /* 0x0000000610c28981 */ /* 0x0000a4000c1e1500 */
[----:B0-----:R-:W-:Y:S02]  /*103f0*/  @!P0 IMAD.MOV.U32 R17, RZ, RZ, R34 ;  /* 0x000000ffff118224 */ /* 0x001fe400078e0022 */
[----:B---3--:R-:W-:Y:S02]  /*10400*/  @!P0 IMAD.MOV.U32 R16, RZ, RZ, R27 ;  /* 0x000000ffff108224 */ /* 0x008fe400078e001b */
[----:B------:R-:W3:Y:S04]  /*10410*/  LDL R27, [R1+0xf74] ;  /* 0x000f7400011b7983 */ /* 0x000ee80000100800 */
[----:B------:R-:W3:Y:S04]  /*10420*/  LDL.LU R41, [R1+0xf80] ;  /* 0x000f800001297983 */ /* 0x000ee80000300800 */
[----:B------:R4:W3:Y:S02]  /*10430*/  @!P0 LDG.E.U16 R193, desc[UR6][R16.64] ;  /* 0x0000000610c18981 */ /* 0x0008e4000c1e1500 */
[----:B----4-:R-:W-:-:S02]  /*10440*/  @!P0 IMAD.MOV.U32 R16, RZ, RZ, R24 ;  /* 0x000000ffff108224 */ /* 0x010fc400078e0018 */
[----:B------:R-:W4:Y:S01]  /*10450*/  LDL R24, [R1+0xf64] ;  /* 0x000f640001187983 */ /* 0x000f220000100800 */
[----:B------:R-:W-:-:S03]  /*10460*/  @!P0 IMAD.MOV.U32 R17, RZ, RZ, R26 ;  /* 0x000000ffff118224 */ /* 0x000fc600078e001a */
[----:B------:R-:W4:Y:S04]  /*10470*/  LDL R26, [R1+0xf60] ;  /* 0x000f6000011a7983 */ /* 0x000f280000100800 */
[----:B------:R-:W4:Y:S01]  /*10480*/  LDL.LU R37, [R1+0xf70] ;  /* 0x000f700001257983 */ /* 0x000f220000300800 */
[----:B------:R-:W-:Y:S02]  /*10490*/  PRMT R192, RZ, 0x7610, R192 ;  /* 0x00007610ffc07816 */ /* 0x000fe400000000c0 */
[----:B------:R-:W-:-:S04]  /*104a0*/  PRMT R191, RZ, 0x7610, R191 ;  /* 0x00007610ffbf7816 */ /* 0x000fc800000000bf */
[----:B------:R2:W4:Y:S01]  /*104b0*/  @!P0 LDG.E.U16 R192, desc[UR6][R16.64] ;  /* 0x0000000610c08981 */ /* 0x000522000c1e1500 */
[----:B------:R-:W-:-:S03]  /*104c0*/  PRMT R190, RZ, 0x7610, R190 ;  /* 0x00007610ffbe7816 */ /* 0x000fc600000000be */
[----:B------:R-:W-:Y:S04]  /*104d0*/  STS.U16 [R2+UR4], R173 ;  /* 0x000000ad02007988 */ /* 0x000fe80008000404 */
[----:B------:R-:W-:Y:S04]  /*104e0*/  STS.U16 [R2+UR4+0x2000], R174 ;  /* 0x002000ae02007988 */ /* 0x000fe80008000404 */
[----:B------:R-:W-:Y:S04]  /*104f0*/  STS.U16 [R2+UR4+0x4000], R175 ;  /* 0x004000af02007988 */ /* 0x000fe80008000404 */
[----:B------:R-:W-:Y:S04]  /*10500*/  STS.U16 [R2+UR4+0x6000], R176 ;  /* 0x006000b002007988 */ /* 0x000fe80008000404 */
[----:B------:R-:W-:Y:S04]  /*10510*/  STS.U16 [R2+UR4+0x400], R165 ;  /* 0x000400a502007988 */ /* 0x000fe80008000404 */
[----:B------:R-:W-:Y:S01]  /*10520*/  STS.U16 [R2+UR4+0x2400], R166 ;  /* 0x002400a602007988 */ /* 0x000fe20008000404 */
[----:B--2---:R-:W-:-:S02]  /*10530*/  @!P0 IMAD.MOV.U32 R17, RZ, RZ, R33 ;  /* 0x000000ffff118224 */ /* 0x004fc400078e0021 */
[----:B------:R-:W-:Y:S02]  /*10540*/  @!P0 IMAD.MOV.U32 R16, RZ, RZ, R32 ;  /* 0x000000ffff108224 */ /* 0x000fe400078e0020 */
[----:B------:R-:W2:Y:S04]  /*10550*/  LDL R32, [R1+0x14f8] ;  /* 0x0014f80001207983 */ /* 0x000ea80000100800 */
[----:B------:R0:W2:Y:S04]  /*10560*/  @!P0 LDG.E.U16 R191, desc[UR6][R16.64] ;  /* 0x0000000610bf8981 */ /* 0x0000a8000c1e1500 */
[----:B------:R-:W-:Y:S04]  /*10570*/  STS.U16 [R2+UR4+0x4400], R167 ;  /* 0x004400a702007988 */ /* 0x000fe80008000404 */
[----:B------:R-:W-:Y:S04]  /*10580*/  STS.U16 [R2+UR4+0x6400], R168 ;  /* 0x006400a802007988 */ /* 0x000fe80008000404 */
[----:B------:R-:W-:Y:S04]  /*10590*/  STS.U16 [R2+UR4+0x800], R157 ;  /* 0x0008009d02007988 */ /* 0x000fe80008000404 */
[----:B------:R-:W-:Y:S04]  /*105a0*/  STS.U16 [R2+UR4+0x2800], R158 ;  /* 0x0028009e02007988 */ /* 0x000fe80008000404 */
[----:B------:R-:W-:Y:S01]  /*105b0*/  STS.U16 [R2+UR4+0x4800], R159 ;  /* 0x0048009f02007988 */ /* 0x000fe20008000404 */
[----:B0-----:R-:W-:-:S03]  /*105c0*/  @!P0 IMAD.MOV.U32 R16, RZ, RZ, R25 ;  /* 0x000000ffff108224 */ /* 0x001fc600078e0019 */
[----:B------:R-:W2:Y:S04]  /*105d0*/  LDL.LU R25, [R1+0xf54] ;  /* 0x000f540001197983 */ /* 0x000ea80000300800 */
[----:B------:R-:W2:Y:S01]  /*105e0*/  LDL.LU R46, [R1+0xf50] ;  /* 0x000f5000012e7983 */ /* 0x000ea20000300800 */
[----:B------:R-:W-:-:S03]  /*105f0*/  @!P0 IMAD.MOV.U32 R17, RZ, RZ, R31 ;  /* 0x000000ffff118224 */ /* 0x000fc600078e001f */
[----:B------:R-:W2:Y:S04]  /*10600*/  LDL.LU R36, [R1+0xf44] ;  /* 0x000f440001247983 */ /* 0x000ea80000300800 */
[----:B------:R-:W-:Y:S04]  /*10610*/  STS.U16 [R2+UR4+0x6800], R160 ;  /* 0x006800a002007988 */ /* 0x000fe80008000404 */
[----:B------:R-:W-:Y:S04]  /*10620*/  STS.U16 [R2+UR4+0xc00], R152 ;  /* 0x000c009802007988 */ /* 0x000fe80008000404 */
[----:B------:R-:W-:Y:S04]  /*10630*/  STS.U16 [R2+UR4+0x2c00], R23 ;  /* 0x002c001702007988 */ /* 0x000fe80008000404 */
[----:B------:R-:W-:Y:S04]  /*10640*/  STS.U16 [R2+UR4+0x4c00], R22 ;  /* 0x004c001602007988 */ /* 0x000fe80008000404 */
[----:B------:R-:W-:Y:S04]  /*10650*/  STS.U16 [R2+UR4+0x6c00], R21 ;  /* 0x006c001502007988 */ /* 0x000fe80008000404 */
[----:B------:R0:W-:Y:S04]  /*10660*/  STL [R1+0x1514], R2 ;  /* 0x0015140201007387 */ /* 0x0001e80000100800 */
[----:B------:R-:W2:Y:S04]  /*10670*/  LDL R83, [R1+0x10b8] ;  /* 0x0010b80001537983 */ /* 0x000ea80000100800 */
[----:B------:R-:W2:Y:S04]  /*10680*/  LDL R82, [R1+0x10bc] ;  /* 0x0010bc0001527983 */ /* 0x000ea80000100800 */
[----:B0-----:R-:W2:Y:S04]  /*10690*/  LDL R2, [R1+0xee0] ;  /* 0x000ee00001027983 */ /* 0x001ea80000100800 */
[----:B------:R-:W2:Y:S04]  /*106a0*/  LDL R81, [R1+0x10a8] ;  /* 0x0010a80001517983 */ /* 0x000ea80000100800 */
[----:B------:R-:W2:Y:S04]  /*106b0*/  LDL R73, [R1+0x10ac] ;  /* 0x0010ac0001497983 */ /* 0x000ea80000100800 */
[----:B------:R-:W2:Y:S04]  /*106c0*/  LDL R66, [R1+0x1098] ;  /* 0x0010980001427983 */ /* 0x000ea80000100800 */
[----:B------:R-:W2:Y:S01]  /*106d0*/  LDL R48, [R1+0x109c] ;  /* 0x00109c0001307983 */ /* 0x000ea20000100800 */
[----:B------:R-:W-:-:S03]  /*106e0*/  PRMT R189, RZ, 0x7610, R189 ;  /* 0x00007610ffbd7816 */ /* 0x000fc600000000bd */
[----:B------:R-:W2:Y:S04]  /*106f0*/  LDL.LU R50, [R1+0xf40] ;  /* 0x000f400001327983 */ /* 0x000ea80000300800 */
[----:B------:R-:W2:Y:S04]  /*10700*/  LDL.LU R47, [R1+0xf24] ;  /* 0x000f2400012f7983 */ /* 0x000ea80000300800 */
[----:B------:R0:W2:Y:S04]  /*10710*/  @!P0 LDG.E.U16 R190, desc[UR6][R16.64] ;  /* 0x0000000610be8981 */ /* 0x0000a8000c1e1500 */
[----:B------:R-:W2:Y:S04]  /*10720*/  LDL.LU R43, [R1+0xed0] ;  /* 0x000ed000012b7983 */ /* 0x000ea80000300800 */
[----:B------:R-:W2:Y:S01]  /*10730*/  LDL.LU R39, [R1+0xf34] ;  /* 0x000f340001277983 */ /* 0x000ea20000300800 */
[----:B0-----:R-:W-:-:S03]  /*10740*/  @!P0 IMAD.MOV.U32 R16, RZ, RZ, R30 ;  /* 0x000000ffff108224 */ /* 0x001fc600078e001e */
[----:B------:R-:W2:Y:S01]  /*10750*/  LDL.LU R34, [R1+0xf14] ;  /* 0x000f140001227983 */ /* 0x000ea20000300800 */
[----:B------:R-:W-:-:S03]  /*10760*/  PRMT R188, RZ, 0x7610, R188 ;  /* 0x00007610ffbc7816 */ /* 0x000fc600000000bc */
[----:B------:R-:W2:Y:S04]  /*10770*/  LDL.LU R31, [R1+0xf30] ;  /* 0x000f3000011f7983 */ /* 0x000ea80000300800 */
[----:B------:R-:W2:Y:S01]  /*10780*/  LDL.LU R30, [R1+0xf04] ;  /* 0x000f0400011e7983 */ /* 0x000ea20000300800 */
[----:B---3--:R-:W-:-:S05]  /*10790*/  @!P0 IMAD.MOV.U32 R17, RZ, RZ, R41 ;  /* 0x000000ffff118224 */ /* 0x008fca00078e0029 */
[----:B------:R0:W3:Y:S02]  /*107a0*/  @!P0 LDG.E.U16 R189, desc[UR6][R16.64] ;  /* 0x0000000610bd8981 */ /* 0x0000e4000c1e1500 */
[----:B0-----:R-:W-:Y:S02]  /*107b0*/  @!P0 IMAD.MOV.U32 R16, RZ, RZ, R27 ;  /* 0x000000ffff108224 */ /* 0x001fe400078e001b */
[----:B------:R-:W3:Y:S01]  /*107c0*/  LDL.LU R27, [R1+0xf20] ;  /* 0x000f2000011b7983 */ /* 0x000ee20000300800 */
[----:B----4-:R-:W-:-:S05]  /*107d0*/  @!P0 IMAD.MOV.U32 R17, RZ, RZ, R37 ;  /* 0x000000ffff118224 */ /* 0x010fca00078e0025 */
[----:B------:R0:W4:Y:S02]  /*107e0*/  @!P0 LDG.E.U16 R188, desc[UR6][R16.64] ;  /* 0x0000000610bc8981 */ /* 0x000124000c1e1500 */
[----:B0-----:R-:W-:Y:S02]  /*107f0*/  @!P0 IMAD.MOV.U32 R17, RZ, RZ, R26 ;  /* 0x000000ffff118224 */ /* 0x001fe400078e001a */
[----:B------:R-:W-:Y:S01]  /*10800*/  @!P0 IMAD.MOV.U32 R16, RZ, RZ, R24 ;  /* 0x000000ffff108224 */ /* 0x000fe200078e0018 */
[----:B------:R-:W4:Y:S04]  /*10810*/  LDL.LU R26, [R1+0xef4] ;  /* 0x000ef400011a7983 */ /* 0x000f280000300800 */
[----:B------:R-:W4:Y:S01]  /*10820*/  LDL.LU R24, [R1+0xf10] ;  /* 0x000f100001187983 */ /* 0x000f220000300800 */
[----:B------:R-:W-:-:S02]  /*10830*/  PRMT R187, RZ, 0x7610, R187 ;  /* 0x00007610ffbb7816 */ /* 0x000fc400000000bb */
[----:B------:R-:W-:-:S04]  /*10840*/  PRMT R186, RZ, 0x7610, R186 ;  /* 0x00007610ffba7816 */ /* 0x000fc800000000ba */
[----:B------:R2:W4:Y:S01]  /*10850*/  @!P0 LDG.E.U16 R187, desc[UR6][R16.64] ;  /* 0x0000000610bb8981 */ /* 0x000522000c1e1500 */
[----:B------:R-:W-:Y:S02]  /*10860*/  PRMT R185, RZ, 0x7610, R185 ;  /* 0x00007610ffb97816 */ /* 0x000fe400000000b9 */
[----:B------:R-:W-:Y:S02]  /*10870*/  PRMT R184, RZ, 0x7610, R184 ;  /* 0x00007610ffb87816 */ /* 0x000fe400000000b8 */
[----:B------:R-:W-:Y:S02]  /*10880*/  PRMT R183, RZ, 0x7610, R183 ;  /* 0x00007610ffb77816 */ /* 0x000fe400000000b7 */
[----:B------:R-:W-:Y:S02]  /*10890*/  PRMT R182, RZ, 0x7610, R182 ;  /* 0x00007610ffb67816 */ /* 0x000fe400000000b6 */
[----:B------:R-:W-:Y:S01]  /*108a0*/  PRMT R181, RZ, 0x7610, R181 ;  /* 0x00007610ffb57816 */ /* 0x000fe200000000b5 */
[----:B------:R-:W-:Y:S04]  /*108b0*/  STL [R1+0x1518], R6 ;  /* 0x0015180601007387 */ /* 0x000fe80000100800 */
[----:B------:R0:W-:Y:S01]  /*108c0*/  STL [R1+0x151c], R5 ;  /* 0x00151c0501007387 */ /* 0x0001e20000100800 */
[----:B--2---:R-:W-:-:S02]  /*108d0*/  @!P0 IMAD.MOV.U32 R16, RZ, RZ, R25 ;  /* 0x000000ffff108224 */ /* 0x004fc400078e0019 */
[----:B------:R-:W-:-:S05]  /*108e0*/  @!P0 IMAD.MOV.U32 R17, RZ, RZ, R46 ;  /* 0x000000ffff118224 */ /* 0x000fca00078e002e */
[----:B------:R1:W2:Y:S02]  /*108f0*/  @!P0 LDG.E.U16 R186, desc[UR6][R16.64] ;  /* 0x0000000610ba8981 */ /* 0x0002a4000c1e1500 */
[----:B-1----:R-:W-:Y:S02]  /*10900*/  @!P0 IMAD.MOV.U32 R16, RZ, RZ, R36 ;  /* 0x000000ffff108224 */ /* 0x002fe400078e0024 */
[----:B------:R-:W-:-:S05]  /*10910*/  @!P0 IMAD.MOV.U32 R17, RZ, RZ, R50 ;  /* 0x000000ffff118224 */ /* 0x000fca00078e0032 */
[----:B------:R1:W2:Y:S02]  /*10920*/  @!P0 LDG.E.U16 R185, desc[UR6][R16.64] ;  /* 0x0000000610b98981 */ /* 0x0002a4000c1e1500 */
[----:B-1----:R-:W-:Y:S02]  /*10930*/  @!P0 IMAD.MOV.U32 R16, RZ, RZ, R39 ;  /* 0x000000ffff108224 */ /* 0x002fe400078e0027 */
[----:B------:R-:W-:-:S05]  /*10940*/  @!P0 IMAD.MOV.U32 R17, RZ, RZ, R31 ;  /* 0x000000ffff118224 */ /* 0x000fca00078e001f */
[----:B------:R1:W2:Y:S02]  /*10950*/  @!P0 LDG.E.U16 R184, desc[UR6][R16.64] ;  /* 0x0000000610b88981 */ /* 0x0002a4000c1e1500 */
[----:B-1----:R-:W-:Y:S02]  /*10960*/  @!P0 IMAD.MOV.U32 R16, RZ, RZ, R47 ;  /* 0x000000ffff108224 */ /* 0x002fe400078e002f */
[----:B---3--:R-:W-:-:S05]  /*10970*/  @!P0 IMAD.MOV.U32 R17, RZ, RZ, R27 ;  /* 0x000000ffff118224 */ /* 0x008fca00078e001b */
[----:B------:R1:W3:Y:S02]  /*10980*/  @!P0 LDG.E.U16 R183, desc[UR6][R16.64] ;  /* 0x0000000610b78981 */ /* 0x0002e4000c1e1500 */
[----:B-1----:R-:W-:Y:S02]  /*10990*/  @!P0 IMAD.MOV.U32 R16, RZ, RZ, R34 ;  /* 0x000000ffff108224 */ /* 0x002fe400078e0022 */
[----:B----4-:R-:W-:-:S05]  /*109a0*/  @!P0 IMAD.MOV.U32 R17, RZ, RZ, R24 ;  /* 0x000000ffff118224 */ /* 0x010fca00078e0018 */
[----:B------:R1:W4:Y:S02]  /*109b0*/  @!P0 LDG.E.U16 R182, desc[UR6][R16.64] ;  /* 0x0000000610b68981 */ /* 0x000324000c1e1500 */
[----:B-1----:R-:W-:Y:S02]  /*109c0*/  @!P0 IMAD.MOV.U32 R16, RZ, RZ, R30 ;  /* 0x000000ffff108224 */ /* 0x002fe400078e001e */
[----:B------:R-:W-:-:S05]  /*109d0*/  @!P0 IMAD.MOV.U32 R17, RZ, RZ, R6 ;  /* 0x000000ffff118224 */ /* 0x000fca00078e0006 */
[----:B------:R1:W4:Y:S02]  /*109e0*/  @!P0 LDG.E.U16 R181, desc[UR6][R16.64] ;  /* 0x0000000610b58981 */ /* 0x000324000c1e1500 */
[----:B-1----:R-:W-:Y:S02]  /*109f0*/  @!P0 IMAD.MOV.U32 R17, RZ, RZ, R5 ;  /* 0x000000ffff118224 */ /* 0x002fe400078e0005 */
[----:B0-----:R-:W2:Y:S04]  /*10a00*/  LDL.LU R5, [R1+0xee4] ;  /* 0x000ee40001057983 */ /* 0x001ea80000300800 */
[----:B------:R-:W-:Y:S04]  /*10a10*/  STS.U16 [R32+UR4+0x80], R177 ;  /* 0x000080b120007988 */ /* 0x000fe80008000404 */
[----:B------:R-:W-:Y:S01]  /*10a20*/  STS.U16 [R32+UR4+0x2080], R178 ;  /* 0x002080b220007988 */ /* 0x000fe20008000404 */
[----:B------:R-:W-:-:S03]  /*10a30*/  @!P0 IMAD.MOV.U32 R16, RZ, RZ, R26 ;  /* 0x000000ffff108224 */ /* 0x000fc600078e001a */
[----:B------:R-:W-:Y:S04]  /*10a40*/  STS.U16 [R32+UR4+0x4080], R179 ;  /* 0x004080b320007988 */ /* 0x000fe80008000404 */
[----:B------:R0:W-:Y:S04]  /*10a50*/  STS.U16 [R32+UR4+0x6080], R180 ;  /* 0x006080b420007988 */ /* 0x0001e80008000404 */
[----:B------:R-:W3:Y:S04]  /*10a60*/  LDL R45, [R1+0x1088] ;  /* 0x00108800012d7983 */ /* 0x000ee80000100800 */
[----:B------:R-:W4:Y:S01]  /*10a70*/  LDL R35, [R1+0x1078] ;  /* 0x0010780001237983 */ /* 0x000f220000100800 */
[----:B0-----:R-:W-:-:S02]  /*10a80*/  PRMT R180, RZ, 0x7610, R180 ;  /* 0x00007610ffb47816 */ /* 0x001fc400000000b4 */
[----:B------:R-:W-:Y:S01]  /*10a90*/  PRMT R179, RZ, 0x7610, R179 ;  /* 0x00007610ffb37816 */ /* 0x000fe200000000b3 */
[----:B------:R-:W4:Y:S04]  /*10aa0*/  LDL R33, [R1+0x107c] ;  /* 0x00107c0001217983 */ /* 0x000f280000100800 */
[----:B------:R0:W4:Y:S01]  /*10ab0*/  @!P0 LDG.E.U16 R180, desc[UR6][R16.64] ;  /* 0x0000000610b48981 */ /* 0x000122000c1e1500 */
[----:B------:R-:W-:Y:S01]  /*10ac0*/  PRMT R178, RZ, 0x7610, R178 ;  /* 0x00007610ffb27816 */ /* 0x000fe200000000b2 */
[----:B0-----:R-:W-:Y:S02]  /*10ad0*/  @!P0 IMAD.MOV.U32 R17, RZ, RZ, R2 ;  /* 0x000000ffff118224 */ /* 0x001fe400078e0002 */
[----:B------:R-:W3:Y:S01]  /*10ae0*/  LDL R2, [R1+0x108c] ;  /* 0x00108c0001027983 */ /* 0x000ee20000100800 */
[----:B------:R-:W-:-:S02]  /*10af0*/  PRMT R177, RZ, 0x7610, R177 ;  /* 0x00007610ffb17816 */ /* 0x000fc400000000b1 */
[----:B------:R-:W-:Y:S01]  /*10b00*/  PRMT R176, RZ, 0x7610, R176 ;  /* 0x00007610ffb07816 */ /* 0x000fe200000000b0 */
[----:B--2---:R-:W-:-:S05]  /*10b10*/  @!P0 IMAD.MOV.U32 R16, RZ, RZ, R5 ;  /* 0x000000ffff108224 */ /* 0x004fca00078e0005 */
[----:B------:R0:W2:Y:S02]  /*10b20*/  @!P0 LDG.E.U16 R179, desc[UR6][R16.64] ;  /* 0x0000000610b38981 */ /* 0x0000a4000c1e1500 */
[----:B0-----:R-:W-:Y:S02]  /*10b30*/  @!P0 IMAD.MOV.U32 R16, RZ, RZ, R8 ;  /* 0x000000ffff108224 */ /* 0x001fe400078e0008 */
[----:B------:R-:W-:-:S05]  /*10b40*/  @!P0 IMAD.MOV.U32 R17, RZ, RZ, R43 ;  /* 0x000000ffff118224 */ /* 0x000fca00078e002b */
[----:B------:R0:W2:Y:S04]  /*10b50*/  @!P0 LDG.E.U16 R178, desc[UR6][R16.64] ;  /* 0x0000000610b28981 */ /* 0x0000a8000c1e1500 */
[----:B------:R-:W-:Y:S01]  /*10b60*/  STL [R1+0x1520], R5 ;  /* 0x0015200501007387 */ /* 0x000fe20000100800 */
[----:B0-----:R-:W-:Y:S02]  /*10b70*/  @!P0 IMAD.MOV.U32 R16, RZ, RZ, R82 ;  /* 0x000000ffff108224 */ /* 0x001fe400078e0052 */
[----:B------:R-:W-:Y:S01]  /*10b80*/  @!P0 IMAD.MOV.U32 R17, RZ, RZ, R83 ;  /* 0x000000ffff118224 */ /* 0x000fe200078e0053 */
[----:B------:R0:W-:Y:S04]  /*10b90*/  STL [R1+0x1524], R8 ;  /* 0x0015240801007387 */ /* 0x0001e80000100800 */
[----:B------:R1:W2:Y:S04]  /*10ba0*/  @!P0 LDG.E.U16 R177, desc[UR6][R16.64] ;  /* 0x0000000610b18981 */ /* 0x0002a8000c1e1500 */
[----:B0-----:R-:W2:Y:S01]  /*10bb0*/  LDL R8, [R1+0x105c] ;  /* 0x00105c0001087983 */ /* 0x001ea20000100800 */
[----:B-1----:R-:W-:-:S02]  /*10bc0*/  @!P0 IMAD.MOV.U32 R16, RZ, RZ, R73 ;  /* 0x000000ffff108224 */ /* 0x002fc400078e0049 */
[----:B------:R-:W-:Y:S01]  /*10bd0*/  @!P0 IMAD.MOV.U32 R17, RZ, RZ, R81 ;  /* 0x000000ffff118224 */ /* 0x000fe200078e0051 */
[----:B------:R-:W2:Y:S04]  /*10be0*/  LDL R73, [R1+0x106c] ;  /* 0x00106c0001497983 */ /* 0x000ea80000100800 */
[----:B------:R-:W2:Y:S04]  /*10bf0*/  LDL R81, [R1+0x1068] ;  /* 0x0010680001517983 */ /* 0x000ea80000100800 */
[----:B------:R0:W2:Y:S02]  /*10c00*/  @!P0 LDG.E.U16 R176, desc[UR6][R16.64] ;  /* 0x0000000610b08981 */ /* 0x0000a4000c1e1500 */
[----:B0-----:R-:W-:-:S02]  /*10c10*/  @!P0 IMAD.MOV.U32 R17, RZ, RZ, R66 ;  /* 0x000000ffff118224 */ /* 0x001fc400078e0042 */
[----:B------:R-:W2:Y:S04]  /*10c20*/  LDL R66, [R1+0x1058] ;  /* 0x0010580001427983 */ /* 0x000ea80000100800 */
[----:B------:R-:W2:Y:S04]  /*10c30*/  LDL.LU R142, [R1+0xe80] ;  /* 0x000e8000018e7983 */ /* 0x000ea80000300800 */
[----:B------:R-:W2:Y:S01]  /*10c40*/  LDL R5, [R1+0x1048] ;  /* 0x0010480001057983 */ /* 0x000ea20000100800 */
[----:B------:R-:W-:Y:S01]  /*10c50*/  PRMT R175, RZ, 0x7610, R175 ;  /* 0x00007610ffaf7816 */ /* 0x000fe200000000af */
[----:B------:R-:W-:Y:S01]  /*10c60*/  @!P0 IMAD.MOV.U32 R16, RZ, RZ, R48 ;  /* 0x000000ffff108224 */ /* 0x000fe200078e0030 */
[----:B------:R-:W-:Y:S01]  /*10c70*/  PRMT R174, RZ, 0x7610, R174 ;  /* 0x00007610ffae7816 */ /* 0x000fe200000000ae */
[----:B------:R-:W2:Y:S04]  /*10c80*/  LDL R6, [R1+0x14f4] ;  /* 0x0014f40001067983 */ /* 0x000ea80000100800 */
[----:B------:R3:W2:Y:S02]  /*10c90*/  @!P0 LDG.E.U16 R175, desc[UR6][R16.64] ;  /* 0x0000000610af8981 */ /* 0x0006a4000c1e1500 */
[----:B---3--:R-:W-:-:S02]  /*10ca0*/  @!P0 IMAD.MOV.U32 R16, RZ, RZ, R2 ;  /* 0x000000ffff108224 */ /* 0x008fc400078e0002 */
[----:B------:R-:W3:Y:S01]  /*10cb0*/  LDL R2, [R1+0x104c] ;  /* 0x00104c0001027983 */ /* 0x000ee20000100800 */
[----:B------:R-:W-:-:S03]  /*10cc0*/  @!P0 IMAD.MOV.U32 R17, RZ, RZ, R45 ;  /* 0x000000ffff118224 */ /* 0x000fc600078e002d */
[----:B------:R-:W3:Y:S04]  /*10cd0*/  LDL.LU R143, [R1+0xe84] ;  /* 0x000e8400018f7983 */ /* 0x000ee80000300800 */
[----:B------:R-:W-:Y:S04]  /*10ce0*/  STS.U16 [R32+UR4+0x480], R170 ;  /* 0x000480aa20007988 */ /* 0x000fe80008000404 */
[----:B------:R-:W3:Y:S04]  /*10cf0*/  LDL R48, [R1+0x1038] ;  /* 0x0010380001307983 */ /* 0x000ee80000100800 */
[----:B------:R-:W3:Y:S01]  /*10d00*/  LDL R45, [R1+0x103c] ;  /* 0x00103c00012d7983 */ /* 0x000ee20000100800 */
[----:B------:R-:W-:-:S03]  /*10d10*/  PRMT R173, RZ, 0x7610, R173 ;  /* 0x00007610ffad7816 */ /* 0x000fc600000000ad */
[----:B------:R0:W-:Y:S04]  /*10d20*/  STS.U16 [R32+UR4+0x2480], R172 ;  /* 0x002480ac20007988 */ /* 0x0001e80008000404 */
[----:B------:R-:W-:Y:S04]  /*10d30*/  STS.U16 [R32+UR4+0x4480], R169 ;  /* 0x004480a920007988 */ /* 0x000fe80008000404 */
[----:B------:R1:W-:Y:S04]  /*10d40*/  STS.U16 [R32+UR4+0x6480], R171 ;  /* 0x006480ab20007988 */ /* 0x0003e80008000404 */
[----:B------:R-:W-:Y:S04]  /*10d50*/  STS.U16 [R32+UR4+0x880], R161 ;  /* 0x000880a120007988 */ /* 0x000fe80008000404 */
[----:B------:R4:W3:Y:S04]  /*10d60*/  @!P0 LDG.E.U16 R174, desc[UR6][R16.64] ;  /* 0x0000000610ae8981 */ /* 0x0008e8000c1e1500 */
[----:B------:R-:W-:Y:S04]  /*10d70*/  STS.U16 [R32+UR4+0x2880], R162 ;  /* 0x002880a220007988 */ /* 0x000fe80008000404 */
[----:B------:R-:W3:Y:S01]  /*10d80*/  LDL.LU R144, [R1+0xe88] ;  /* 0x000e880001907983 */ /* 0x000ee20000300800 */
[----:B----4-:R-:W-:-:S02]  /*10d90*/  @!P0 IMAD.MOV.U32 R16, RZ, RZ, R33 ;  /* 0x000000ffff108224 */ /* 0x010fc400078e0021 */
[----:B------:R-:W-:Y:S01]  /*10da0*/  @!P0 IMAD.MOV.U32 R17, RZ, RZ, R35 ;  /* 0x000000ffff118224 */ /* 0x000fe200078e0023 */
[----:B------:R-:W-:Y:S04]  /*10db0*/  STS.U16 [R32+UR4+0x4880], R163 ;  /* 0x004880a320007988 */ /* 0x000fe80008000404 */
[----:B------:R-:W4:Y:S04]  /*10dc0*/  LDL R35, [R1+0x1028] ;  /* 0x0010280001237983 */ /* 0x000f280000100800 */
[----:B------:R-:W4:Y:S01]  /*10dd0*/  LDL R33, [R1+0x102c] ;  /* 0x00102c0001217983 */ /* 0x000f220000100800 */
[----:B0-----:R-:W-:-:S03]  /*10de0*/  PRMT R172, RZ, 0x7610, R172 ;  /* 0x00007610ffac7816 */ /* 0x001fc600000000ac */
[----:B------:R-:W-:Y:S04]  /*10df0*/  STS.U16 [R32+UR4+0x6880], R164 ;  /* 0x006880a420007988 */ /* 0x000fe80008000404 */
[----:B------:R-:W-:Y:S04]  /*10e00*/  STS.U16 [R32+UR4+0xc80], R153 ;  /* 0x000c809920007988 */ /* 0x000fe80008000404 */
[----:B------:R-:W-:Y:S04]  /*10e10*/  STS.U16 [R32+UR4+0x2c80], R154 ;  /* 0x002c809a20007988 */ /* 0x000fe80008000404 */
[----:B------:R2:W4:Y:S04]  /*10e20*/  @!P0 LDG.E.U16 R173, desc[UR6][R16.64] ;  /* 0x0000000610ad8981 */ /* 0x000528000c1e1500 */
[----:B------:R-:W-:Y:S04]  /*10e30*/  STS.U16 [R32+UR4+0x4c80], R155 ;  /* 0x004c809b20007988 */ /* 0x000fe80008000404 */
[----:B------:R-:W4:Y:S04]  /*10e40*/  LDL.LU R146, [R1+0xe8c] ;  /* 0x000e8c0001927983 */ /* 0x000f280000300800 */
[----:B------:R0:W-:Y:S01]  /*10e50*/  STS.U16 [R32+UR4+0x6c80], R156 ;  /* 0x006c809c20007988 */ /* 0x0001e20008000404 */
[----:B-1----:R-:W-:-:S03]  /*10e60*/  PRMT R171, RZ, 0x7610, R171 ;  /* 0x00007610ffab7816 */ /* 0x002fc600000000ab */
[----:B0-----:R-:W4:Y:S01]  /*10e70*/  LDL R32, [R1+0x101c] ;  /* 0x00101c0001207983 */ /* 0x001f220000100800 */
[----:B--2---:R-:W-:-:S03]  /*10e80*/  @!P0 IMAD.MOV.U32 R16, RZ, RZ, R73 ;  /* 0x000000ffff108224 */ /* 0x004fc600078e0049 */
[----:B------:R-:W2:Y:S01]  /*10e90*/  LDL R73, [R1+0x1018] ;  /* 0x0010180001497983 */ /* 0x000ea20000100800 */
        /* <DEDUP_REMOVED lines=8> */
[----:B------:R-:W2:Y:S01]  /*10f20*/  LDL R5, [R1+0xff8] ;  /* 0x000ff80001057983 */ /* 0x000ea20000100800 */
[----:B------:R-:W-:Y:S01]  /*10f30*/  PRMT R170, RZ, 0x7610, R170 ;  /* 0x00007610ffaa7816 */ /* 0x000fe200000000aa */
[----:B---3--:R-:W-:Y:S02]  /*10f40*/  @!P0 IMAD.MOV.U32 R16, RZ, RZ, R2 ;  /* 0x000000ffff108224 */ /* 0x008fe400078e0002 */
[----:B------:R-:W3:Y:S01]  /*10f50*/  LDL R2, [R1+0xffc] ;  /* 0x000ffc0001027983 */ /* 0x000ee20000100800 */
[----:B------:R-:W-:-:S03]  /*10f60*/  PRMT R169, RZ, 0x7610, R169 ;  /* 0x00007610ffa97816 */ /* 0x000fc600000000a9 */
[----:B------:R0:W3:Y:S01]  /*10f70*/  @!P0 LDG.E.U16 R170, desc[UR6][R16.64] ;  /* 0x0000000610aa8981 */ /* 0x0000e2000c1e1500 */
[----:B------:R-:W-:Y:S01]  /*10f80*/  PRMT R168, RZ, 0x7610, R168 ;  /* 0x00007610ffa87816 */ /* 0x000fe200000000a8 */
[----:B0-----:R-:W-:Y:S02]  /*10f90*/  @!P0 IMAD.MOV.U32 R16, RZ, RZ, R45 ;  /* 0x000000ffff108224 */ /* 0x001fe400078e002d */
[----:B------:R-:W-:Y:S01]  /*10fa0*/  @!P0 IMAD.MOV.U32 R17, RZ, RZ, R48 ;  /* 0x000000ffff118224 */ /* 0x000fe200078e0030 */
[----:B------:R-:W3:Y:S04]  /*10fb0*/  LDL R45, [R1+0xfec] ;  /* 0x000fec00012d7983 */ /* 0x000ee80000100800 */
[----:B------:R-:W3:Y:S04]  /*10fc0*/  LDL R48, [R1+0xfe8] ;  /* 0x000fe80001307983 */ /* 0x000ee80000100800 */
[----:B------:R4:W3:Y:S01]  /*10fd0*/  @!P0 LDG.E.U16 R169, desc[UR6][R16.64] ;  /* 0x0000000610a98981 */ /* 0x0008e2000c1e1500 */
[----:B------:R-:W-:-:S03]  /*10fe0*/  PRMT R167, RZ, 0x7610, R167 ;  /* 0x00007610ffa77816 */ /* 0x000fc600000000a7 */
[----:B------:R-:W-:Y:S04]  /*10ff0*/  STS.U16 [R6+UR4+0x100], R142 ;  /* 0x0001008e06007988 */ /* 0x000fe80008000404 */
[----:B------:R-:W-:Y:S01]  /*11000*/  STS.U16 [R6+UR4+0x2100], R143 ;  /* 0x0021008f06007988 */ /* 0x000fe20008000404 */
[----:B------:R-:W-:-:S03]  /*11010*/  PRMT R166, RZ, 0x7610, R166 ;  /* 0x00007610ffa67816 */ /* 0x000fc600000000a6 */
[----:B------:R-:W-:Y:S01]  /*11020*/  STS.U16 [R6+UR4+0x4100], R144 ;  /* 0x0041009006007988 */ /* 0x000fe20008000404 */
[----:B----4-:R-:W-:-:S03]  /*11030*/  @!P0 IMAD.MOV.U32 R17, RZ, RZ, R35 ;  /* 0x000000ffff118224 */ /* 0x010fc600078e0023 */
[----:B------:R-:W4:Y:S01]  /*11040*/  LDL R35, [R1+0xfd8] ;  /* 0x000fd80001237983 */ /* 0x000f220000100800 */
[----:B------:R-:W-:-:S03]  /*11050*/  @!P0 IMAD.MOV.U32 R16, RZ, RZ, R33 ;  /* 0x000000ffff108224 */ /* 0x000fc600078e0021 */
[----:B------:R-:W4:Y:S04]  /*11060*/  LDL R33, [R1+0xfdc] ;  /* 0x000fdc0001217983 */ /* 0x000f280000100800 */
[----:B------:R0:W4:Y:S04]  /*11070*/  @!P0 LDG.E.U16 R168, desc[UR6][R16.64] ;  /* 0x0000000610a88981 */ /* 0x000128000c1e1500 */
[----:B------:R-:W-:Y:S04]  /*11080*/  STS.U16 [R6+UR4+0x6100], R146 ;  /* 0x0061009206007988 */ /* 0x000fe80008000404 */
[----:B------:R1:W-:Y:S04]  /*11090*/  STS.U16 [R6+UR4+0x500], R29 ;  /* 0x0005001d06007988 */ /* 0x0003e80008000404 */
[----:B------:R1:W-:Y:S01]  /*110a0*/  STS.U16 [R6+UR4+0x2500], R28 ;  /* 0x0025001c06007988 */ /* 0x0003e20008000404 */
[----:B0-----:R-:W-:-:S03]  /*110b0*/  @!P0 IMAD.MOV.U32 R16, RZ, RZ, R32 ;  /* 0x000000ffff108224 */ /* 0x001fc600078e0020 */
[----:B-1----:R-:W4:Y:S04]  /*110c0*/  LDL R29, [R1+0xfcc] ;  /* 0x000fcc00011d7983 */ /* 0x002f280000100800 */
[----:B------:R-:W4:Y:S04]  /*110d0*/  LDL R32, [R1+0xfc8] ;  /* 0x000fc80001207983 */ /* 0x000f280000100800 */
[----:B------:R-:W4:Y:S01]  /*110e0*/  LDL R28, [R1+0xfb8] ;  /* 0x000fb800011c7983 */ /* 0x000f220000100800 */
[----:B--2---:R-:W-:Y:S01]  /*110f0*/  @!P0 IMAD.MOV.U32 R17, RZ, RZ, R73 ;  /* 0x000000ffff118224 */ /* 0x004fe200078e0049 */
[----:B------:R-:W-:-:S02]  /*11100*/  PRMT R165, RZ, 0x7610, R165 ;  /* 0x00007610ffa57816 */ /* 0x000fc400000000a5 */
[----:B------:R-:W-:Y:S04]  /*11110*/  STS.U16 [R6+UR4+0x4500], R49 ;  /* 0x0045003106007988 */ /* 0x000fe80008000404 */
[----:B------:R0:W2:Y:S01]  /*11120*/  @!P0 LDG.E.U16 R167, desc[UR6][R16.64] ;  /* 0x0000000610a78981 */ /* 0x0000a2000c1e1500 */
[----:B------:R-:W-:Y:S02]  /*11130*/  PRMT R164, RZ, 0x7610, R164 ;  /* 0x00007610ffa47816 */ /* 0x000fe400000000a4 */
[----:B------:R-:W-:Y:S01]  /*11140*/  PRMT R163, RZ, 0x7610, R163 ;  /* 0x00007610ffa37816 */ /* 0x000fe200000000a3 */
[----:B------:R-:W2:Y:S01]  /*11150*/  LDL R73, [R1+0x14f0] ;  /* 0x0014f00001497983 */ /* 0x000ea20000100800 */
[----:B0-----:R-:W-:-:S03]  /*11160*/  @!P0 IMAD.MOV.U32 R16, RZ, RZ, R8 ;  /* 0x000000ffff108224 */ /* 0x001fc600078e0008 */
[----:B------:R-:W2:Y:S01]  /*11170*/  LDL R8, [R1+0xfbc] ;  /* 0x000fbc0001087983 */ /* 0x000ea20000100800 */
[----:B------:R-:W-:-:S05]  /*11180*/  @!P0 IMAD.MOV.U32 R17, RZ, RZ, R66 ;  /* 0x000000ffff118224 */ /* 0x000fca00078e0042 */
[----:B------:R0:W2:Y:S02]  /*11190*/  @!P0 LDG.E.U16 R166, desc[UR6][R16.64] ;  /* 0x0000000610a68981 */ /* 0x0000a4000c1e1500 */
[----:B0-----:R-:W-:Y:S02]  /*111a0*/  @!P0 IMAD.MOV.U32 R17, RZ, RZ, R5 ;  /* 0x000000ffff118224 */ /* 0x001fe400078e0005 */
[----:B------:R-:W2:Y:S01]  /*111b0*/  LDL R5, [R1+0xfa8] ;  /* 0x000fa80001057983 */ /* 0x000ea20000100800 */
[----:B---3--:R-:W-:-:S03]  /*111c0*/  @!P0 IMAD.MOV.U32 R16, RZ, RZ, R2 ;  /* 0x000000ffff108224 */ /* 0x008fc600078e0002 */
[----:B------:R-:W3:Y:S04]  /*111d0*/  LDL R2, [R1+0xfac] ;  /* 0x000fac0001027983 */ /* 0x000ee80000100800 */
[----:B------:R0:W3:Y:S04]  /*111e0*/  @!P0 LDG.E.U16 R165, desc[UR6][R16.64] ;  /* 0x0000000610a58981 */ /* 0x0000e8000c1e1500 */
[----:B------:R1:W-:Y:S01]  /*111f0*/  STS.U16 [R6+UR4+0x6500], R38 ;  /* 0x0065002606007988 */ /* 0x0003e20008000404 */
[----:B0-----:R-:W-:-:S03]  /*11200*/  @!P0 IMAD.MOV.U32 R16, RZ, RZ, R45 ;  /* 0x000000ffff108224 */ /* 0x001fc600078e002d */
[----:B------:R-:W3:Y:S01]  /*11210*/  LDL R45, [R1+0xf98] ;  /* 0x000f9800012d7983 */ /* 0x000ee20000100800 */
[----:B------:R-:W-:-:S03]  /*11220*/  @!P0 IMAD.MOV.U32 R17, RZ, RZ, R48 ;  /* 0x000000ffff118224 */ /* 0x000fc600078e0030 */
[----:B-1----:R-:W3:Y:S04]  /*11230*/  LDL R38, [R1+0xf9c] ;  /* 0x000f9c0001267983 */ /* 0x002ee80000100800 */
[----:B------:R4:W3:Y:S01]  /*11240*/  @!P0 LDG.E.U16 R164, desc[UR6][R16.64] ;  /* 0x0000000610a48981 */ /* 0x0008e2000c1e1500 */
[----:B------:R-:W-:Y:S02]  /*11250*/  PRMT R162, RZ, 0x7610, R162 ;  /* 0x00007610ffa27816 */ /* 0x000fe400000000a2 */
[----:B------:R-:W-:Y:S01]  /*11260*/  PRMT R161, RZ, 0x7610, R161 ;  /* 0x00007610ffa17816 */ /* 0x000fe200000000a1 */
[----:B----4-:R-:W-:Y:S02]  /*11270*/  @!P0 IMAD.MOV.U32 R17, RZ, RZ, R35 ;  /* 0x000000ffff118224 */ /* 0x010fe400078e0023 */
[----:B------:R-:W4:Y:S01]  /*11280*/  LDL R35, [R1+0xf88] ;  /* 0x000f880001237983 */ /* 0x000f220000100800 */
[----:B------:R-:W-:-:S03]  /*11290*/  @!P0 IMAD.MOV.U32 R16, RZ, RZ, R33 ;  /* 0x000000ffff108224 */ /* 0x000fc600078e0021 */
[----:B------:R-:W4:Y:S04]  /*112a0*/  LDL R33, [R1+0xf8c] ;  /* 0x000f8c0001217983 */ /* 0x000f280000100800 */
[----:B------:R0:W4:Y:S02]  /*112b0*/  @!P0 LDG.E.U16 R163, desc[UR6][R16.64] ;  /* 0x0000000610a38981 */ /* 0x000124000c1e1500 */
[----:B0-----:R-:W-:Y:S02]  /*112c0*/  @!P0 IMAD.MOV.U32 R16, RZ, RZ, R29 ;  /* 0x000000ffff108224 */ /* 0x001fe400078e001d */
[----:B------:R-:W4:Y:S01]  /*112d0*/  LDL R29, [R1+0xf7c] ;  /* 0x000f7c00011d7983 */ /* 0x000f220000100800 */
[----:B------:R-:W-:-:S03]  /*112e0*/  @!P0 IMAD.MOV.U32 R17, RZ, RZ, R32 ;  /* 0x000000ffff118224 */ /* 0x000fc600078e0020 */
[----:B------:R-:W4:Y:S04]  /*112f0*/  LDL R32, [R1+0xf78] ;  /* 0x000f780001207983 */ /* 0x000f280000100800 */
[----:B------:R0:W4:Y:S02]  /*11300*/  @!P0 LDG.E.U16 R162, desc[UR6][R16.64] ;  /* 0x0000000610a28981 */ /* 0x000124000c1e1500 */
[----:B0-----:R-:W-:Y:S02]  /*11310*/  @!P0 IMAD.MOV.U32 R17, RZ, RZ, R28 ;  /* 0x000000ffff118224 */ /* 0x001fe400078e001c */
[----:B------:R-:W4:Y:S01]  /*11320*/  LDL R28, [R1+0xf68] ;  /* 0x000f6800011c7983 */ /* 0x000f220000100800 */
[----:B--2---:R-:W-:-:S03]  /*11330*/  @!P0 IMAD.MOV.U32 R16, RZ, RZ, R8 ;  /* 0x000000ffff108224 */ /* 0x004fc600078e0008 */
[----:B------:R-:W2:Y:S04]  /*11340*/  LDL R8, [R1+0xf6c] ;  /* 0x000f6c0001087983 */ /* 0x000ea80000100800 */
[----:B------:R0:W2:Y:S02]  /*11350*/  @!P0 LDG.E.U16 R161, desc[UR6][R16.64] ;  /* 0x0000000610a18981 */ /* 0x0000a4000c1e1500 */
[----:B0-----:R-:W-:Y:S02]  /*11360*/  @!P0 IMAD.MOV.U32 R17, RZ, RZ, R5 ;  /* 0x000000ffff118224 */ /* 0x001fe400078e0005 */
[----:B------:R-:W2:Y:S01]  /*11370*/  LDL R5, [R1+0xf58] ;  /* 0x000f580001057983 */ /* 0x000ea20000100800 */
[----:B------:R-:W-:Y:S01]  /*11380*/  PRMT R160, RZ, 0x7610, R160 ;  /* 0x00007610ffa07816 */ /* 0x000fe200000000a0 */
[----:B---3--:R-:W-:Y:S01]  /*11390*/  @!P0 IMAD.MOV.U32 R16, RZ, RZ, R2 ;  /* 0x000000ffff108224 */ /* 0x008fe200078e0002 */
[----:B------:R-:W-:Y:S01]  /*113a0*/  PRMT R159, RZ, 0x7610, R159 ;  /* 0x00007610ff9f7816 */ /* 0x000fe2000000009f */
[----:B------:R-:W-:Y:S04]  /*113b0*/  STS.U16 [R6+UR4+0x900], R235 ;  /* 0x000900eb06007988 */ /* 0x000fe80008000404 */
[----:B------:R0:W3:Y:S01]  /*113c0*/  @!P0 LDG.E.U16 R160, desc[UR6][R16.64] ;  /* 0x0000000610a08981 */ /* 0x0000e2000c1e1500 */
[----:B------:R-:W-:-:S03]  /*113d0*/  PRMT R158, RZ, 0x7610, R158 ;  /* 0x00007610ff9e7816 */ /* 0x000fc6000000009e */
[----:B------:R-:W-:Y:S04]  /*113e0*/  STS.U16 [R6+UR4+0x2900], R236 ;  /* 0x002900ec06007988 */ /* 0x000fe80008000404 */
[----:B------:R-:W3:Y:S01]  /*113f0*/  LDL R2, [R1+0xf5c] ;  /* 0x000f5c0001027983 */ /* 0x000ee20000100800 */
[----:B0-----:R-:W-:Y:S02]  /*11400*/  @!P0 IMAD.MOV.U32 R17, RZ, RZ, R45 ;  /* 0x000000ffff118224 */ /* 0x001fe400078e002d */
[----:B------:R-:W-:Y:S01]  /*11410*/  @!P0 IMAD.MOV.U32 R16, RZ, RZ, R38 ;  /* 0x000000ffff108224 */ /* 0x000fe200078e0026 */
[----:B------:R-:W-:Y:S04]  /*11420*/  STS.U16 [R6+UR4+0x4900], R238 ;  /* 0x004900ee06007988 */ /* 0x000fe80008000404 */
[----:B------:R4:W3:Y:S04]  /*11430*/  @!P0 LDG.E.U16 R159, desc[UR6][R16.64] ;  /* 0x00000006109f8981 */ /* 0x0008e8000c1e1500 */
[----:B------:R-:W-:Y:S01]  /*11440*/  STS.U16 [R6+UR4+0x6900], R239 ;  /* 0x006900ef06007988 */ /* 0x000fe20008000404 */
[----:B------:R-:W-:-:S03]  /*11450*/  PRMT R157, RZ, 0x7610, R157 ;  /* 0x00007610ff9d7816 */ /* 0x000fc6000000009d */
[----:B------:R-:W-:Y:S04]  /*11460*/  STS.U16 [R6+UR4+0xd00], R217 ;  /* 0x000d00d906007988 */ /* 0x000fe80008000404 */
[----:B------:R-:W-:Y:S04]  /*11470*/  STS.U16 [R6+UR4+0x2d00], R218 ;  /* 0x002d00da06007988 */ /* 0x000fe80008000404 */
[----:B------:R-:W-:Y:S04]  /*11480*/  STS.U16 [R6+UR4+0x4d00], R220 ;  /* 0x004d00dc06007988 */ /* 0x000fe80008000404 */
[----:B------:R-:W-:Y:S01]  /*11490*/  STS.U16 [R6+UR4+0x6d00], R221 ;  /* 0x006d00dd06007988 */ /* 0x000fe20008000404 */
[----:B----4-:R-:W-:-:S03]  /*114a0*/  @!P0 IMAD.MOV.U32 R17, RZ, RZ, R35 ;  /* 0x000000ffff118224 */ /* 0x010fc600078e0023 */
[----:B------:R-:W4:Y:S01]  /*114b0*/  LDL.LU R35, [R1+0xf4c] ;  /* 0x000f4c0001237983 */ /* 0x000f220000300800 */
[----:B------:R-:W-:-:S03]  /*114c0*/  @!P0 IMAD.MOV.U32 R16, RZ, RZ, R33 ;  /* 0x000000ffff108224 */ /* 0x000fc600078e0021 */
[----:B------:R-:W4:Y:S04]  /*114d0*/  LDL.LU R146, [R1+0xebc] ;  /* 0x000ebc0001927983 */ /* 0x000f280000300800 */
[----:B------:R-:W4:Y:S04]  /*114e0*/  LDL.LU R48, [R1+0xf48] ;  /* 0x000f480001307983 */ /* 0x000f280000300800 */
[----:B------:R-:W4:Y:S04]  /*114f0*/  LDL.LU R38, [R1+0xf3c] ;  /* 0x000f3c0001267983 */ /* 0x000f280000300800 */
[----:B------:R0:W4:Y:S04]  /*11500*/  @!P0 LDG.E.U16 R158, desc[UR6][R16.64] ;  /* 0x00000006109e8981 */ /* 0x000128000c1e1500 */
[----:B------:R-:W4:Y:S04]  /*11510*/  LDL.LU R33, [R1+0xf38] ;  /* 0x000f380001217983 */ /* 0x000f280000300800 */
[----:B------:R-:W4:Y:S04]  /*11520*/  LDL.LU R144, [R1+0xec0] ;  /* 0x000ec00001907983 */ /* 0x000f280000300800 */
[----:B------:R1:W-:Y:S01]  /*11530*/  STS.U16 [R73+UR4+0x180], R4 ;  /* 0x0001800449007988 */ /* 0x0003e20008000404 */
[----:B------:R-:W-:-:S03]  /*11540*/  PRMT R156, RZ, 0x7610, R156 ;  /* 0x00007610ff9c7816 */ /* 0x000fc6000000009c */
[----:B-1----:R-:W4:Y:S01]  /*11550*/  LDL.LU R4, [R1+0x1f38] ;  /* 0x001f380001047983 */ /* 0x002f220000300800 */
[----:B0-----:R-:W-:-:S03]  /*11560*/  @!P0 IMAD.MOV.U32 R16, RZ, RZ, R29 ;  /* 0x000000ffff108224 */ /* 0x001fc600078e001d */
[----:B------:R-:W4:Y:S01]  /*11570*/  LDL.LU R45, [R1+0xf2c] ;  /* 0x000f2c00012d7983 */ /* 0x000f220000300800 */
[----:B------:R-:W-:-:S03]  /*11580*/  @!P0 IMAD.MOV.U32 R17, RZ, RZ, R32 ;  /* 0x000000ffff118224 */ /* 0x000fc600078e0020 */
[----:B------:R-:W4:Y:S04]  /*11590*/  LDL.LU R29, [R1+0xf28] ;  /* 0x000f2800011d7983 */ /* 0x000f280000300800 */
[----:B------:R0:W4:Y:S02]  /*115a0*/  @!P0 LDG.E.U16 R157, desc[UR6][R16.64] ;  /* 0x00000006109d8981 */ /* 0x000124000c1e1500 */
[----:B0-----:R-:W-:Y:S02]  /*115b0*/  @!P0 IMAD.MOV.U32 R17, RZ, RZ, R28 ;  /* 0x000000ffff118224 */ /* 0x001fe400078e001c */
[----:B--2---:R-:W-:-:S05]  /*115c0*/  @!P0 IMAD.MOV.U32 R16, RZ, RZ, R8 ;  /* 0x000000ffff108224 */ /* 0x004fca00078e0008 */
[----:B------:R0:W2:Y:S02]  /*115d0*/  @!P0 LDG.E.U16 R156, desc[UR6][R16.64] ;  /* 0x00000006109c8981 */ /* 0x0000a4000c1e1500 */
[----:B0-----:R-:W-:Y:S02]  /*115e0*/  @!P0 IMAD.MOV.U32 R17, RZ, RZ, R5 ;  /* 0x000000ffff118224 */ /* 0x001fe400078e0005 */
[----:B------:R-:W2:Y:S04]  /*115f0*/  LDL.LU R5, [R1+0xf18] ;  /* 0x000f180001057983 */ /* 0x000ea80000300800 */
[----:B------:R-:W2:Y:S04]  /*11600*/  LDL.LU R49, [R1+0xf1c] ;  /* 0x000f1c0001317983 */ /* 0x000ea80000300800 */
[----:B------:R-:W2:Y:S04]  /*11610*/  LDL.LU R32, [R1+0xf0c] ;  /* 0x000f0c0001207983 */ /* 0x000ea80000300800 */
[----:B------:R-:W2:Y:S04]  /*11620*/  LDL.LU R6, [R1+0xf08] ;  /* 0x000f080001067983 */ /* 0x000ea80000300800 */
[----:B------:R0:W-:Y:S01]  /*11630*/  STS.U16 [R73+UR4+0x2180], R7 ;  /* 0x0021800749007988 */ /* 0x0001e20008000404 */
[----:B---3--:R-:W-:-:S03]  /*11640*/  @!P0 IMAD.MOV.U32 R16, RZ, RZ, R2 ;  /* 0x000000ffff108224 */ /* 0x008fc600078e0002 */
[----:B0-----:R-:W3:Y:S04]  /*11650*/  LDL.LU R7, [R1+0xef8] ;  /* 0x000ef80001077983 */ /* 0x001ee80000300800 */
[----:B------:R-:W3:Y:S04]  /*11660*/  LDL.LU R28, [R1+0xefc] ;  /* 0x000efc00011c7983 */ /* 0x000ee80000300800 */
[----:B------:R-:W3:Y:S04]  /*11670*/  LDL.LU R8, [R1+0xeec] ;  /* 0x000eec0001087983 */ /* 0x000ee80000300800 */
[----:B----4-:R0:W-:Y:S04]  /*11680*/  STS.U16 [R73+UR4+0x4180], R146 ;  /* 0x0041809249007988 */ /* 0x0101e80008000404 */
[----:B------:R-:W-:Y:S01]  /*11690*/  STS.U16 [R73+UR4+0x6180], R144 ;  /* 0x0061809049007988 */ /* 0x000fe20008000404 */
[----:B0-----:R-:W-:-:S03]  /*116a0*/  IMAD.MOV.U32 R146, RZ, RZ, R4 ;  /* 0x000000ffff927224 */ /* 0x001fc600078e0004 */
[----:B------:R-:W4:Y:S04]  /*116b0*/  LDL.LU R4, [R1+0xee8] ;  /* 0x000ee80001047983 */ /* 0x000f280000300800 */
[----:B------:R-:W4:Y:S04]  /*116c0*/  LDL.LU R2, [R1+0xedc] ;  /* 0x000edc0001027983 */ /* 0x000f280000300800 */
[----:B------:R0:W-:Y:S04]  /*116d0*/  STS.U16 [R73+UR4+0x580], R42 ;  /* 0x0005802a49007988 */ /* 0x0001e80008000404 */
[----:B------:R-:W4:Y:S04]  /*116e0*/  LDL R66, [R1+0x14ec] ;  /* 0x0014ec0001427983 */ /* 0x000f280000100800 */
[----:B0-----:R-:W4:Y:S04]  /*116f0*/  LDL.LU R42, [R1+0xed8] ;  /* 0x000ed800012a7983 */ /* 0x001f280000300800 */
[----:B--2---:R0:W-:Y:S04]  /*11700*/  STL [R1+0x1528], R6 ;  /* 0x0015280601007387 */ /* 0x0041e80000100800 */
[----:B------:R-:W2:Y:S04]  /*11710*/  LDL.LU R143, [R1+0x14bc] ;  /* 0x0014bc00018f7983 */ /* 0x000ea80000300800 */
[----:B------:R-:W2:Y:S01]  /*11720*/  LDL.LU R144, [R1+0x14b8] ;  /* 0x0014b80001907983 */ /* 0x000ea20000300800 */
[----:B------:R-:W-:-:S02]  /*11730*/  PRMT R155, RZ, 0x7610, R155 ;  /* 0x00007610ff9b7816 */ /* 0x000fc4000000009b */
[----:B------:R-:W-:-:S04]  /*11740*/  PRMT R154, RZ, 0x7610, R154 ;  /* 0x00007610ff9a7816 */ /* 0x000fc8000000009a */
[----:B------:R1:W2:Y:S01]  /*11750*/  @!P0 LDG.E.U16 R155, desc[UR6][R16.64] ;  /* 0x00000006109b8981 */ /* 0x0002a2000c1e1500 */
[----:B------:R-:W-:Y:S01]  /*11760*/  PRMT R153, RZ, 0x7610, R153 ;  /* 0x00007610ff997816 */ /* 0x000fe20000000099 */
[----:B-1----:R-:W-:Y:S02]  /*11770*/  @!P0 IMAD.MOV.U32 R16, RZ, RZ, R35 ;  /* 0x000000ffff108224 */ /* 0x002fe400078e0023 */
[----:B------:R-:W-:-:S05]  /*11780*/  @!P0 IMAD.MOV.U32 R17, RZ, RZ, R48 ;  /* 0x000000ffff118224 */ /* 0x000fca00078e0030 */
[----:B------:R1:W2:Y:S01]  /*11790*/  @!P0 LDG.E.U16 R154, desc[UR6][R16.64] ;  /* 0x00000006109a8981 */ /* 0x0002a2000c1e1500 */
[----:B------:R-:W-:Y:S01]  /*117a0*/  PRMT R152, RZ, 0x7610, R152 ;  /* 0x00007610ff987816 */ /* 0x000fe20000000098 */
[----:B-1----:R-:W-:Y:S02]  /*117b0*/  @!P0 IMAD.MOV.U32 R16, RZ, RZ, R38 ;  /* 0x000000ffff108224 */ /* 0x002fe400078e0026 */
[----:B------:R-:W-:-:S05]  /*117c0*/  @!P0 IMAD.MOV.U32 R17, RZ, RZ, R33 ;  /* 0x000000ffff118224 */ /* 0x000fca00078e0021 */
[----:B------:R1:W2:Y:S01]  /*117d0*/  @!P0 LDG.E.U16 R153, desc[UR6][R16.64] ;  /* 0x0000000610998981 */ /* 0x0002a2000c1e1500 */
[----:B------:R-:W-:Y:S01]  /*117e0*/  PRMT R23, RZ, 0x7610, R23 ;  /* 0x00007610ff177816 */ /* 0x000fe20000000017 */
[----:B-1----:R-:W-:Y:S02]  /*117f0*/  @!P0 IMAD.MOV.U32 R16, RZ, RZ, R45 ;  /* 0x000000ffff108224 */ /* 0x002fe400078e002d */
[----:B------:R-:W-:Y:S01]  /*11800*/  @!P0 IMAD.MOV.U32 R17, RZ, RZ, R29 ;  /* 0x000000ffff118224 */ /* 0x000fe200078e001d */
[----:B---3--:R-:W-:Y:S04]  /*11810*/  STL [R1+0x152c], R7 ;  /* 0x00152c0701007387 */ /* 0x008fe80000100800 */
[----:B------:R1:W3:Y:S04]  /*11820*/  @!P0 LDG.E.U16 R152, desc[UR6][R16.64] ;  /* 0x0000000610988981 */ /* 0x0002e8000c1e1500 */
[----:B------:R-:W-:Y:S01]  /*11830*/  STL [R1+0x1534], R8 ;  /* 0x0015340801007387 */ /* 0x000fe20000100800 */
[----:B-1----:R-:W-:-:S02]  /*11840*/  @!P0 IMAD.MOV.U32 R16, RZ, RZ, R49 ;  /* 0x000000ffff108224 */ /* 0x002fc400078e0031 */
[----:B------:R-:W-:Y:S01]  /*11850*/  @!P0 IMAD.MOV.U32 R17, RZ, RZ, R5 ;  /* 0x000000ffff118224 */ /* 0x000fe200078e0005 */
[----:B------:R-:W-:Y:S04]  /*11860*/  STS.U16 [R73+UR4+0x2580], R80 ;  /* 0x0025805049007988 */ /* 0x000fe80008000404 */
[----:B------:R1:W3:Y:S04]  /*11870*/  @!P0 LDG.E.U16 R23, desc[UR6][R16.64] ;  /* 0x0000000610178981 */ /* 0x0002e8000c1e1500 */
[----:B----4-:R-:W-:Y:S04]  /*11880*/  STL [R1+0x1530], R4 ;  /* 0x0015300401007387 */ /* 0x010fe80000100800 */
[----:B------:R-:W-:Y:S01]  /*11890*/  STL [R1+0x1538], R2 ;  /* 0x0015380201007387 */ /* 0x000fe20000100800 */
[----:B-1----:R-:W-:-:S03]  /*118a0*/  @!P0 IMAD.MOV.U32 R17, RZ, RZ, R6 ;  /* 0x000000ffff118224 */ /* 0x002fc600078e0006 */
[----:B0-----:R-:W4:Y:S01]  /*118b0*/  LDL R6, [R1+0x14e8] ;  /* 0x0014e80001067983 */ /* 0x001f220000100800 */
[----:B------:R-:W-:Y:S01]  /*118c0*/  PRMT R22, RZ, 0x7610, R22 ;  /* 0x00007610ff167816 */ /* 0x000fe20000000016 */
[----:B------:R-:W-:Y:S02]  /*118d0*/  @!P0 IMAD.MOV.U32 R16, RZ, RZ, R32 ;  /* 0x000000ffff108224 */ /* 0x000fe400078e0020 */
[----:B------:R-:W-:Y:S04]  /*118e0*/  STS.U16 [R73+UR4+0x4580], R79 ;  /* 0x0045804f49007988 */ /* 0x000fe80008000404 */
[----:B------:R-:W-:Y:S04]  /*118f0*/  STS.U16 [R73+UR4+0x6580], R78 ;  /* 0x0065804e49007988 */ /* 0x000fe80008000404 */
[----:B------:R-:W-:Y:S04]  /*11900*/  STS.U16 [R73+UR4+0x980], R77 ;  /* 0x0009804d49007988 */ /* 0x000fe80008000404 */
[----:B------:R-:W-:Y:S01]  /*11910*/  STS.U16 [R73+UR4+0x2980], R76 ;  /* 0x0029804c49007988 */ /* 0x000fe20008000404 */
[----:B------:R-:W-:-:S03]  /*11920*/  PRMT R21, RZ, 0x7610, R21 ;  /* 0x00007610ff157816 */ /* 0x000fc60000000015 */
[----:B------:R-:W-:Y:S04]  /*11930*/  STS.U16 [R73+UR4+0x4980], R75 ;  /* 0x0049804b49007988 */ /* 0x000fe80008000404 */
[----:B------:R-:W-:Y:S04]  /*11940*/  STS.U16 [R73+UR4+0x6980], R74 ;  /* 0x0069804a49007988 */ /* 0x000fe80008000404 */
[----:B------:R-:W-:Y:S04]  /*11950*/  STS.U16 [R73+UR4+0xd80], R234 ;  /* 0x000d80ea49007988 */ /* 0x000fe80008000404 */
[----:B------:R0:W3:Y:S04]  /*11960*/  @!P0 LDG.E.U16 R22, desc[UR6][R16.64] ;  /* 0x0000000610168981 */ /* 0x0000e8000c1e1500 */
[----:B------:R-:W-:Y:S04]  /*11970*/  STS.U16 [R73+UR4+0x2d80], R233 ;  /* 0x002d80e949007988 */ /* 0x000fe80008000404 */
[----:B------:R-:W-:Y:S01]  /*11980*/  STS.U16 [R73+UR4+0x4d80], R232 ;  /* 0x004d80e849007988 */ /* 0x000fe20008000404 */
[----:B0-----:R-:W-:-:S02]  /*11990*/  @!P0 IMAD.MOV.U32 R16, RZ, RZ, R28 ;  /* 0x000000ffff108224 */ /* 0x001fc400078e001c */
[----:B------:R-:W-:Y:S01]  /*119a0*/  @!P0 IMAD.MOV.U32 R17, RZ, RZ, R7 ;  /* 0x000000ffff118224 */ /* 0x000fe200078e0007 */
[----:B------:R-:W-:Y:S04]  /*119b0*/  STS.U16 [R73+UR4+0x6d80], R231 ;  /* 0x006d80e749007988 */ /* 0x000fe80008000404 */
[----:B------:R0:W3:Y:S02]  /*119c0*/  @!P0 LDG.E.U16 R21, desc[UR6][R16.64] ;  /* 0x0000000610158981 */ /* 0x0000e4000c1e1500 */
[----:B0-----:R-:W-:Y:S02]  /*119d0*/  @!P0 IMAD.MOV.U32 R17, RZ, RZ, R4 ;  /* 0x000000ffff118224 */ /* 0x001fe400078e0004 */
[----:B--2---:R-:W-:Y:S04]  /*119e0*/  STS.U16 [R66+UR4+0x200], R143 ;  /* 0x0002008f42007988 */ /* 0x004fe80008000404 */
[----:B------:R-:W-:Y:S04]  /*119f0*/  STS.U16 [R66+UR4+0x2200], R144 ;  /* 0x0022009042007988 */ /* 0x000fe80008000404 */
[----:B------:R0:W-:Y:S04]  /*11a00*/  STS.U16 [R66+UR4+0x4200], R10 ;  /* 0x0042000a42007988 */ /* 0x0001e80008000404 */
[----:B------:R1:W-:Y:S04]  /*11a10*/  STS.U16 [R66+UR4+0x6200], R11 ;  /* 0x0062000b42007988 */ /* 0x0003e80008000404 */
[----:B0-----:R-:W2:Y:S04]  /*11a20*/  LDL.LU R10, [R1+0x1f34] ;  /* 0x001f3400010a7983 */ /* 0x001ea80000300800 */
[----:B-1----:R-:W2:Y:S04]  /*11a30*/  LDL.LU R11, [R1+0x1f30] ;  /* 0x001f3000010b7983 */ /* 0x002ea80000300800 */
[----:B------:R-:W3:Y:S04]  /*11a40*/  LDL R4, [R1+0x14e4] ;  /* 0x0014e40001047983 */ /* 0x000ee80000100800 */
[----:B------:R-:W-:Y:S04]  /*11a50*/  STS.U16 [R66+UR4+0x600], R72 ;  /* 0x0006004842007988 */ /* 0x000fe80008000404 */
[----:B------:R-:W-:Y:S04]  /*11a60*/  STS.U16 [R66+UR4+0x2600], R71 ;  /* 0x0026004742007988 */ /* 0x000fe80008000404 */
[----:B------:R-:W-:Y:S04]  /*11a70*/  STS.U16 [R66+UR4+0x4600], R70 ;  /* 0x0046004642007988 */ /* 0x000fe80008000404 */
[----:B------:R-:W-:Y:S04]  /*11a80*/  STS.U16 [R66+UR4+0x6600], R69 ;  /* 0x0066004542007988 */ /* 0x000fe80008000404 */
[----:B------:R-:W-:Y:S04]  /*11a90*/  STS.U16 [R66+UR4+0xa00], R68 ;  /* 0x000a004442007988 */ /* 0x000fe80008000404 */
[----:B------:R-:W-:Y:S01]  /*11aa0*/  STS.U16 [R66+UR4+0x2a00], R67 ;  /* 0x002a004342007988 */ /* 0x000fe20008000404 */
[----:B------:R-:W-:-:S03]  /*11ab0*/  PRMT R19, RZ, 0x7610, R19 ;  /* 0x00007610ff137816 */ /* 0x000fc60000000013 */
[----:B------:R-:W-:Y:S01]  /*11ac0*/  STS.U16 [R66+UR4+0x4a00], R252 ;  /* 0x004a00fc42007988 */ /* 0x000fe20008000404 */
[----:B------:R-:W-:-:S03]  /*11ad0*/  @!P0 IMAD.MOV.U32 R16, RZ, RZ, R8 ;  /* 0x000000ffff108224 */ /* 0x000fc600078e0008 */
[----:B------:R-:W-:Y:S04]  /*11ae0*/  STS.U16 [R66+UR4+0x6a00], R251 ;  /* 0x006a00fb42007988 */ /* 0x000fe80008000404 */
[----:B------:R-:W-:Y:S04]  /*11af0*/  STS.U16 [R66+UR4+0xe00], R230 ;  /* 0x000e00e642007988 */ /* 0x000fe80008000404 */
[----:B------:R-:W-:Y:S04]  /*11b00*/  STS.U16 [R66+UR4+0x2e00], R229 ;  /* 0x002e00e542007988 */ /* 0x000fe80008000404 */
[----:B------:R-:W-:Y:S04]  /*11b10*/  STS.U16 [R66+UR4+0x4e00], R228 ;  /* 0x004e00e442007988 */ /* 0x000fe80008000404 */
[----:B------:R-:W-:Y:S04]  /*11b20*/  STS.U16 [R66+UR4+0x6e00], R227 ;  /* 0x006e00e342007988 */ /* 0x000fe80008000404 */
[----:B------:R0:W2:Y:S04]  /*11b30*/  @!P0 LDG.E.U16 R19, desc[UR6][R16.64] ;  /* 0x0000000610138981 */ /* 0x0000a8000c1e1500 */
[----:B----4-:R1:W-:Y:S01]  /*11b40*/  STS.U16 [R6+UR4+0x280], R14 ;  /* 0x0002800e06007988 */ /* 0x0103e20008000404 */
[----:B0-----:R-:W-:-:S03]  /*11b50*/  @!P0 IMAD.MOV.U32 R16, RZ, RZ, R2 ;  /* 0x000000ffff108224 */ /* 0x001fc600078e0002 */
[----:B------:R0:W-:Y:S04]  /*11b60*/  STS.U16 [R6+UR4+0x2280], R15 ;  /* 0x0022800f06007988 */ /* 0x0001e80008000404 */
[----:B------:R4:W-:Y:S04]  /*11b70*/  STS.U16 [R6+UR4+0x4280], R12 ;  /* 0x0042800c06007988 */ /* 0x0009e80008000404 */
[----:B-1----:R-:W2:Y:S04]  /*11b80*/  LDL.LU R14, [R1+0x1f2c] ;  /* 0x001f2c00010e7983 */ /* 0x002ea80000300800 */
[----:B0-----:R-:W2:Y:S04]  /*11b90*/  LDL.LU R15, [R1+0x1f28] ;  /* 0x001f2800010f7983 */ /* 0x001ea80000300800 */
[----:B----4-:R-:W4:Y:S04]  /*11ba0*/  LDL.LU R12, [R1+0x1f24] ;  /* 0x001f2400010c7983 */ /* 0x010f280000300800 */
[----:B------:R0:W-:Y:S04]  /*11bb0*/  STS.U16 [R6+UR4+0x6280], R13 ;  /* 0x0062800d06007988 */ /* 0x0001e80008000404 */
[----:B------:R-:W-:Y:S04]  /*11bc0*/  STS.U16 [R6+UR4+0x680], R65 ;  /* 0x0006804106007988 */ /* 0x000fe80008000404 */
[----:B0-----:R-:W4:Y:S04]  /*11bd0*/  LDL.LU R13, [R1+0x1f20] ;  /* 0x001f2000010d7983 */ /* 0x001f280000300800 */
[----:B------:R-:W2:Y:S04]  /*11be0*/  LDL R2, [R1+0x14e0] ;  /* 0x0014e00001027983 */ /* 0x000ea80000100800 */
[----:B------:R-:W-:Y:S04]  /*11bf0*/  STS.U16 [R6+UR4+0x2680], R64 ;  /* 0x0026804006007988 */ /* 0x000fe80008000404 */
        /* <DEDUP_REMOVED lines=9> */
[----:B------:R-:W-:Y:S01]  /*11c90*/  STS.U16 [R6+UR4+0x6e80], R223 ;  /* 0x006e80df06007988 */ /* 0x000fe20008000404 */
[----:B------:R-:W-:Y:S01]  /*11ca0*/  PRMT R18, RZ, 0x7610, R18 ;  /* 0x00007610ff127816 */ /* 0x000fe20000000012 */
[----:B------:R-:W-:-:S05]  /*11cb0*/  @!P0 IMAD.MOV.U32 R17, RZ, RZ, R42 ;  /* 0x000000ffff118224 */ /* 0x000fca00078e002a */
[----:B------:R-:W4:Y:S04]  /*11cc0*/  @!P0 LDG.E.U16 R18, desc[UR6][R16.64] ;  /* 0x0000000610128981 */ /* 0x000f28000c1e1500 */
[----:B---3--:R0:W-:Y:S04]  /*11cd0*/  STS.U16 [R4+UR4+0x300], R20 ;  /* 0x0003001404007988 */ /* 0x0081e80008000404 */
[----:B------:R1:W-:Y:S04]  /*11ce0*/  STS.U16 [R4+UR4+0x2300], R9 ;  /* 0x0023000904007988 */ /* 0x0003e80008000404 */
[----:B------:R3:W-:Y:S04]  /*11cf0*/  STS.U16 [R4+UR4+0x4300], R3 ;  /* 0x0043000304007988 */ /* 0x0007e80008000404 */
[----:B0-----:R-:W4:Y:S04]  /*11d00*/  LDL.LU R20, [R1+0x1f1c] ;  /* 0x001f1c0001147983 */ /* 0x001f280000300800 */
[----:B-1----:R-:W4:Y:S04]  /*11d10*/  LDL.LU R9, [R1+0x1f18] ;  /* 0x001f180001097983 */ /* 0x002f280000300800 */
[----:B---3--:R-:W3:Y:S04]  /*11d20*/  LDL.LU R3, [R1+0x1f14] ;  /* 0x001f140001037983 */ /* 0x008ee80000300800 */
[----:B------:R0:W-:Y:S04]  /*11d30*/  STS.U16 [R4+UR4+0x6300], R0 ;  /* 0x0063000004007988 */ /* 0x0001e80008000404 */
        /* <DEDUP_REMOVED lines=12> */
[----:B0-----:R-:W4:Y:S04]  /*11e00*/  LDL.LU R0, [R1+0x1f10] ;  /* 0x001f100001007983 */ /* 0x001f280000300800 */
[----:B--2---:R-:W-:Y:S04]  /*11e10*/  STS.U16 [R2+UR4+0x380], R145 ;  /* 0x0003809102007988 */ /* 0x004fe80008000404 */
        /* <DEDUP_REMOVED lines=14> */
[----:B------:R3:W-:Y:S02]  /*11f00*/  STS.U16 [R2+UR4+0x6f80], R211 ;  /* 0x006f80d302007988 */ /* 0x0007e40008000404 */
[----:B---3--:R-:W-:-:S02]  /*11f10*/  LOP3.LUT R2, R3, 0x20, RZ, 0x3c, !PT ;  /* 0x0000002003027812 */ /* 0x008fc400078e3cff */
        /* <DEDUP_REMOVED lines=47> */
[----:B------:R-:W-:Y:S04]  /*12210*/  STL [R1+0x153c], R3 ;  /* 0x00153c0301007387 */ /* 0x000fe80000100800 */
[----:B------:R-:W-:Y:S04]  /*12220*/  STS.U16 [R2+UR4+0x9d00], R163 ;  /* 0x009d00a302007988 */ /* 0x000fe80008000404 */
[----:B------:R-:W-:Y:S04]  /*12230*/  STS.U16 [R2+UR4+0x9f00], R162 ;  /* 0x009f00a202007988 */ /* 0x000fe80008000404 */
[----:B------:R-:W-:Y:S04]  /*12240*/  STL [R1+0x1ae8], R50 ;  /* 0x001ae83201007387 */ /* 0x000fe80000100800 */
[----:B------:R-:W-:Y:S04]  /*12250*/  STS.U16 [R2+UR4+0xa100], R161 ;  /* 0x00a100a102007988 */ /* 0x000fe80008000404 */
[----:B------:R-:W-:Y:S04]  /*12260*/  STL.64 [R1+0x1ae0], R48 ;  /* 0x001ae03001007387 */ /* 0x000fe80000100a00 */
        /* <DEDUP_REMOVED lines=24> */
[----:B----4-:R-:W-:Y:S04]  /*123f0*/  STL [R1+0x1a78], R20 ;  /* 0x001a781401007387 */ /* 0x010fe80000100800 */
[----:B------:R-:W-:Y:S04]  /*12400*/  STS.U16 [R2+UR4+0xbb00], R19 ;  /* 0x00bb001302007988 */ /* 0x000fe80008000404 */
[----:B------:R0:W-:Y:S04]  /*12410*/  STS.U16 [R2+UR4+0xbd00], R18 ;  /* 0x00bd001202007988 */ /* 0x0001e80008000404 */
[----:B------:R-:W2:Y:S01]  /*12420*/  LDL.LU.64 R16, [R1+0xc00] ;  /* 0x000c000001107983 */ /* 0x000ea20000300a00 */
[----:B------:R1:W-:Y:S06]  /*12430*/  MEMBAR.ALL.CTA ;  /* 0x0000000000007992 */ /* 0x0003ec0000008000 */
[----:B-1----:R-:W1:Y:S04]  /*12440*/  FENCE.VIEW.ASYNC.S ;  /* 0x00000000000073c6 */ /* 0x002e680000000000 */
[----:B0-----:R-:W2:Y:S04]  /*12450*/  LDL.LU.64 R18, [R1+0xc08] ;  /* 0x000c080001127983 */ /* 0x001ea80000300a00 */
[----:B------:R-:W2:Y:S04]  /*12460*/  LDL.LU.64 R20, [R1+0xc10] ;  /* 0x000c100001147983 */ /* 0x000ea80000300a00 */
        /* <DEDUP_REMOVED lines=60> */
[----:B------:R-:W2:Y:S01]  /*12830*/  LDL.LU.64 R142, [R1+0xdf8] ;  /* 0x000df800018e7983 */ /* 0x000ea20000300a00 */
[----:B-1----:R-:W-:Y:S06]  /*12840*/  BAR.SYNC.DEFER_BLOCKING 0x0 ;  /* 0x0000000000007b1d */ /* 0x002fec0000010000 */
[----:B------:R-:W-:Y:S01]  /*12850*/  UMOV UR13, 0x40000040 ;  /* 0x40000040000d7882 */ /* 0x000fe20000000000 */
[----:B--2---:R-:W-:-:S06]  /*12860*/  WARPGROUP.ARRIVE ;  /* 0x00000000000079c5 */ /* 0x004fcc0000000000 */
[----:B------:R-:W-:Y:S03]  /*12870*/  HGMMA.64x256x16.F32.BF16 R16, gdesc[UR12].tnspA, R16, gsb0 ;  /* 0x23e000000c1079f0 */ /* 0x000fe60008001810 */
[----:B------:R-:W-:Y:S02]  /*12880*/  WARPGROUP.DEPBAR.LE gsb0, 0x0 ;  /* 0x00008000000079c5 */ /* 0x000fe40000010000 */
[----:B------:R-:W-:-:S15]  /*12890*/  WARPGROUP.ARRIVE ;  /* 0x00000000000079c5 */ /* 0x000fde0000000000 */
[----:B------:R-:W-:-:S08]  /*128a0*/  NOP ;  /* 0x0000000000007918 */ /* 0x000fd00000000000 */
[----:B------:R-:W-:Y:S03]  /*128b0*/  HGMMA.64x256x16.F32.BF16 R16, gdesc[UR8].tnspA, R16, gsb0 ;  /* 0x23e00000081079f0 */ /* 0x000fe60008001810 */
[----:B------:R-:W-:Y:S02]  /*128c0*/  WARPGROUP.DEPBAR.LE gsb0, 0x0 ;  /* 0x00008000000079c5 */ /* 0x000fe40000010000 */
[----:B------:R-:W-:Y:S04]  /*128d0*/  STL.64 [R1+0xc00], R16 ;  /* 0x000c001001007387 */ /* 0x000fe80000100a00 */
[----:B------:R-:W-:Y:S04]  /*128e0*/  STL.64 [R1+0xc08], R18 ;  /* 0x000c081201007387 */ /* 0x000fe80000100a00 */
[----:B------:R-:W-:Y:S04]  /*128f0*/  STL.64 [R1+0xc10], R20 ;  /* 0x000c101401007387 */ /* 0x000fe80000100a00 */
[----:B------:R-:W-:Y:S04]  /*12900*/  STL.64 [R1+0xc18], R22 ;  /* 0x000c181601007387 */ /* 0x000fe80000100a00 */
[----:B------:R0:W-:Y:S04]  /*12910*/  STL.64 [R1+0xc20], R24 ;  /* 0x000c201801007387 */ /* 0x0001e80000100a00 */
        /* <DEDUP_REMOVED lines=59> */
[----:B------:R-:W2:Y:S01]  /*12cd0*/  LDL.LU R145, [R1+0x14d4] ;  /* 0x0014d40001917983 */ /* 0x000ea20000300800 */
[----:B------:R-:W-:-:S03]  /*12ce0*/  IMAD.MOV.U32 R168, RZ, RZ, R24 ;  /* 0x000000ffffa87224 */ /* 0x000fc600078e0018 */
[----:B------:R-:W-:Y:S01]  /*12cf0*/  STL.64 [R1+0x1f08], R150 ;  /* 0x001f089601007387 */ /* 0x000fe20000100a00 */
[----:B------:R-:W-:-:S03]  /*12d00*/  IMAD.MOV.U32 R169, RZ, RZ, R26 ;  /* 0x000000ffffa97224 */ /* 0x000fc600078e001a */
[----:B------:R-:W-:Y:S04]  /*12d10*/  STL.64 [R1+0x1f00], R148 ;  /* 0x001f009401007387 */ /* 0x000fe80000100a00 */
[----:B------:R-:W-:Y:S01]  /*12d20*/  STL.64 [R1+0x1ef8], R146 ;  /* 0x001ef89201007387 */ /* 0x000fe20000100a00 */
[----:B------:R-:W-:Y:S02]  /*12d30*/  IMAD.MOV.U32 R152, RZ, RZ, R57 ;  /* 0x000000ffff987224 */ /* 0x000fe400078e0039 */
[----:B------:R-:W-:Y:S02]  /*12d40*/  IMAD.MOV.U32 R153, RZ, RZ, R59 ;  /* 0x000000ffff997224 */ /* 0x000fe400078e003b */
[----:B------:R-:W-:Y:S02]  /*12d50*/  IMAD.MOV.U32 R184, RZ, RZ, R61 ;  /* 0x000000ffffb87224 */ /* 0x000fe400078e003d */
[----:B------:R-:W-:-:S02]  /*12d60*/  IMAD.MOV.U32 R160, RZ, RZ, R60 ;  /* 0x000000ffffa07224 */ /* 0x000fc400078e003c */
[----:B------:R-:W-:Y:S02]  /*12d70*/  IMAD.MOV.U32 R185, RZ, RZ, R63 ;  /* 0x000000ffffb97224 */ /* 0x000fe400078e003f */
[----:B------:R-:W-:Y:S02]  /*12d80*/  IMAD.MOV.U32 R161, RZ, RZ, R62 ;  /* 0x000000ffffa17224 */ /* 0x000fe400078e003e */
        /* <DEDUP_REMOVED lines=9> */
[----:B------:R-:W-:Y:S01]  /*12e20*/  IMAD.MOV.U32 R245, RZ, RZ, R74 ;  /* 0x000000fffff57224 */ /* 0x000fe200078e004a */
[----:B--2---:R2:W-:Y:S04]  /*12e30*/  STL [R1+0x1ef0], R145 ;  /* 0x001ef09101007387 */ /* 0x0045e80000100800 */
[----:B0-----:R-:W2:Y:S04]  /*12e40*/  LDL.LU.64 R24, [R1+0xa00] ;  /* 0x000a000001187983 */ /* 0x001ea80000300a00 */
[----:B-1----:R-:W2:Y:S04]  /*12e50*/  LDL.LU.64 R26, [R1+0xa08] ;  /* 0x000a0800011a7983 */ /* 0x002ea80000300a00 */
[----:B------:R-:W2:Y:S04]  /*12e60*/  LDL.LU.64 R28, [R1+0xa10] ;  /* 0x000a1000011c7983 */ /* 0x000ea80000300a00 */
[----:B---3--:R-:W3:Y:S04]  /*12e70*/  LDL.LU.64 R30, [R1+0xa18] ;  /* 0x000a1800011e7983 */ /* 0x008ee80000300a00 */
[----:B----4-:R-:W3:Y:S04]  /*12e80*/  LDL.LU.64 R32, [R1+0xa20] ;  /* 0x000a200001207983 */ /* 0x010ee80000300a00 */
[----:B------:R-:W3:Y:S04]  /*12e90*/  LDL.LU.64 R34, [R1+0xa28] ;  /* 0x000a280001227983 */ /* 0x000ee80000300a00 */
        /* <DEDUP_REMOVED lines=54> */
[----:B--2---:R-:W3:Y:S04]  /*13200*/  LDL.LU.64 R144, [R1+0xbe0] ;  /* 0x000be00001907983 */ /* 0x004ee80000300a00 */
[----:B------:R-:W3:Y:S04]  /*13210*/  LDL.LU.64 R146, [R1+0xbe8] ;  /* 0x000be80001927983 */ /* 0x000ee80000300a00 */
[----:B------:R-:W3:Y:S04]  /*13220*/  LDL.LU.64 R148, [R1+0xbf0] ;  /* 0x000bf00001947983 */ /* 0x000ee80000300a00 */
[----:B------:R-:W3:Y:S01]  /*13230*/  LDL.LU.64 R150, [R1+0xbf8] ;  /* 0x000bf80001967983 */ /* 0x000ee20000300a00 */
[----:B------:R-:W-:Y:S01]  /*13240*/  UIADD3.64 UR48, UR8, 0x80, URZ ;  /* 0x0000008008307897 */ /* 0x000fe2000fffe03f */
[----:B------:R-:W-:Y:S01]  /*13250*/  UMOV UR50, UR14 ;  /* 0x0000000e00327c82 */ /* 0x000fe20008000000 */
[----:B------:R-:W-:Y:S01]  /*13260*/  UMOV UR51, UR15 ;  /* 0x0000000f00337c82 */ /* 0x000fe20008000000 */
[----:B------:R-:W-:-:S02]  /*13270*/  IMAD.MOV.U32 R197, RZ, RZ, R22 ;  /* 0x000000ffffc57224 */ /* 0x000fc400078e0016 */
[----:B------:R-:W-:Y:S02]  /*13280*/  IMAD.MOV.U32 R176, RZ, RZ, R21 ;  /* 0x000000ffffb07224 */ /* 0x000fe400078e0015 */
[----:B------:R-:W-:Y:S01]  /*13290*/  IMAD.MOV.U32 R177, RZ, RZ, R23 ;  /* 0x000000ffffb17224 */ /* 0x000fe200078e0017 */
        /* <DEDUP_REMOVED lines=20> */
[----:B------:R-:W-:Y:S01]  /*133e0*/  STL [R1+0x1540], R245 ;  /* 0x001540f501007387 */ /* 0x000fe20000100800 */
[----:B---3--:R-:W-:-:S06]  /*133f0*/  WARPGROUP.ARRIVE ;  /* 0x00000000000079c5 */ /* 0x008fcc0000000000 */
[----:B------:R-:W-:Y:S03]  /*13400*/  HGMMA.64x256x16.F32.BF16 R24, gdesc[UR48].tnspA, R24, gsb0 ;  /* 0x23e00000301879f0 */ /* 0x000fe60008001818 */
[----:B------:R-:W-:Y:S02]  /*13410*/  WARPGROUP.DEPBAR.LE gsb0, 0x0 ;  /* 0x00008000000079c5 */ /* 0x000fe40000010000 */
        /* <DEDUP_REMOVED lines=64> */
[----:B0-----:R-:W2:Y:S04]  /*13820*/  LDL.LU.64 R150, [R1+0x1f08] ;  /* 0x001f080001967983 */ /* 0x001ea80000300a00 */
[----:B------:R-:W3:Y:S04]  /*13830*/  LDL.LU.64 R148, [R1+0x1f00] ;  /* 0x001f000001947983 */ /* 0x000ee80000300a00 */
[----:B------:R-:W4:Y:S04]  /*13840*/  LDL.LU.64 R146, [R1+0x1ef8] ;  /* 0x001ef80001927983 */ /* 0x000f280000300a00 */
[----:B------:R-:W2:Y:S01]  /*13850*/  LDL.LU R145, [R1+0x1ef0] ;  /* 0x001ef00001917983 */ /* 0x000ea20000300800 */
[----:B------:R-:W-:-:S03]  /*13860*/  IMAD.MOV.U32 R196, RZ, RZ, R20 ;  /* 0x000000ffffc47224 */ /* 0x000fc600078e0014 */
        /* <DEDUP_REMOVED lines=61> */
[----:B------:R-:W3:Y:S01]  /*13c40*/  LDL.LU.64 R142, [R1+0x7e8] ;  /* 0x0007e800018e7983 */ /* 0x000ee20000300a00 */
[----:B----4-:R-:W-:-:S02]  /*13c50*/  IMAD.MOV.U32 R235, RZ, RZ, R146 ;  /* 0x000000ffffeb7224 */ /* 0x010fc400078e0092 */
[----:B------:R-:W-:Y:S01]  /*13c60*/  IMAD.MOV.U32 R236, RZ, RZ, R147 ;  /* 0x000000ffffec7224 */ /* 0x000fe200078e0093 */
[----:B--2---:R-:W-:Y:S02]  /*13c70*/  R2UR UR49, R145 ;  /* 0x00000000913172ca */ /* 0x004fe400000e0000 */
[----:B------:R-:W2:Y:S04]  /*13c80*/  LDL.LU.64 R144, [R1+0x7f0] ;  /* 0x0007f00001907983 */ /* 0x000ea80000300a00 */
[----:B------:R-:W4:Y:S04]  /*13c90*/  LDL.LU.64 R146, [R1+0x7f8] ;  /* 0x0007f80001927983 */ /* 0x000f280000300a00 */
[----:B----4-:R-:W-:Y:S04]  /*13ca0*/  STL.64 [R1+0x1ce8], R146 ;  /* 0x001ce89201007387 */ /* 0x010fe80000100a00 */
[----:B--2---:R-:W-:Y:S04]  /*13cb0*/  STL.64 [R1+0x1ce0], R144 ;  /* 0x001ce09001007387 */ /* 0x004fe80000100a00 */
[----:B---3--:R-:W-:Y:S04]  /*13cc0*/  STL.64 [R1+0x1cd8], R142 ;  /* 0x001cd88e01007387 */ /* 0x008fe80000100a00 */
        /* <DEDUP_REMOVED lines=64> */
[----:B------:R-:W2:Y:S04]  /*140d0*/  LDL.LU.64 R26, [R1+0x818] ;  /* 0x00081800011a7983 */ /* 0x000ea80000300a00 */
        /* <DEDUP_REMOVED lines=60> */
[----:B--2---:R-:W-:Y:S04]  /*144a0*/  STL.64 [R1+0x1ee8], R146 ;  /* 0x001ee89201007387 */ /* 0x004fe80000100a00 */
[----:B----4-:R-:W-:Y:S04]  /*144b0*/  STL.64 [R1+0x1ee0], R144 ;  /* 0x001ee09001007387 */ /* 0x010fe80000100a00 */
        /* <DEDUP_REMOVED lines=126> */
[----:B------:R-:W-:Y:S01]  /*14ca0*/  UIADD3.64 UR52, UR8, 0x100, URZ ;  /* 0x0000010008347897 */ /* 0x000fe2000fffe03f */
[----:B------:R-:W-:Y:S01]  /*14cb0*/  UMOV UR54, UR10 ;  /* 0x0000000a00367c82 */ /* 0x000fe20008000000 */
[----:B------:R-:W-:Y:S01]  /*14cc0*/  UMOV UR55, UR11 ;  /* 0x0000000b00377c82 */ /* 0x000fe20008000000 */
[----:B------:R-:W-:Y:S01]  /*14cd0*/  IMAD.MOV.U32 R205, RZ, RZ, R19 ;  /* 0x000000ffffcd7224 */ /* 0x000fe200078e0013 */
[----:B--2---:R-:W-:-:S06]  /*14ce0*/  WARPGROUP.ARRIVE ;  /* 0x00000000000079c5 */ /* 0x004fcc0000000000 */
        /* <DEDUP_REMOVED lines=96> */
[----:B------:R-:W-:-:S03]  /*152f0*/  IMAD.MOV.U32 R247, RZ, RZ, R78 ;  /* 0x000000fffff77224 */ /* 0x000fc600078e004e */
        /* <DEDUP_REMOVED lines=11> */
[----:B------:R-:W-:Y:S02]  /*153b0*/  IMAD.MOV.U32 R211, RZ, RZ, R71 ;  /* 0x000000ffffd37224 */ /* 0x000fe400078e0047 */
[----:B------:R-:W-:Y:S01]  /*153c0*/  IMAD.MOV.U32 R191, RZ, RZ, R70 ;  /* 0x000000ffffbf7224 */ /* 0x000fe200078e0046 */
[----:B------:R-:W2:Y:S01]  /*153d0*/  LDL.LU.64 R74, [R1+0x1dc8] ;  /* 0x001dc800014a7983 */ /* 0x000ea20000300a00 */
[----:B------:R-:W-:Y:S02]  /*153e0*/  IMAD.MOV.U32 R210, RZ, RZ, R69 ;  /* 0x000000ffffd27224 */ /* 0x000fe400078e0045 */
[----:B------:R-:W-:Y:S01]  /*153f0*/  IMAD.MOV.U32 R190, RZ, RZ, R68 ;  /* 0x000000ffffbe7224 */ /* 0x000fe200078e0044 */
[----:B------:R-:W2:Y:S01]  /*15400*/  LDL.LU.64 R72, [R1+0x1dc0] ;  /* 0x001dc00001487983 */ /* 0x000ea20000300a00 */
[----:B------:R-:W-:Y:S02]  /*15410*/  IMAD.MOV.U32 R187, RZ, RZ, R67 ;  /* 0x000000ffffbb7224 */ /* 0x000fe400078e0043 */
[----:B------:R-:W-:Y:S01]  /*15420*/  IMAD.MOV.U32 R163, RZ, RZ, R66 ;  /* 0x000000ffffa37224 */ /* 0x000fe200078e0042 */
[----:B------:R-:W2:Y:S01]  /*15430*/  LDL.LU.64 R70, [R1+0x1db8] ;  /* 0x001db80001467983 */ /* 0x000ea20000300a00 */
[----:B------:R-:W-:-:S02]  /*15440*/  IMAD.MOV.U32 R186, RZ, RZ, R65 ;  /* 0x000000ffffba7224 */ /* 0x000fc400078e0041 */
[----:B------:R-:W-:Y:S01]  /*15450*/  IMAD.MOV.U32 R162, RZ, RZ, R64 ;  /* 0x000000ffffa27224 */ /* 0x000fe200078e0040 */
[----:B------:R-:W2:Y:S01]  /*15460*/  LDL.LU.64 R68, [R1+0x1db0] ;  /* 0x001db00001447983 */ /* 0x000ea20000300a00 */
[----:B------:R-:W-:-:S03]  /*15470*/  IMAD.MOV.U32 R155, RZ, RZ, R63 ;  /* 0x000000ffff9b7224 */ /* 0x000fc600078e003f */
[----:B------:R-:W2:Y:S01]  /*15480*/  LDL.LU.64 R66, [R1+0x1da8] ;  /* 0x001da80001427983 */ /* 0x000ea20000300a00 */
[----:B------:R-:W-:-:S03]  /*15490*/  IMAD.MOV.U32 R154, RZ, RZ, R61 ;  /* 0x000000ffff9a7224 */ /* 0x000fc600078e003d */
[----:B------:R-:W2:Y:S04]  /*154a0*/  LDL.LU.64 R64, [R1+0x1da0] ;  /* 0x001da00001407983 */ /* 0x000ea80000300a00 */
[----:B------:R-:W2:Y:S04]  /*154b0*/  LDL.LU.64 R62, [R1+0x1d98] ;  /* 0x001d9800013e7983 */ /* 0x000ea80000300a00 */
[----:B------:R-:W2:Y:S04]  /*154c0*/  LDL.LU.64 R60, [R1+0x1d90] ;  /* 0x001d9000013c7983 */ /* 0x000ea80000300a00 */
[----:B------:R-:W2:Y:S04]  /*154d0*/  LDL.LU.64 R58, [R1+0x1d88] ;  /* 0x001d8800013a7983 */ /* 0x000ea80000300a00 */
[----:B------:R-:W2:Y:S01]  /*154e0*/  LDL.LU.64 R56, [R1+0x1d80] ;  /* 0x001d800001387983 */ /* 0x000ea20000300a00 */
[----:B------:R-:W-:-:S03]  /*154f0*/  IMAD.MOV.U32 R19, RZ, RZ, R47 ;  /* 0x000000ffff137224 */ /* 0x000fc600078e002f */
        /* <DEDUP_REMOVED lines=25> */
[----:B------:R-:W2:Y:S04]  /*15690*/  LDL.LU.64 R24, [R1+0x1d00] ;  /* 0x001d000001187983 */ /* 0x000ea80000300a00 */
[----:B------:R-:W2:Y:S04]  /*156a0*/  LDL.LU.64 R22, [R1+0x1cf8] ;  /* 0x001cf80001167983 */ /* 0x000ea80000300a00 */
[----:B------:R-:W2:Y:S01]  /*156b0*/  LDL.LU.64 R20, [R1+0x1cf0] ;  /* 0x001cf00001147983 */ /* 0x000ea20000300a00 */
[----:B------:R-:W-:Y:S01]  /*156c0*/  UIADD3.64 UR56, UR8, 0x180, URZ ;  /* 0x0000018008387897 */ /* 0x000fe2000fffe03f */
[----:B------:R-:W-:Y:S01]  /*156d0*/  UMOV UR58, UR14 ;  /* 0x0000000e003a7c82 */ /* 0x000fe20008000000 */
[----:B------:R-:W-:Y:S01]  /*156e0*/  UMOV UR59, UR15 ;  /* 0x0000000f003b7c82 */ /* 0x000fe20008000000 */
[----:B------:R-:W-:Y:S01]  /*156f0*/  UMOV UR18, UR10 ;  /* 0x0000000a00127c82 */ /* 0x000fe20008000000 */
[----:B------:R-:W-:Y:S01]  /*15700*/  UMOV UR19, UR11 ;  /* 0x0000000b00137c82 */ /* 0x000fe20008000000 */
[----:B--2---:R-:W-:-:S06]  /*15710*/  WARPGROUP.ARRIVE ;  /* 0x00000000000079c5 */ /* 0x004fcc0000000000 */
[----:B------:R-:W-:Y:S03]  /*15720*/  HGMMA.64x256x16.F32.BF16 R20, gdesc[UR56].tnspA, R20, gsb0 ;  /* 0x23e00000381479f0 */ /* 0x000fe60008001814 */
[----:B------:R-:W-:Y:S02]  /*15730*/  WARPGROUP.DEPBAR.LE gsb0, 0x0 ;  /* 0x00008000000079c5 */ /* 0x000fe40000010000 */
[----:B------:R-:W-:-:S15]  /*15740*/  WARPGROUP.ARRIVE ;  /* 0x00000000000079c5 */ /* 0x000fde0000000000 */
[----:B------:R-:W-:-:S08]  /*15750*/  NOP ;  /* 0x0000000000007918 */ /* 0x000fd00000000000 */
[----:B------:R-:W-:Y:S01]  /*15760*/  HGMMA.64x256x16.F32.BF16 R20, gdesc[UR16].tnspA, R20, gsb0 ;  /* 0x23e00000101479f0 */ /* 0x000fe20008001814 */
[----:B------:R-:W-:Y:S02]  /*15770*/  R2UR UR53, R236 ;  /* 0x00000000ec3572ca */ /* 0x000fe400000e0000 */
        /* <DEDUP_REMOVED lines=130> */
[----:B------:R-:W2:Y:S04]  /*15fa0*/  LDL.LU.64 R24, [R1+0x1b00] ;  /* 0x001b000001187983 */ /* 0x000ea80000300a00 */
[----:B------:R-:W2:Y:S04]  /*15fb0*/  LDL.LU.64 R22, [R1+0x1af8] ;  /* 0x001af80001167983 */ /* 0x000ea80000300a00 */
[----:B------:R-:W2:Y:S01]  /*15fc0*/  LDL.LU.64 R20, [R1+0x1af0] ;  /* 0x001af00001147983 */ /* 0x000ea20000300a00 */
        /* <DEDUP_REMOVED lines=75> */
[----:B0-----:R-:W2:Y:S04]  /*16480*/  LDL.LU R50, [R1+0x1ae8] ;  /* 0x001ae80001327983 */ /* 0x001ea80000300800 */
[----:B------:R-:W3:Y:S04]  /*16490*/  LDL.LU.64 R48, [R1+0x1ae0] ;  /* 0x001ae00001307983 */ /* 0x000ee80000300a00 */
[----:B------:R-:W4:Y:S04]  /*164a0*/  LDL.LU.64 R46, [R1+0x1ad8] ;  /* 0x001ad800012e7983 */ /* 0x000f280000300a00 */
        /* <DEDUP_REMOVED lines=10> */
[----:B------:R-:W4:Y:S01]  /*16550*/  LDL.LU.64 R24, [R1+0x1a80] ;  /* 0x001a800001187983 */ /* 0x000f220000300a00 */
[----:B------:R-:W-:-:S03]  /*16560*/  IMAD.MOV.U32 R238, RZ, RZ, R20 ;  /* 0x000000ffffee7224 */ /* 0x000fc600078e0014 */
[----:B------:R-:W4:Y:S04]  /*16570*/  LDL.LU R20, [R1+0x1a78] ;  /* 0x001a780001147983 */ /* 0x000f280000300800 */
[----:B------:R-:W-:Y:S01]  /*16580*/  STL.64 [R1+0x1a70], R150 ;  /* 0x001a709601007387 */ /* 0x000fe20000100a00 */
[----:B------:R-:W-:Y:S02]  /*16590*/  R2UR UR57, R148 ;  /* 0x00000000943972ca */ /* 0x000fe400000e0000 */
[----:B------:R-:W-:Y:S01]  /*165a0*/  R2UR UR56, R149 ;  /* 0x00000000953872ca */ /* 0x000fe200000e0000 */
[----:B--2---:R-:W-:Y:S04]  /*165b0*/  STL [R1+0x1a68], R50 ;  /* 0x001a683201007387 */ /* 0x004fe80000100800 */
[----:B---3--:R-:W-:Y:S04]  /*165c0*/  STL.64 [R1+0x1a60], R48 ;  /* 0x001a603001007387 */ /* 0x008fe80000100a00 */
[----:B----4-:R-:W-:Y:S04]  /*165d0*/  STL.64 [R1+0x1a58], R46 ;  /* 0x001a582e01007387 */ /* 0x010fe80000100a00 */
        /* <DEDUP_REMOVED lines=80> */
[----:B------:R-:W-:Y:S01]  /*16ae0*/  HGMMA.64x256x16.F32.BF16 R24, gdesc[UR28].tnspA, R24, gsb0 ;  /* 0x23e000001c1879f0 */ /* 0x000fe20008001818 */
[----:B------:R-:W-:Y:S02]  /*16af0*/  IMAD.MOV.U32 R252, RZ, RZ, R21 ;  /* 0x000000fffffc7224 */ /* 0x000fe400078e0015 */
        /* <DEDUP_REMOVED lines=65> */
[----:B------:R-:W-:Y:S01]  /*16f10*/  STL.64 [R1+0x5e0], R144 ;  /* 0x0005e09001007387 */ /* 0x000fe20000100a00 */
[----:B------:R-:W-:-:S03]  /*16f20*/  IMAD.MOV.U32 R21, RZ, RZ, R50 ;  /* 0x000000ffff157224 */ /* 0x000fc600078e0032 */
[----:B------:R-:W-:Y:S04]  /*16f30*/  STL.64 [R1+0x5e8], R146 ;  /* 0x0005e89201007387 */ /* 0x000fe80000100a00 */
[----:B------:R-:W-:Y:S04]  /*16f40*/  STL.64 [R1+0x5f0], R148 ;  /* 0x0005f09401007387 */ /* 0x000fe80000100a00 */
[----:B------:R0:W-:Y:S01]  /*16f50*/  STL.64 [R1+0x5f8], R150 ;  /* 0x0005f89601007387 */ /* 0x0001e20000100a00 */
[----:B------:R-:W-:-:S03]  /*16f60*/  IMAD.MOV.U32 R173, RZ, RZ, R31 ;  /* 0x000000ffffad7224 */ /* 0x000fc600078e001f */
[----:B0-----:R-:W2:Y:S04]  /*16f70*/  LDL.LU.64 R150, [R1+0x1a70] ;  /* 0x001a700001967983 */ /* 0x001ea80000300a00 */
[----:B------:R-:W3:Y:S04]  /*16f80*/  LDL.LU R50, [R1+0x1a68] ;  /* 0x001a680001327983 */ /* 0x000ee80000300800 */
[----:B------:R-:W4:Y:S04]  /*16f90*/  LDL.LU.64 R48, [R1+0x1a60] ;  /* 0x001a600001307983 */ /* 0x000f280000300a00 */
        /* <DEDUP_REMOVED lines=35> */
[----:B---3--:R-:W-:Y:S02]  /*171d0*/  IMAD.MOV.U32 R17, RZ, RZ, R50 ;  /* 0x000000ffff117224 */ /* 0x008fe400078e0032 */
[----:B----4-:R-:W-:-:S02]  /*171e0*/  IMAD.MOV.U32 R16, RZ, RZ, R49 ;  /* 0x000000ffff107224 */ /* 0x010fc400078e0031 */
[----:B------:R-:W-:Y:S02]  /*171f0*/  IMAD.MOV.U32 R18, RZ, RZ, R48 ;  /* 0x000000ffff127224 */ /* 0x000fe400078e0030 */
[----:B--2---:R-:W-:Y:S02]  /*17200*/  IMAD.MOV.U32 R184, RZ, RZ, R47 ;  /* 0x000000ffffb87224 */ /* 0x004fe400078e002f */
        /* <DEDUP_REMOVED lines=23> */
[----:B------:R-:W2:Y:S04]  /*17380*/  LDL.LU.64 R24, [R1] ;  /* 0x0000000001187983 */ /* 0x000ea80000300a00 */
        /* <DEDUP_REMOVED lines=57> */
[----:B------:R-:W3:Y:S01]  /*17720*/  LDL.LU.64 R140, [R1+0x1d0] ;  /* 0x0001d000018c7983 */ /* 0x000ee20000300a00 */
[----:B------:R-:W-:-:S03]  /*17730*/  IMAD.MOV.U32 R217, RZ, RZ, R150 ;  /* 0x000000ffffd97224 */ /* 0x000fc600078e0096 */
[----:B------:R-:W4:Y:S01]  /*17740*/  LDL.LU.64 R142, [R1+0x1d8] ;  /* 0x0001d800018e7983 */ /* 0x000f220000300a00 */
[----:B------:R-:W-:-:S03]  /*17750*/  IMAD.MOV.U32 R228, RZ, RZ, R151 ;  /* 0x000000ffffe47224 */ /* 0x000fc600078e0097 */
        /* <DEDUP_REMOVED lines=138> */
[----:B------:R-:W-:Y:S02]  /*18000*/  R2UR UR48, R9 ;  /* 0x00000000093072ca */ /* 0x000fe400000e0000 */
[----:B------:R-:W0:Y:S01]  /*18010*/  LDC R9, c[0x0][0x238] ;  /* 0x00008e00ff097b82 */ /* 0x000e220000000800 */
[----:B------:R-:W-:Y:S02]  /*18020*/  WARPGROUP.DEPBAR.LE gsb0, 0x0 ;  /* 0x00008000000079c5 */ /* 0x000fe40000010000 */
[----:B------:R-:W-:-:S15]  /*18030*/  WARPGROUP.ARRIVE ;  /* 0x00000000000079c5 */ /* 0x000fde0000000000 */
[----:B------:R-:W-:-:S07]  /*18040*/  NOP ;  /* 0x0000000000007918 */ /* 0x000fce0000000000 */
[----:B------:R-:W-:Y:S01]  /*18050*/  HGMMA.64x256x16.F32.BF16 R24, gdesc[UR40].tnspA, R24, gsb0 ;  /* 0x23e00000281879f0 */ /* 0x000fe20008001818 */
[----:B------:R-:W-:Y:S01]  /*18060*/  R2UR UR52, R235 ;  /* 0x00000000eb3472ca */ /* 0x000fe200000e0000 */
[----:B0-----:R-:W-:Y:S02]  /*18070*/  IMAD.SHL.U32 R9, R9, 0x20, RZ ;  /* 0x0000002009097824 */ /* 0x001fe400078e00ff */
[----:B------:R-:W-:Y:S02]  /*18080*/  IMAD.MOV.U32 R244, RZ, RZ, R217 ;  /* 0x000000fffff47224 */ /* 0x000fe400078e00d9 */
[----:B------:R-:W-:Y:S02]  /*18090*/  IMAD.SHL.U32 R9, R9, 0x2, RZ ;  /* 0x0000000209097824 */ /* 0x000fe400078e00ff */
[----:B------:R-:W-:Y:S02]  /*180a0*/  IMAD.MOV.U32 R217, RZ, RZ, R208 ;  /* 0x000000ffffd97224 */ /* 0x000fe400078e00d0 */
[----:B------:R-:W-:-:S02]  /*180b0*/  IMAD.MOV.U32 R208, RZ, RZ, R184 ;  /* 0x000000ffffd07224 */ /* 0x000fc400078e00b8 */
[----:B------:R-:W-:Y:S01]  /*180c0*/  IMAD.MOV.U32 R184, RZ, RZ, R17 ;  /* 0x000000ffffb87224 */ /* 0x000fe200078e0011 */
[----:B------:R-:W-:Y:S01]  /*180d0*/  IADD3 R17, P1, R14, R9, RZ ;  /* 0x000000090e117210 */ /* 0x000fe20007f3e0ff */
[----:B------:R-:W-:Y:S02]  /*180e0*/  IMAD.MOV.U32 R245, RZ, RZ, R228 ;  /* 0x000000fffff57224 */ /* 0x000fe400078e00e4 */
[----:B------:R-:W-:Y:S02]  /*180f0*/  IMAD.MOV.U32 R239, RZ, RZ, R22 ;  /* 0x000000ffffef7224 */ /* 0x000fe400078e0016 */
[----:B------:R-:W-:Y:S02]  /*18100*/  IMAD.MOV.U32 R229, RZ, RZ, R216 ;  /* 0x000000ffffe57224 */ /* 0x000fe400078e00d8 */
[----:B------:R-:W-:Y:S02]  /*18110*/  IMAD.MOV.U32 R228, RZ, RZ, R209 ;  /* 0x000000ffffe47224 */ /* 0x000fe400078e00d1 */
[----:B------:R-:W-:-:S02]  /*18120*/  IMAD.X R14, R15, 0x1, R0, P1 ;  /* 0x000000010f0e7824 */ /* 0x000fc400008e0600 */
[----:B------:R-:W-:Y:S02]  /*18130*/  IMAD.MOV.U32 R216, RZ, RZ, R189 ;  /* 0x000000ffffd87224 */ /* 0x000fe400078e00bd */
[----:B------:R-:W-:Y:S02]  /*18140*/  IMAD.MOV.U32 R15, RZ, RZ, R245 ;  /* 0x000000ffff0f7224 */ /* 0x000fe400078e00f5 */
[----:B------:R-:W-:Y:S02]  /*18150*/  IMAD.MOV.U32 R189, RZ, RZ, R185 ;  /* 0x000000ffffbd7224 */ /* 0x000fe400078e00b9 */
[----:B------:R-:W-:Y:S02]  /*18160*/  IMAD.MOV.U32 R245, RZ, RZ, R244 ;  /* 0x000000fffff57224 */ /* 0x000fe400078e00f4 */
[----:B------:R-:W-:Y:S01]  /*18170*/  IMAD.MOV.U32 R209, RZ, RZ, R18 ;  /* 0x000000ffffd17224 */ /* 0x000fe200078e0012 */
[----:B------:R-:W-:Y:S01]  /*18180*/  IADD3 R18, P2, R10, R9, RZ ;  /* 0x000000090a127210 */ /* 0x000fe20007f5e0ff */
[----:B------:R-:W-:-:S02]  /*18190*/  IMAD.MOV.U32 R185, RZ, RZ, R16 ;  /* 0x000000ffffb97224 */ /* 0x000fc400078e0010 */
[----:B------:R-:W-:Y:S02]  /*181a0*/  IMAD.MOV.U32 R244, RZ, RZ, R229 ;  /* 0x000000fffff47224 */ /* 0x000fe400078e00e5 */
[----:B------:R-:W-:Y:S02]  /*181b0*/  IMAD.MOV.U32 R229, RZ, RZ, R228 ;  /* 0x000000ffffe57224 */ /* 0x000fe400078e00e4 */
[----:B------:R-:W-:Y:S01]  /*181c0*/  IMAD.MOV.U32 R228, RZ, RZ, R217 ;  /* 0x000000ffffe47224 */ /* 0x000fe200078e00d9 */
[----:B------:R-:W-:Y:S01]  /*181d0*/  IADD3 R16, P0, R12, R9, RZ ;  /* 0x000000090c107210 */ /* 0x000fe20007f1e0ff */
[----:B------:R-:W-:Y:S02]  /*181e0*/  IMAD.MOV.U32 R217, RZ, RZ, R216 ;  /* 0x000000ffffd97224 */ /* 0x000fe400078e00d8 */
[----:B------:R-:W-:Y:S02]  /*181f0*/  IMAD.MOV.U32 R216, RZ, RZ, R185 ;  /* 0x000000ffffd87224 */ /* 0x000fe400078e00b9 */
[----:B------:R-:W-:-:S02]  /*18200*/  IMAD.MOV.U32 R185, RZ, RZ, R184 ;  /* 0x000000ffffb97224 */ /* 0x000fc400078e00b8 */
[----:B------:R-:W-:Y:S01]  /*18210*/  IMAD.X R10, R11, 0x1, R0, P2 ;  /* 0x000000010b0a7824 */ /* 0x000fe200010e0600 */
[----:B------:R-:W-:Y:S01]  /*18220*/  IADD3 R15, P2, R15, R9, RZ ;  /* 0x000000090f0f7210 */ /* 0x000fe20007f5e0ff */
[----:B------:R-:W-:Y:S02]  /*18230*/  IMAD.MOV.U32 R184, RZ, RZ, R160 ;  /* 0x000000ffffb87224 */ /* 0x000fe400078e00a0 */
[----:B------:R-:W-:Y:S02]  /*18240*/  IMAD.MOV.U32 R160, RZ, RZ, R169 ;  /* 0x000000ffffa07224 */ /* 0x000fe400078e00a9 */
[----:B------:R-:W-:Y:S02]  /*18250*/  IMAD.MOV.U32 R169, RZ, RZ, R168 ;  /* 0x000000ffffa97224 */ /* 0x000fe400078e00a8 */
[----:B------:R-:W-:Y:S02]  /*18260*/  IMAD.X R12, R13, 0x1, R0, P0 ;  /* 0x000000010d0c7824 */ /* 0x000fe400000e0600 */
[----:B------:R-:W-:-:S02]  /*18270*/  IMAD.MOV.U32 R168, RZ, RZ, R177 ;  /* 0x000000ffffa87224 */ /* 0x000fc400078e00b1 */
[----:B------:R-:W-:Y:S01]  /*18280*/  IMAD.MOV.U32 R177, RZ, RZ, R241 ;  /* 0x000000ffffb17224 */ /* 0x000fe200078e00f1 */
        /* <DEDUP_REMOVED lines=150> */
[----:B------:R-:W2:Y:S04]  /*18bf0*/  LDL.LU.64 R24, [R1+0x1800] ;  /* 0x0018000001187983 */ /* 0x000ea80000300a00 */
[----:B------:R-:W3:Y:S04]  /*18c00*/  LDL R13, [R1+0x14dc] ;  /* 0x0014dc00010d7983 */ /* 0x000ee80000100800 */
[----:B------:R-:W4:Y:S04]  /*18c10*/  LDL.LU R241, [R1+0xf78] ;  /* 0x000f780001f17983 */ /* 0x000f280000300800 */
[----:B------:R0:W-:Y:S04]  /*18c20*/  STL [R1+0xe7c], R15 ;  /* 0x000e7c0f01007387 */ /* 0x0001e80000100800 */
[----:B0-----:R-:W2:Y:S02]  /*18c30*/  LDL.LU R15, [R1+0x14a4] ;  /* 0x0014a400010f7983 */ /* 0x001ea40000300800 */
[----:B--2---:R-:W-:-:S05]  /*18c40*/  IADD3 R15, P6, R15, R9, RZ ;  /* 0x000000090f0f7210 */ /* 0x004fca0007fde0ff */
        /* <DEDUP_REMOVED lines=14> */
[----:B--2---:R-:W-:-:S05]  /*18d30*/  IMAD.X R15, R15, 0x1, R0, P2 ;  /* 0x000000010f0f7824 */ /* 0x004fca00010e0600 */
        /* <DEDUP_REMOVED lines=16> */
[----:B0-----:R-:W2:Y:S01]  /*18e40*/  LDL.LU R15, [R1+0x1490] ;  /* 0x00149000010f7983 */ /* 0x001ea20000300800 */
[----:B------:R-:W-:Y:S01]  /*18e50*/  WARPGROUP.ARRIVE ;  /* 0x00000000000079c5 */ /* 0x000fe20000000000 */
[----:B------:R-:W-:Y:S01]  /*18e60*/  UMOV UR46, UR14 ;  /* 0x0000000e002e7c82 */ /* 0x000fe20008000000 */
[----:B------:R-:W-:-:S04]  /*18e70*/  UMOV UR47, UR15 ;  /* 0x0000000f002f7c82 */ /* 0x000fc80008000000 */
[----:B------:R-:W-:Y:S01]  /*18e80*/  HGMMA.64x256x16.F32.BF16 R24, gdesc[UR44].tnspA, R24, gsb0 ;  /* 0x23e000002c1879f0 */ /* 0x000fe20008001818 */
[----:B--2---:R-:W-:-:S05]  /*18e90*/  IMAD.X R15, R15, 0x1, R0, P1 ;  /* 0x000000010f0f7824 */ /* 0x004fca00008e0600 */
[----:B------:R0:W-:Y:S04]  /*18ea0*/  STL [R1+0x1490], R15 ;  /* 0x0014900f01007387 */ /* 0x0001e80000100800 */
[----:B0-----:R-:W2:Y:S01]  /*18eb0*/  LDL.LU R15, [R1+0x1464] ;  /* 0x00146400010f7983 */ /* 0x001ea20000300800 */
[----:B------:R-:W-:Y:S02]  /*18ec0*/  WARPGROUP.DEPBAR.LE gsb0, 0x0 ;  /* 0x00008000000079c5 */ /* 0x000fe40000010000 */
[----:B------:R-:W-:Y:S01]  /*18ed0*/  WARPGROUP.ARRIVE ;  /* 0x00000000000079c5 */ /* 0x000fe20000000000 */
[----:B------:R-:W-:Y:S01]  /*18ee0*/  UMOV UR50, UR10 ;  /* 0x0000000a00327c82 */ /* 0x000fe20008000000 */
[----:B------:R-:W-:-:S13]  /*18ef0*/  UMOV UR51, UR11 ;  /* 0x0000000b00337c82 */ /* 0x000fda0008000000 */
[----:B------:R-:W-:Y:S01]  /*18f00*/  HGMMA.64x256x16.F32.BF16 R24, gdesc[UR48].tnspA, R24, gsb0 ;  /* 0x23e00000301879f0 */ /* 0x000fe20008001818 */
[----:B--2---:R-:W-:-:S05]  /*18f10*/  IADD3 R15, P1, R15, R9, RZ ;  /* 0x000000090f0f7210 */ /* 0x004fca0007f3e0ff */
[----:B------:R0:W-:Y:S04]  /*18f20*/  STL [R1+0x1464], R15 ;  /* 0x0014640f01007387 */ /* 0x0001e80000100800 */
[----:B0-----:R-:W2:Y:S01]  /*18f30*/  LDL.LU R15, [R1+0x1488] ;  /* 0x00148800010f7983 */ /* 0x001ea20000300800 */
[----:B------:R-:W-:Y:S02]  /*18f40*/  WARPGROUP.DEPBAR.LE gsb0, 0x0 ;  /* 0x00008000000079c5 */ /* 0x000fe40000010000 */
[----:B--2---:R-:W-:-:S05]  /*18f50*/  IMAD.X R15, R15, 0x1, R0, P4 ;  /* 0x000000010f0f7824 */ /* 0x004fca00020e0600 */
[----:B------:R-:W-:Y:S04]  /*18f60*/  STL [R1+0x1488], R15 ;  /* 0x0014880f01007387 */ /* 0x000fe80000100800 */
[----:B------:R-:W-:Y:S04]  /*18f70*/  STL.64 [R1], R24 ;  /* 0x0000001801007387 */ /* 0x000fe80000100a00 */
        /* <DEDUP_REMOVED lines=134> */
[----:B----4-:R-:W-:-:S02]  /*197e0*/  IMAD.MOV.U32 R168, RZ, RZ, R241 ;  /* 0x000000ffffa87224 */ /* 0x010fc400078e00f1 */
[----:B------:R-:W-:Y:S01]  /*197f0*/  IMAD.MOV.U32 R243, RZ, RZ, R26 ;  /* 0x000000fffff37224 */ /* 0x000fe200078e001a */
[----:B------:R-:W4:Y:S01]  /*19800*/  LDL.LU.64 R30, [R1+0x1618] ;  /* 0x00161800011e7983 */ /* 0x000f220000300a00 */
[----:B------:R-:W-:-:S03]  /*19810*/  IMAD.MOV.U32 R241, RZ, RZ, R24 ;  /* 0x000000fffff17224 */ /* 0x000fc600078e0018 */
[----:B------:R-:W4:Y:S04]  /*19820*/  LDL.LU.64 R28, [R1+0x1610] ;  /* 0x00161000011c7983 */ /* 0x000f280000300a00 */
[----:B------:R-:W4:Y:S04]  /*19830*/  LDL.LU.64 R26, [R1+0x1608] ;  /* 0x00160800011a7983 */ /* 0x000f280000300a00 */
[----:B------:R-:W4:Y:S01]  /*19840*/  LDL.LU.64 R24, [R1+0x1600] ;  /* 0x0016000001187983 */ /* 0x000f220000300a00 */
[----:B------:R-:W-:-:S05]  /*19850*/  VIADD R20, R20, 0x1 ;  /* 0x0000000114147836 */ /* 0x000fca0000000000 */
[----:B---3--:R-:W-:Y:S01]  /*19860*/  ISETP.NE.U32.AND P0, PT, R20, R13, PT ;  /* 0x0000000d1400720c */ /* 0x008fe20003f05070 */
        /* <DEDUP_REMOVED lines=10> */
[--C-:B--2---:R-:W-:Y:S02]  /*19910*/  IMAD.X R134, R134, 0x1, R0.reuse, P1 ;  /* 0x0000000186867824 */ /* 0x104fe400008e0600 */
[----:B------:R-:W-:-:S02]  /*19920*/  IMAD.X R132, R132, 0x1, R0, P5 ;  /* 0x0000000184847824 */ /* 0x000fc400028e0600 */
[--C-:B------:R-:W-:Y:S02]  /*19930*/  IMAD.X R130, R130, 0x1, R0.reuse, P6 ;  /* 0x0000000182827824 */ /* 0x100fe400030e0600 */
[--C-:B------:R-:W-:Y:S02]  /*19940*/  IMAD.X R128, R128, 0x1, R0.reuse, P2 ;  /* 0x0000000180807824 */ /* 0x100fe400010e0600 */
[----:B------:R-:W-:Y:S01]  /*19950*/  IMAD.X R126, R126, 0x1, R0, P3 ;  /* 0x000000017e7e7824 */ /* 0x000fe200018e0600 */
[-C--:B------:R-:W-:Y:S02]  /*19960*/  IADD3 R125, P4, R125, R9.reuse, RZ ;  /* 0x000000097d7d7210 */ /* 0x080fe40007f9e0ff */
[----:B------:R-:W-:-:S03]  /*19970*/  IADD3 R127, P3, R127, R9, RZ ;  /* 0x000000097f7f7210 */ /* 0x000fc60007f7e0ff */
[----:B------:R0:W-:Y:S01]  /*19980*/  STL [R1+0x145c], R125 ;  /* 0x00145c7d01007387 */ /* 0x0001e20000100800 */
[-C--:B------:R-:W-:Y:S02]  /*19990*/  IADD3 R129, P2, R129, R9.reuse, RZ ;  /* 0x0000000981817210 */ /* 0x080fe40007f5e0ff */
[-C--:B------:R-:W-:Y:S01]  /*199a0*/  IADD3 R131, P6, R131, R9.reuse, RZ ;  /* 0x0000000983837210 */ /* 0x080fe20007fde0ff */
[----:B0-----:R-:W4:Y:S04]  /*199b0*/  LDL.LU R125, [R1+0x15fc] ;  /* 0x0015fc00017d7983 */ /* 0x001f280000300800 */
[----:B------:R0:W-:Y:S01]  /*199c0*/  STL [R1+0x1480], R126 ;  /* 0x0014807e01007387 */ /* 0x0001e20000100800 */
[----:B------:R-:W-:-:S03]  /*199d0*/  IADD3 R133, P5, R133, R9, RZ ;  /* 0x0000000985857210 */ /* 0x000fc60007fbe0ff */
[----:B0-----:R-:W4:Y:S04]  /*199e0*/  LDL.LU R126, [R1+0x15f8] ;  /* 0x0015f800017e7983 */ /* 0x001f280000300800 */
[----:B------:R0:W-:Y:S04]  /*199f0*/  STL [R1+0x1454], R127 ;  /* 0x0014547f01007387 */ /* 0x0001e80000100800 */
[----:B0-----:R-:W4:Y:S04]  /*19a00*/  LDL.LU R127, [R1+0x15f4] ;  /* 0x0015f400017f7983 */ /* 0x001f280000300800 */
[----:B------:R0:W-:Y:S01]  /*19a10*/  STL [R1+0x1478], R128 ;  /* 0x0014788001007387 */ /* 0x0001e20000100800 */
[----:B------:R-:W-:-:S03]  /*19a20*/  IADD3 R135, P1, R135, R9, RZ ;  /* 0x0000000987877210 */ /* 0x000fc60007f3e0ff */
[----:B0-----:R-:W4:Y:S04]  /*19a30*/  LDL.LU R128, [R1+0x15f0] ;  /* 0x0015f00001807983 */ /* 0x001f280000300800 */
[----:B------:R0:W-:Y:S01]  /*19a40*/  STL [R1+0x144c], R129 ;  /* 0x00144c8101007387 */ /* 0x0001e20000100800 */
[----:B------:R-:W-:-:S03]  /*19a50*/  IMAD.X R136, R136, 0x1, R0, P4 ;  /* 0x0000000188887824 */ /* 0x000fc600020e0600 */
        /* <DEDUP_REMOVED lines=49> */
[----:B------:R0:W-:Y:S04]  /*19d70*/  STL [R1+0x1430], R146 ;  /* 0x0014309201007387 */ /* 0x0001e80000100800 */
        /* <DEDUP_REMOVED lines=11> */
[----:B------:R-:W2:Y:S04]  /*19e30*/  LDL.LU R160, [R1+0xf68] ;  /* 0x000f680001a07983 */ /* 0x000ea80000300800 */
[----:B------:R0:W-:Y:S04]  /*19e40*/  STL [R1+0x1418], R16 ;  /* 0x0014181001007387 */ /* 0x0001e80000100800 */
[----:B0-----:R-:W3:Y:S02]  /*19e50*/  LDL.LU R16, [R1+0x13ec] ;  /* 0x0013ec0001107983 */ /* 0x001ee40000300800 */
[----:B---3--:R-:W-:-:S05]  /*19e60*/  IADD3 R16, P2, R16, R9, RZ ;  /* 0x0000000910107210 */ /* 0x008fca0007f5e0ff */
[----:B------:R0:W-:Y:S04]  /*19e70*/  STL [R1+0x13ec], R16 ;  /* 0x0013ec1001007387 */ /* 0x0001e80000100800 */
[----:B0-----:R-:W3:Y:S02]  /*19e80*/  LDL.LU R16, [R1+0x1410] ;  /* 0x0014100001107983 */ /* 0x001ee40000300800 */
[----:B---3--:R-:W-:-:S05]  /*19e90*/  IMAD.X R16, R16, 0x1, R0, P6 ;  /* 0x0000000110107824 */ /* 0x008fca00030e0600 */
        /* <DEDUP_REMOVED lines=504> */
[----:B------:R0:W-:Y:S02]  /*1be20*/  STL [R1+0x1170], R16 ;  /* 0x0011701001007387 */ /* 0x0001e40000100800 */
[----:B0-----:R-:W-:Y:S02]  /*1be30*/  IMAD.MOV.U32 R16, RZ, RZ, R11 ;  /* 0x000000ffff107224 */ /* 0x001fe400078e000b */
[----:B------:R-:W-:Y:S02]  /*1be40*/  IMAD.MOV.U32 R11, RZ, RZ, R15 ;  /* 0x000000ffff0b7224 */ /* 0x000fe400078e000f */
[----:B------:R-:W-:Y:S01]  /*1be50*/  IMAD.MOV.U32 R15, RZ, RZ, R245 ;  /* 0x000000ffff0f7224 */ /* 0x000fe200078e00f5 */
[----:B------:R-:W-:Y:S01]  /*1be60*/  IADD3 R16, P6, R16, R9, RZ ;  /* 0x0000000910107210 */ /* 0x000fe20007fde0ff */
[----:B------:R-:W-:Y:S02]  /*1be70*/  IMAD.MOV.U32 R245, RZ, RZ, R244 ;  /* 0x000000fffff57224 */ /* 0x000fe400078e00f4 */
[----:B------:R-:W-:-:S02]  /*1be80*/  IMAD.MOV.U32 R244, RZ, RZ, R185 ;  /* 0x000000fffff47224 */ /* 0x000fc400078e00b9 */
[----:B------:R-:W-:Y:S02]  /*1be90*/  IMAD.MOV.U32 R185, RZ, RZ, R184 ;  /* 0x000000ffffb97224 */ /* 0x000fe400078e00b8 */
[----:B------:R-:W3:Y:S04]  /*1bea0*/  LDL.LU R184, [R1+0xf60] ;  /* 0x000f600001b87983 */ /* 0x000ee80000300800 */
[----:B------:R0:W-:Y:S04]  /*1beb0*/  STL [R1+0x1144], R16 ;  /* 0x0011441001007387 */ /* 0x0001e80000100800 */
[----:B0-----:R-:W4:Y:S02]  /*1bec0*/  LDL.LU R16, [R1+0x1168] ;  /* 0x0011680001107983 */ /* 0x001f240000300800 */
[----:B----4-:R-:W-:-:S05]  /*1bed0*/  IMAD.X R16, R16, 0x1, R0, P5 ;  /* 0x0000000110107824 */ /* 0x010fca00028e0600 */
[----:B------:R0:W-:Y:S04]  /*1bee0*/  STL [R1+0x1168], R16 ;  /* 0x0011681001007387 */ /* 0x0001e80000100800 */
[----:B0-----:R-:W4:Y:S02]  /*1bef0*/  LDL.LU R16, [R1+0x113c] ;  /* 0x00113c0001107983 */ /* 0x001f240000300800 */
[----:B----4-:R-:W-:-:S05]  /*1bf00*/  IADD3 R16, P5, R16, R9, RZ ;  /* 0x0000000910107210 */ /* 0x010fca0007fbe0ff */
        /* <DEDUP_REMOVED lines=81> */
[----:B------:R0:W-:Y:S02]  /*1c420*/  STL [R1+0x10f8], R16 ;  /* 0x0010f81001007387 */ /* 0x0001e40000100800 */
[----:B0-----:R-:W-:Y:S02]  /*1c430*/  IMAD.MOV.U32 R16, RZ, RZ, R11 ;  /* 0x000000ffff107224 */ /* 0x001fe400078e000b */
[----:B------:R-:W-:Y:S02]  /*1c440*/  IMAD.MOV.U32 R11, RZ, RZ, R15 ;  /* 0x000000ffff0b7224 */ /* 0x000fe400078e000f */
[----:B------:R-:W-:Y:S02]  /*1c450*/  IMAD.MOV.U32 R15, RZ, RZ, R245 ;  /* 0x000000ffff0f7224 */ /* 0x000fe400078e00f5 */
[----:B------:R-:W-:Y:S02]  /*1c460*/  IMAD.MOV.U32 R245, RZ, RZ, R185 ;  /* 0x000000fffff57224 */ /* 0x000fe400078e00b9 */
[----:B------:R-:W-:-:S02]  /*1c470*/  IMAD.MOV.U32 R185, RZ, RZ, R197 ;  /* 0x000000ffffb97224 */ /* 0x000fc400078e00c5 */
[----:B------:R-:W4:Y:S02]  /*1c480*/  LDL.LU R197, [R1+0x10cc] ;  /* 0x0010cc0001c57983 */ /* 0x000f240000300800 */
[----:B----4-:R-:W-:-:S05]  /*1c490*/  IADD3 R197, P4, R197, R9, RZ ;  /* 0x00000009c5c57210 */ /* 0x010fca0007f9e0ff */
[----:B------:R0:W-:Y:S04]  /*1c4a0*/  STL [R1+0x10cc], R197 ;  /* 0x0010ccc501007387 */ /* 0x0001e80000100800 */
[----:B0-----:R0:W5:Y:S04]  /*1c4b0*/  LDL.LU R197, [R1+0x1590] ;  /* 0x0015900001c57983 */ /* 0x0011680000300800 */
[----:B------:R-:W4:Y:S02]  /*1c4c0*/  LDL.LU R9, [R1+0x10f0] ;  /* 0x0010f00001097983 */ /* 0x000f240000300800 */
[----:B----4-:R-:W-:-:S05]  /*1c4d0*/  IMAD.X R9, R9, 0x1, R0, P3 ;  /* 0x0000000109097824 */ /* 0x010fca00018e0600 */
[----:B------:R1:W-:Y:S04]  /*1c4e0*/  STL [R1+0x10f0], R9 ;  /* 0x0010f00901007387 */ /* 0x0003e80000100800 */
[----:B-1----:R-:W4:Y:S02]  /*1c4f0*/  LDL.LU R9, [R1+0x10c4] ;  /* 0x0010c40001097983 */ /* 0x002f240000300800 */
[----:B----4-:R-:W-:-:S05]  /*1c500*/  IADD3 R9, P3, R9, UR5, RZ ;  /* 0x0000000509097c10 */ /* 0x010fca000ff7e0ff */
[----:B------:R1:W-:Y:S04]  /*1c510*/  STL [R1+0x10c4], R9 ;  /* 0x0010c40901007387 */ /* 0x0003e80000100800 */
[----:B-1----:R-:W4:Y:S02]  /*1c520*/  LDL.LU R9, [R1+0x10e8] ;  /* 0x0010e80001097983 */ /* 0x002f240000300800 */
        /* <DEDUP_REMOVED lines=30> */
[----:B----4-:R-:W-:-:S05]  /*1c710*/  IADD3.X R9, R9, UR60, RZ, P3, !PT ;  /* 0x0000003c09097c10 */ /* 0x010fca0009ffe4ff */
        /* <DEDUP_REMOVED lines=235> */
[----:B-1----:R-:W4:Y:S01]  /*1d5d0*/  LDL.LU R9, [R1+0xf5c] ;  /* 0x000f5c0001097983 */ /* 0x002f220000300800 */
[----:B------:R-:W-:Y:S02]  /*1d5e0*/  IADD3.X R176, R176, UR60, RZ, P1, !PT ;  /* 0x0000003cb0b07c10 */ /* 0x000fe40008ffe4ff */
[----:B------:R-:W-:Y:S02]  /*1d5f0*/  IADD3 R177, P1, R177, UR5, RZ ;  /* 0x00000005b1b17c10 */ /* 0x000fe4000ff3e0ff */
[----:B------:R-:W-:Y:S02]  /*1d600*/  IADD3.X R168, R168, UR60, RZ, P4, !PT ;  /* 0x0000003ca8a87c10 */ /* 0x000fe4000a7fe4ff */
[----:B------:R-:W-:-:S02]  /*1d610*/  IADD3 R169, P4, R169, UR5, RZ ;  /* 0x00000005a9a97c10 */ /* 0x000fc4000ff9e0ff */
[----:B------:R-:W-:Y:S02]  /*1d620*/  IADD3.X R152, R152, UR60, RZ, P3, !PT ;  /* 0x0000003c98987c10 */ /* 0x000fe40009ffe4ff */
[----:B----4-:R-:W-:-:S05]  /*1d630*/  IADD3 R9, P5, R9, UR5, RZ ;  /* 0x0000000509097c10 */ /* 0x010fca000ffbe0ff */
[----:B------:R1:W-:Y:S04]  /*1d640*/  STL [R1+0xf5c], R9 ;  /* 0x000f5c0901007387 */ /* 0x0003e80000100800 */
[----:B-1----:R-:W4:Y:S04]  /*1d650*/  LDL.LU R9, [R1+0xf58] ;  /* 0x000f580001097983 */ /* 0x002f280000300800 */
[----:B------:R1:W-:Y:S01]  /*1d660*/  STL [R1+0xf80], R176 ;  /* 0x000f80b001007387 */ /* 0x0003e20000100800 */
[----:B------:R-:W-:Y:S02]  /*1d670*/  IADD3 R153, P3, R153, UR5, RZ ;  /* 0x0000000599997c10 */ /* 0x000fe4000ff7e0ff */
[----:B--2---:R-:W-:Y:S01]  /*1d680*/  IADD3.X R160, R160, UR60, RZ, P2, !PT ;  /* 0x0000003ca0a07c10 */ /* 0x004fe200097fe4ff */
[----:B-1----:R0:W5:Y:S04]  /*1d690*/  LDL.LU R176, [R1+0x158c] ;  /* 0x00158c0001b07983 */ /* 0x0021680000300800 */
[----:B------:R1:W-:Y:S01]  /*1d6a0*/  STL [R1+0xf54], R177 ;  /* 0x000f54b101007387 */ /* 0x0003e20000100800 */
[----:B------:R-:W-:-:S02]  /*1d6b0*/  IADD3 R161, P2, R161, UR5, RZ ;  /* 0x00000005a1a17c10 */ /* 0x000fc4000ff5e0ff */
[----:B---3--:R-:W-:Y:S01]  /*1d6c0*/  IADD3.X R184, R184, UR60, RZ, P6, !PT ;  /* 0x0000003cb8b87c10 */ /* 0x008fe2000b7fe4ff */
[----:B-1----:R0:W5:Y:S04]  /*1d6d0*/  LDL.LU R177, [R1+0x1588] ;  /* 0x0015880001b17983 */ /* 0x0021680000300800 */
[----:B------:R1:W-:Y:S01]  /*1d6e0*/  STL [R1+0xf78], R168 ;  /* 0x000f78a801007387 */ /* 0x0003e20000100800 */
[----:B------:R-:W-:-:S03]  /*1d6f0*/  IADD3 R185, P6, R185, UR5, RZ ;  /* 0x00000005b9b97c10 */ /* 0x000fc6000ffde0ff */
[----:B-1----:R0:W5:Y:S04]  /*1d700*/  LDL.LU R168, [R1+0x1584] ;  /* 0x0015840001a87983 */ /* 0x0021680000300800 */
[----:B------:R1:W-:Y:S04]  /*1d710*/  STL [R1+0xf4c], R169 ;  /* 0x000f4ca901007387 */ /* 0x0003e80000100800 */
[----:B-1----:R0:W5:Y:S04]  /*1d720*/  LDL.LU R169, [R1+0x1580] ;  /* 0x0015800001a97983 */ /* 0x0021680000300800 */
[----:B------:R1:W-:Y:S04]  /*1d730*/  STL [R1+0xf70], R152 ;  /* 0x000f709801007387 */ /* 0x0003e80000100800 */
[----:B-1----:R0:W5:Y:S04]  /*1d740*/  LDL.LU R152, [R1+0x157c] ;  /* 0x00157c0001987983 */ /* 0x0021680000300800 */
[----:B------:R1:W-:Y:S01]  /*1d750*/  STL [R1+0xf44], R153 ;  /* 0x000f449901007387 */ /* 0x0003e20000100800 */
[----:B------:R-:W-:-:S03]  /*1d760*/  IADD3.X R189, R189, UR60, RZ, P1, !PT ;  /* 0x0000003cbdbd7c10 */ /* 0x000fc60008ffe4ff */
[----:B-1----:R0:W5:Y:S04]  /*1d770*/  LDL.LU R153, [R1+0x1578] ;  /* 0x0015780001997983 */ /* 0x0021680000300800 */
[----:B------:R1:W-:Y:S01]  /*1d780*/  STL [R1+0xf68], R160 ;  /* 0x000f68a001007387 */ /* 0x0003e20000100800 */
[----:B------:R-:W-:-:S03]  /*1d790*/  IADD3 R208, P1, R208, UR5, RZ ;  /* 0x00000005d0d07c10 */ /* 0x000fc6000ff3e0ff */
        /* <DEDUP_REMOVED lines=9> */
[----:B-1----:R0:W5:Y:S01]  /*1d830*/  LDL.LU R185, [R1+0x1568] ;  /* 0x0015680001b97983 */ /* 0x0021620000300800 */
[----:B------:R-:W-:Y:S02]  /*1d840*/  IADD3 R228, P3, R228, UR5, RZ ;  /* 0x00000005e4e47c10 */ /* 0x000fe4000ff7e0ff */
[----:B------:R-:W-:Y:S02]  /*1d850*/  IADD3.X R229, R229, UR60, RZ, P2, !PT ;  /* 0x0000003ce5e57c10 */ /* 0x000fe400097fe4ff */
[----:B------:R-:W-:Y:S02]  /*1d860*/  IADD3 R244, P2, R244, UR5, RZ ;  /* 0x00000005f4f47c10 */ /* 0x000fe4000ff5e0ff */
[----:B------:R-:W-:Y:S02]  /*1d870*/  IADD3.X R245, R245, UR60, RZ, P6, !PT ;  /* 0x0000003cf5f57c10 */ /* 0x000fe4000b7fe4ff */
[----:B------:R-:W-:Y:S02]  /*1d880*/  IADD3 R3, P6, R3, UR5, RZ ;  /* 0x0000000503037c10 */ /* 0x000fe4000ffde0ff */
[----:B----4-:R-:W-:-:S02]  /*1d890*/  IADD3.X R9, R9, UR60, RZ, P5, !PT ;  /* 0x0000003c09097c10 */ /* 0x010fc4000affe4ff */
[----:B------:R-:W-:-:S03]  /*1d8a0*/  IADD3 R188, P5, R188, UR5, RZ ;  /* 0x00000005bcbc7c10 */ /* 0x000fc6000ffbe0ff */
[----:B------:R1:W-:Y:S04]  /*1d8b0*/  STL [R1+0xf58], R9 ;  /* 0x000f580901007387 */ /* 0x0003e80000100800 */
[----:B-1----:R-:W2:Y:S04]  /*1d8c0*/  LDL.LU R9, [R1+0xee0] ;  /* 0x000ee00001097983 */ /* 0x002ea80000300800 */
[----:B------:R1:W-:Y:S04]  /*1d8d0*/  STL [R1+0xf2c], R188 ;  /* 0x000f2cbc01007387 */ /* 0x0003e80000100800 */
[----:B-1----:R0:W5:Y:S04]  /*1d8e0*/  LDL.LU R188, [R1+0x1564] ;  /* 0x0015640001bc7983 */ /* 0x0021680000300800 */
[----:B------:R1:W-:Y:S04]  /*1d8f0*/  STL [R1+0xf50], R189 ;  /* 0x000f50bd01007387 */ /* 0x0003e80000100800 */
        /* <DEDUP_REMOVED lines=22> */
[----:B-1----:R-:W3:Y:S04]  /*1da60*/  LDL.LU R2, [R1+0x1538] ;  /* 0x0015380001027983 */ /* 0x002ee80000300800 */
[----:B------:R1:W-:Y:S04]  /*1da70*/  STL [R1+0xefc], R8 ;  /* 0x000efc0801007387 */ /* 0x0003e80000100800 */
[----:B-1----:R-:W4:Y:S01]  /*1da80*/  LDL.LU R8, [R1+0x1534] ;  /* 0x0015340001087983 */ /* 0x002f220000300800 */
[----:B------:R-:W-:-:S02]  /*1da90*/  IADD3.X R4, R4, UR60, RZ, P1, !PT ;  /* 0x0000003c04047c10 */ /* 0x000fc40008ffe4ff */
[----:B------:R-:W-:Y:S02]  /*1daa0*/  IADD3 R7, P1, R7, UR5, RZ ;  /* 0x0000000507077c10 */ /* 0x000fe4000ff3e0ff */
[----:B------:R-:W-:Y:S01]  /*1dab0*/  IADD3.X R6, R6, UR60, RZ, P4, !PT ;  /* 0x0000003c06067c10 */ /* 0x000fe2000a7fe4ff */
[----:B------:R1:W-:Y:S01]  /*1dac0*/  STL [R1+0xf20], R4 ;  /* 0x000f200401007387 */ /* 0x0003e20000100800 */
[----:B------:R-:W-:-:S03]  /*1dad0*/  IADD3.X R5, R5, UR60, RZ, P3, !PT ;  /* 0x0000003c05057c10 */ /* 0x000fc60009ffe4ff */
[----:B-1----:R-:W2:Y:S04]  /*1dae0*/  LDL.LU R4, [R1+0x1530] ;  /* 0x0015300001047983 */ /* 0x002ea80000300800 */
[----:B------:R1:W-:Y:S04]  /*1daf0*/  STL [R1+0xef4], R7 ;  /* 0x000ef40701007387 */ /* 0x0003e80000100800 */
[----:B-1----:R-:W2:Y:S04]  /*1db00*/  LDL.LU R7, [R1+0x152c] ;  /* 0x00152c0001077983 */ /* 0x002ea80000300800 */
[----:B------:R1:W-:Y:S04]  /*1db10*/  STL [R1+0xf18], R6 ;  /* 0x000f180601007387 */ /* 0x0003e80000100800 */
[----:B-1----:R-:W3:Y:S01]  /*1db20*/  LDL.LU R6, [R1+0x1528] ;  /* 0x0015280001067983 */ /* 0x002ee20000300800 */
[----:B----4-:R-:W-:-:S05]  /*1db30*/  IADD3 R8, P4, R8, UR5, RZ ;  /* 0x0000000508087c10 */ /* 0x010fca000ff9e0ff */
[----:B------:R1:W-:Y:S04]  /*1db40*/  STL [R1+0xeec], R8 ;  /* 0x000eec0801007387 */ /* 0x0003e80000100800 */
[----:B-1----:R-:W4:Y:S04]  /*1db50*/  LDL.LU R8, [R1+0x1524] ;  /* 0x0015240001087983 */ /* 0x002f280000300800 */
[----:B------:R1:W-:Y:S04]  /*1db60*/  STL [R1+0xf10], R5 ;  /* 0x000f100501007387 */ /* 0x0003e80000100800 */
[----:B-1----:R-:W2:Y:S01]  /*1db70*/  LDL.LU R5, [R1+0x1520] ;  /* 0x0015200001057983 */ /* 0x002ea20000300800 */
[----:B---3--:R-:W-:-:S02]  /*1db80*/  IADD3.X R6, R6, UR60, RZ, P2, !PT ;  /* 0x0000003c06067c10 */ /* 0x008fc400097fe4ff */
[----:B--2---:R-:W-:-:S05]  /*1db90*/  IADD3 R5, P3, R5, UR5, RZ ;  /* 0x0000000505057c10 */ /* 0x004fca000ff7e0ff */
[----:B------:R1:W-:Y:S04]  /*1dba0*/  STL [R1+0xee4], R5 ;  /* 0x000ee40501007387 */ /* 0x0003e80000100800 */
[----:B-1----:R-:W2:Y:S04]  /*1dbb0*/  LDL.LU R5, [R1+0x151c] ;  /* 0x00151c0001057983 */ /* 0x002ea80000300800 */
[----:B------:R1:W-:Y:S04]  /*1dbc0*/  STL [R1+0xf08], R6 ;  /* 0x000f080601007387 */ /* 0x0003e80000100800 */
[----:B-1----:R-:W3:Y:S01]  /*1dbd0*/  LDL.LU R6, [R1+0x1518] ;  /* 0x0015180001067983 */ /* 0x002ee20000300800 */
[----:B------:R-:W-:Y:S01]  /*1dbe0*/  WARPGROUP.ARRIVE ;  /* 0x00000000000079c5 */ /* 0x000fe20000000000 */
[----:B------:R-:W-:Y:S01]  /*1dbf0*/  UMOV UR54, UR14 ;  /* 0x0000000e00367c82 */ /* 0x000fe20008000000 */
[----:B------:R-:W-:-:S04]  /*1dc00*/  UMOV UR55, UR15 ;  /* 0x0000000f00377c82 */ /* 0x000fc80008000000 */
[----:B------:R-:W-:Y:S01]  /*1dc10*/  HGMMA.64x256x16.F32.BF16 R24, gdesc[UR52].tnspA, R24, gsb0 ;  /* 0x23e00000341879f0 */ /* 0x000fe20008001818 */
[----:B------:R-:W-:-:S05]  /*1dc20*/  IADD3 R2, P2, R2, UR5, RZ ;  /* 0x0000000502027c10 */ /* 0x000fca000ff5e0ff */
[----:B------:R1:W-:Y:S04]  /*1dc30*/  STL [R1+0xedc], R2 ;  /* 0x000edc0201007387 */ /* 0x0003e80000100800 */
[----:B-1----:R0:W5:Y:S01]  /*1dc40*/  LDL.LU R2, [R1+0x1514] ;  /* 0x0015140001027983 */ /* 0x0021620000300800 */
[----:B------:R-:W-:Y:S01]  /*1dc50*/  UMOV UR58, UR10 ;  /* 0x0000000a003a7c82 */ /* 0x000fe20008000000 */
[----:B------:R-:W-:Y:S01]  /*1dc60*/  UMOV UR59, UR11 ;  /* 0x0000000b003b7c82 */ /* 0x000fe20008000000 */
[----:B---3--:R-:W-:-:S05]  /*1dc70*/  IADD3.X R6, R6, UR60, RZ, P6, !PT ;  /* 0x0000003c06067c10 */ /* 0x008fca000b7fe4ff */
[----:B------:R1:W-:Y:S04]  /*1dc80*/  STL [R1+0xf00], R6 ;  /* 0x000f000601007387 */ /* 0x0003e80000100800 */
[----:B-1----:R-:W3:Y:S01]  /*1dc90*/  LDL.LU R6, [R1+0x1510] ;  /* 0x0015100001067983 */ /* 0x002ee20000300800 */
[----:B------:R-:W-:Y:S02]  /*1dca0*/  WARPGROUP.DEPBAR.LE gsb0, 0x0 ;  /* 0x00008000000079c5 */ /* 0x000fe40000010000 */
[----:B------:R-:W-:-:S06]  /*1dcb0*/  WARPGROUP.ARRIVE ;  /* 0x00000000000079c5 */ /* 0x000fcc0000000000 */
[----:B------:R-:W-:Y:S01]  /*1dcc0*/  HGMMA.64x256x16.F32.BF16 R24, gdesc[UR56].tnspA, R24, gsb0 ;  /* 0x23e00000381879f0 */ /* 0x000fe20008001818 */
[----:B----4-:R-:W-:Y:S02]  /*1dcd0*/  IADD3 R8, P6, R8, UR5, RZ ;  /* 0x0000000508087c10 */ /* 0x010fe4000ffde0ff */
[----:B------:R-:W-:Y:S02]  /*1dce0*/  IADD3.X R7, R7, UR60, RZ, P5, !PT ;  /* 0x0000003c07077c10 */ /* 0x000fe4000affe4ff */
[----:B--2---:R-:W-:Y:S01]  /*1dcf0*/  IADD3.X R5, R5, UR60, RZ, P1, !PT ;  /* 0x0000003c05057c10 */ /* 0x004fe20008ffe4ff */
[----:B------:R1:W-:Y:S01]  /*1dd00*/  STL [R1+0xed4], R8 ;  /* 0x000ed40801007387 */ /* 0x0003e20000100800 */
[----:B------:R-:W-:Y:S02]  /*1dd10*/  IADD3.X R4, R4, UR60, RZ, P4, !PT ;  /* 0x0000003c04047c10 */ /* 0x000fe4000a7fe4ff */
[----:B------:R-:W-:Y:S01]  /*1dd20*/  IADD3.X R9, R9, UR60, RZ, P3, !PT ;  /* 0x0000003c09097c10 */ /* 0x000fe20009ffe4ff */
[----:B-1----:R0:W5:Y:S04]  /*1dd30*/  LDL.LU R8, [R1+0x150c] ;  /* 0x00150c0001087983 */ /* 0x0021680000300800 */
[----:B------:R1:W-:Y:S04]  /*1dd40*/  STL [R1+0xef8], R7 ;  /* 0x000ef80701007387 */ /* 0x0003e80000100800 */
[----:B-1----:R0:W5:Y:S01]  /*1dd50*/  LDL.LU R7, [R1+0x1508] ;  /* 0x0015080001077983 */ /* 0x0021620000300800 */
[----:B------:R-:W-:-:S02]  /*1dd60*/  IADD3.X R16, R16, UR60, RZ, P2, !PT ;  /* 0x0000003c10107c10 */ /* 0x000fc400097fe4ff */
[----:B------:R-:W-:Y:S02]  /*1dd70*/  IADD3.X R11, R11, UR60, RZ, P6, !PT ;  /* 0x0000003c0b0b7c10 */ /* 0x000fe4000b7fe4ff */
[----:B---3--:R-:W-:-:S05]  /*1dd80*/  IADD3 R6, P5, R6, UR5, RZ ;  /* 0x0000000506067c10 */ /* 0x008fca000ffbe0ff */
[----:B------:R1:W-:Y:S04]  /*1dd90*/  STL [R1+0xecc], R6 ;  /* 0x000ecc0601007387 */ /* 0x0003e80000100800 */
[----:B-1----:R0:W5:Y:S04]  /*1dda0*/  LDL.LU R6, [R1+0x1504] ;  /* 0x0015040001067983 */ /* 0x0021680000300800 */
[----:B------:R1:W-:Y:S04]  /*1ddb0*/  STL [R1+0xef0], R5 ;  /* 0x000ef00501007387 */ /* 0x0003e80000100800 */
[----:B-1----:R0:W5:Y:S04]  /*1ddc0*/  LDL.LU R5, [R1+0x1500] ;  /* 0x0015000001057983 */ /* 0x0021680000300800 */
[----:B------:R1:W-:Y:S04]  /*1ddd0*/  STL [R1+0xee8], R4 ;  /* 0x000ee80401007387 */ /* 0x0003e80000100800 */
[----:B-1----:R0:W5:Y:S04]  /*1dde0*/  LDL.LU R4, [R1+0x14fc] ;  /* 0x0014fc0001047983 */ /* 0x0021680000300800 */
[----:B------:R1:W-:Y:S02]  /*1ddf0*/  STL [R1+0xee0], R9 ;  /* 0x000ee00901007387 */ /* 0x0003e40000100800 */
[----:B-1----:R-:W1:Y:S01]  /*1de00*/  LDC R9, c[0x0][0x238] ;  /* 0x00008e00ff097b82 */ /* 0x002e620000000800 */
[----:B------:R-:W-:Y:S01]  /*1de10*/  IADD3.X R15, R15, UR60, RZ, P5, !PT ;  /* 0x0000003c0f0f7c10 */ /* 0x000fe2000affe4ff */
[----:B------:R-:W-:-:S04]  /*1de20*/  WARPGROUP.DEPBAR.LE gsb0, 0x0 ;  /* 0x00008000000079c5 */ /* 0x000fc80000010000 */
[----:B------:R2:W-:Y:S04]  /*1de30*/  STL [R1+0xec8], R15 ;  /* 0x000ec80f01007387 */ /* 0x0005e80000100800 */
[----:B------:R-:W-:Y:S04]  /*1de40*/  STL [R1+0xed8], R16 ;  /* 0x000ed81001007387 */ /* 0x000fe80000100800 */
[----:B------:R3:W-:Y:S01]  /*1de50*/  STL [R1+0xed0], R11 ;  /* 0x000ed00b01007387 */ /* 0x0007e20000100800 */
[----:B--2---:R-:W-:Y:S02]  /*1de60*/  IMAD.MOV.U32 R15, RZ, RZ, R14 ;  /* 0x000000ffff0f7224 */ /* 0x004fe400078e000e */
[----:B------:R-:W-:-:S02]  /*1de70*/  IMAD.MOV.U32 R14, RZ, RZ, R17 ;  /* 0x000000ffff0e7224 */ /* 0x000fc400078e0011 */
[----:B---3--:R-:W-:Y:S02]  /*1de80*/  IMAD.MOV.U32 R11, RZ, RZ, R10 ;  /* 0x000000ffff0b7224 */ /* 0x008fe400078e000a */
[----:B------:R-:W-:Y:S02]  /*1de90*/  IMAD.MOV.U32 R10, RZ, RZ, R18 ;  /* 0x000000ffff0a7224 */ /* 0x000fe400078e0012 */
[----:B-1----:R-:W-:-:S04]  /*1dea0*/  IMAD.SHL.U32 R9, R9, 0x20, RZ ;  /* 0x0000002009097824 */ /* 0x002fc800078e00ff */
[----:B------:R-:W-:Y:S01]  /*1deb0*/  IMAD.SHL.U32 R9, R9, 0x2, RZ ;  /* 0x0000000209097824 */ /* 0x000fe200078e00ff */
[----:B0-----:R-:W-:Y:S06]  /*1dec0*/  @P0 BRA `(.L_x_1) ;  /* 0xfffffee000c80947 */ /* 0x001fec000383ffff */
[----:B-----5:R-:W2:Y:S04]  /*1ded0*/  LDL.LU R2, [R1+0x7ec] ;  /* 0x0007ec0001027983 */ /* 0x020ea80000300800 */
[----:B------:R-:W2:Y:S04]  /*1dee0*/  LDL.LU R3, [R1+0xbec] ;  /* 0x000bec0001037983 */ /* 0x000ea80000300800 */
[----:B------:R-:W3:Y:S04]  /*1def0*/  LDL.LU R10, [R1+0x7e4] ;  /* 0x0007e400010a7983 */ /* 0x000ee80000300800 */
[----:B------:R-:W3:Y:S04]  /*1df00*/  LDL.LU R11, [R1+0xbe4] ;  /* 0x000be400010b7983 */ /* 0x000ee80000300800 */
[----:B------:R-:W4:Y:S04]  /*1df10*/  LDL.LU R14, [R1+0x9ec] ;  /* 0x0009ec00010e7983 */ /* 0x000f280000300800 */
[----:B------:R-:W4:Y:S04]  /*1df20*/  LDL.LU R15, [R1+0xdec] ;  /* 0x000dec00010f7983 */ /* 0x000f280000300800 */
[----:B------:R-:W3:Y:S04]  /*1df30*/  LDL.LU R12, [R1+0x9e4] ;  /* 0x0009e400010c7983 */ /* 0x000ee80000300800 */
[----:B------:R-:W3:Y:S04]  /*1df40*/  LDL.LU R13, [R1+0xde4] ;  /* 0x000de400010d7983 */ /* 0x000ee80000300800 */
[----:B------:R-:W3:Y:S04]  /*1df50*/  LDL.LU R20, [R1+0x3e8] ;  /* 0x0003e80001147983 */ /* 0x000ee80000300800 */
[----:B------:R-:W3:Y:S04]  /*1df60*/  LDL.LU R0, [R1+0x3e0] ;  /* 0x0003e00001007983 */ /* 0x000ee80000300800 */
[----:B------:R-:W3:Y:S04]  /*1df70*/  LDL.LU R9, [R1+0x1e8] ;  /* 0x0001e80001097983 */ /* 0x000ee80000300800 */
[----:B------:R-:W3:Y:S04]  /*1df80*/  LDL.LU R18, [R1+0x5e8] ;  /* 0x0005e80001127983 */ /* 0x000ee80000300800 */
[----:B------:R-:W3:Y:S04]  /*1df90*/  LDL.LU R17, [R1+0x1e0] ;  /* 0x0001e00001117983 */ /* 0x000ee80000300800 */
[----:B------:R-:W3:Y:S04]  /*1dfa0*/  LDL.LU R16, [R1+0x5e0] ;  /* 0x0005e00001107983 */ /* 0x000ee80000300800 */
[----:B------:R0:W-:Y:S04]  /*1dfb0*/  STL [R1+0x176c], R211 ;  /* 0x00176cd301007387 */ /* 0x0001e80000100800 */
[----:B0-----:R-:W3:Y:S04]  /*1dfc0*/  LDL.LU R211, [R1+0x5e4] ;  /* 0x0005e40001d37983 */ /* 0x001ee80000300800 */
        /* <DEDUP_REMOVED lines=65> */
[----:B0-----:R-:W3:Y:S01]  /*1e3e0*/  LDL.LU R160, [R1+0x3fc] ;  /* 0x0003fc0001a07983 */ /* 0x001ee20000300800 */
[----:B--2---:R-:W-:-:S02]  /*1e3f0*/  F2FP.BF16.F32.PACK_AB R2, R2, R3 ;  /* 0x000000030202723e */ /* 0x004fc400000010ff */
[----:B----4-:R-:W-:Y:S01]  /*1e400*/  F2FP.BF16.F32.PACK_AB R3, R14, R15 ;  /* 0x0000000f0e03723e */ /* 0x010fe200000010ff */
        /* <DEDUP_REMOVED lines=99> */
[----:B------:R3:W-:Y:S04]  /*1ea40*/  STL [R1+0x1504], R6 ;  /* 0x0015040601007387 */ /* 0x0007e80000100800 */
[----:B------:R0:W-:Y:S04]  /*1ea50*/  STL [R1+0x1500], R5 ;  /* 0x0015000501007387 */ /* 0x0001e80000100800 */
[----:B------:R1:W-:Y:S01]  /*1ea60*/  STL [R1+0x14fc], R4 ;  /* 0x0014fc0401007387 */ /* 0x0003e20000100800 */
[----:B---3--:R-:W-:-:S02]  /*1ea70*/  F2FP.BF16.F32.PACK_AB R6, R162, R163 ;  /* 0x000000a3a206723e */ /* 0x008fc400000010ff */
[----:B0-----:R-:W-:Y:S02]  /*1ea80*/  F2FP.BF16.F32.PACK_AB R5, R149, R161 ;  /* 0x000000a19505723e */ /* 0x001fe400000010ff */
[----:B-1----:R-:W-:-:S05]  /*1ea90*/  F2FP.BF16.F32.PACK_AB R4, R151, R160 ;  /* 0x000000a09704723e */ /* 0x002fca00000010ff */
[----:B------:R0:W-:Y:S04]  /*1eaa0*/  STL [R1+0xedc], R4 ;  /* 0x000edc0401007387 */ /* 0x0001e80000100800 */
[----:B------:R1:W-:Y:S04]  /*1eab0*/  STL [R1+0xed8], R5 ;  /* 0x000ed80501007387 */ /* 0x0003e80000100800 */
[----:B------:R2:W-:Y:S01]  /*1eac0*/  STL [R1+0xed4], R6 ;  /* 0x000ed40601007387 */ /* 0x0005e20000100800 */
[----:B0-----:R-:W-:Y:S02]  /*1ead0*/  F2FP.BF16.F32.PACK_AB R4, R164, R165 ;  /* 0x000000a5a404723e */ /* 0x001fe400000010ff */
[----:B-1----:R-:W-:-:S03]  /*1eae0*/  F2FP.BF16.F32.PACK_AB R5, R68, R166 ;  /* 0x000000a64405723e */ /* 0x002fc600000010ff */
[----:B------:R0:W-:Y:S01]  /*1eaf0*/  STL [R1+0xed0], R4 ;  /* 0x000ed00401007387 */ /* 0x0001e20000100800 */
[----:B--2---:R-:W-:-:S03]  /*1eb00*/  F2FP.BF16.F32.PACK_AB R6, R70, R167 ;  /* 0x000000a74606723e */ /* 0x004fc600000010ff */
        /* <DEDUP_REMOVED lines=25> */
[----:B------:R-:W-:Y:S01]  /*1eca0*/  STL [R1+0xe98], R6 ;  /* 0x000e980601007387 */ /* 0x000fe20000100800 */
[----:B0-----:R-:W-:Y:S02]  /*1ecb0*/  F2FP.BF16.F32.PACK_AB R4, R208, R209 ;  /* 0x000000d1d004723e */ /* 0x001fe400000010ff */
[----:B-1----:R-:W-:-:S03]  /*1ecc0*/  F2FP.BF16.F32.PACK_AB R5, R210, R211 ;  /* 0x000000d3d205723e */ /* 0x002fc600000010ff */
[----:B------:R0:W-:Y:S04]  /*1ecd0*/  STL [R1+0xe94], R4 ;  /* 0x000e940401007387 */ /* 0x0001e80000100800 */
[----:B------:R-:W-:Y:S04]  /*1ece0*/  STL [R1+0xe90], R5 ;  /* 0x000e900501007387 */ /* 0x000fe80000100800 */
[----:B------:R1:W-:Y:S01]  /*1ecf0*/  STL [R1+0xe8c], R2 ;  /* 0x000e8c0201007387 */ /* 0x0003e20000100800 */
[----:B0-----:R-:W-:-:S05]  /*1ed00*/  F2FP.BF16.F32.PACK_AB R4, R10, R11 ;  /* 0x0000000b0a04723e */ /* 0x001fca00000010ff */
[----:B------:R0:W-:Y:S01]  /*1ed10*/  STL [R1+0xe88], R4 ;  /* 0x000e880401007387 */ /* 0x0001e20000100800 */
[----:B-1----:R-:W-:-:S03]  /*1ed20*/  F2FP.BF16.F32.PACK_AB R2, R12, R13 ;  /* 0x0000000d0c02723e */ /* 0x002fc600000010ff */
[----:B------:R1:W-:Y:S04]  /*1ed30*/  STL [R1+0xe84], R3 ;  /* 0x000e840301007387 */ /* 0x0003e80000100800 */
[----:B------:R2:W-:Y:S01]  /*1ed40*/  STL [R1+0xe80], R2 ;  /* 0x000e800201007387 */ /* 0x0005e20000100800 */
[----:B0-----:R-:W-:Y:S02]  /*1ed50*/  F2FP.BF16.F32.PACK_AB R4, R146, R20 ;  /* 0x000000149204723e */ /* 0x001fe400000010ff */
[----:B-1----:R-:W-:-:S03]  /*1ed60*/  F2FP.BF16.F32.PACK_AB R3, R144, R0 ;  /* 0x000000009003723e */ /* 0x002fc600000010ff */
[----:B------:R-:W-:Y:S01]  /*1ed70*/  STL [R1+0xe7c], R4 ;  /* 0x000e7c0401007387 */ /* 0x000fe20000100800 */
[----:B------:R-:W-:Y:S02]  /*1ed80*/  F2FP.BF16.F32.PACK_AB R0, R17, R16 ;  /* 0x000000101100723e */ /* 0x000fe400000010ff */
[----:B--2---:R-:W-:Y:S01]  /*1ed90*/  F2FP.BF16.F32.PACK_AB R2, R9, R18 ;  /* 0x000000120902723e */ /* 0x004fe200000010ff */
[----:B------:R-:W-:Y:S04]  /*1eda0*/  STL [R1+0xe78], R3 ;  /* 0x000e780301007387 */ /* 0x000fe80000100800 */
[----:B------:R-:W2:Y:S04]  /*1edb0*/  LDL.LU R154, [R1+0x7e8] ;  /* 0x0007e800019a7983 */ /* 0x000ea80000300800 */
[----:B------:R0:W-:Y:S04]  /*1edc0*/  STL [R1+0xe74], R2 ;  /* 0x000e740201007387 */ /* 0x0001e80000100800 */
[----:B------:R-:W2:Y:S04]  /*1edd0*/  LDL.LU R155, [R1+0xbe8] ;  /* 0x000be800019b7983 */ /* 0x000ea80000300800 */
[----:B------:R1:W-:Y:S04]  /*1ede0*/  STL [R1+0xe70], R0 ;  /* 0x000e700001007387 */ /* 0x0003e80000100800 */
[----:B------:R-:W3:Y:S04]  /*1edf0*/  LDL.LU R156, [R1+0x7e0] ;  /* 0x0007e000019c7983 */ /* 0x000ee80000300800 */
[----:B------:R-:W3:Y:S04]  /*1ee00*/  LDL.LU R157, [R1+0xbe0] ;  /* 0x000be000019d7983 */ /* 0x000ee80000300800 */
[----:B------:R-:W4:Y:S04]  /*1ee10*/  LDL.LU R65, [R1+0x9e8] ;  /* 0x0009e80001417983 */ /* 0x000f280000300800 */
        /* <DEDUP_REMOVED lines=37> */
[----:B0-----:R-:W4:Y:S04]  /*1f070*/  LDL.LU R2, [R1+0x7cc] ;  /* 0x0007cc0001027983 */ /* 0x001f280000300800 */
        /* <DEDUP_REMOVED lines=8> */
[----:B-1----:R-:W4:Y:S04]  /*1f100*/  LDL.LU R0, [R1+0x3c0] ;  /* 0x0003c00001007983 */ /* 0x002f280000300800 */
[----:B------:R-:W4:Y:S04]  /*1f110*/  LDL.LU R9, [R1+0x1c8] ;  /* 0x0001c80001097983 */ /* 0x000f280000300800 */
[----:B------:R-:W4:Y:S04]  /*1f120*/  LDL.LU R18, [R1+0x5c8] ;  /* 0x0005c80001127983 */ /* 0x000f280000300800 */
[----:B------:R-:W4:Y:S04]  /*1f130*/  LDL.LU R17, [R1+0x1c0] ;  /* 0x0001c00001117983 */ /* 0x000f280000300800 */
[----:B------:R-:W4:Y:S01]  /*1f140*/  LDL.LU R16, [R1+0x5c0] ;  /* 0x0005c00001107983 */ /* 0x000f220000300800 */
[----:B--2---:R-:W-:-:S05]  /*1f150*/  F2FP.BF16.F32.PACK_AB R6, R154, R155 ;  /* 0x0000009b9a06723e */ /* 0x004fca00000010ff */
[----:B------:R0:W-:Y:S01]  /*1f160*/  STL [R1+0xe6c], R6 ;  /* 0x000e6c0601007387 */ /* 0x0001e20000100800 */
[----:B---3--:R-:W-:-:S05]  /*1f170*/  F2FP.BF16.F32.PACK_AB R4, R156, R157 ;  /* 0x0000009d9c04723e */ /* 0x008fca00000010ff */
[----:B------:R1:W-:Y:S01]  /*1f180*/  STL [R1+0xe68], R4 ;  /* 0x000e680401007387 */ /* 0x0003e20000100800 */
[----:B----4-:R-:W-:-:S05]  /*1f190*/  F2FP.BF16.F32.PACK_AB R5, R65, R158 ;  /* 0x0000009e4105723e */ /* 0x010fca00000010ff */
[----:B------:R2:W-:Y:S01]  /*1f1a0*/  STL [R1+0xe64], R5 ;  /* 0x000e640501007387 */ /* 0x0005e20000100800 */
[----:B0-----:R-:W-:Y:S02]  /*1f1b0*/  F2FP.BF16.F32.PACK_AB R6, R67, R159 ;  /* 0x0000009f4306723e */ /* 0x001fe400000010ff */
[----:B-1----:R-:W-:-:S03]  /*1f1c0*/  F2FP.BF16.F32.PACK_AB R4, R143, R160 ;  /* 0x000000a08f04723e */ /* 0x002fc600000010ff */
[----:B------:R0:W-:Y:S01]  /*1f1d0*/  STL [R1+0xe60], R6 ;  /* 0x000e600601007387 */ /* 0x0001e20000100800 */
[----:B--2---:R-:W-:-:S03]  /*1f1e0*/  F2FP.BF16.F32.PACK_AB R5, R141, R161 ;  /* 0x000000a18d05723e */ /* 0x004fc600000010ff */
[----:B------:R1:W-:Y:S04]  /*1f1f0*/  STL [R1+0xe5c], R4 ;  /* 0x000e5c0401007387 */ /* 0x0003e80000100800 */
[----:B------:R2:W-:Y:S01]  /*1f200*/  STL [R1+0xe58], R5 ;  /* 0x000e580501007387 */ /* 0x0005e20000100800 */
[----:B0-----:R-:W-:-:S05]  /*1f210*/  F2FP.BF16.F32.PACK_AB R6, R162, R163 ;  /* 0x000000a3a206723e */ /* 0x001fca00000010ff */
[----:B------:R0:W-:Y:S01]  /*1f220*/  STL [R1+0xe54], R6 ;  /* 0x000e540601007387 */ /* 0x0001e20000100800 */
[----:B-1----:R-:W-:-:S05]  /*1f230*/  F2FP.BF16.F32.PACK_AB R4, R164, R165 ;  /* 0x000000a5a404723e */ /* 0x002fca00000010ff */
[----:B------:R1:W-:Y:S01]  /*1f240*/  STL [R1+0xe50], R4 ;  /* 0x000e500401007387 */ /* 0x0003e20000100800 */
[----:B--2---:R-:W-:-:S05]  /*1f250*/  F2FP.BF16.F32.PACK_AB R5, R68, R166 ;  /* 0x000000a64405723e */ /* 0x004fca00000010ff */
[----:B------:R2:W-:Y:S01]  /*1f260*/  STL [R1+0xe4c], R5 ;  /* 0x000e4c0501007387 */ /* 0x0005e20000100800 */
[----:B0-----:R-:W-:-:S05]  /*1f270*/  F2FP.BF16.F32.PACK_AB R6, R70, R167 ;  /* 0x000000a74606723e */ /* 0x001fca00000010ff */
[----:B------:R0:W-:Y:S01]  /*1f280*/  STL [R1+0xe48], R6 ;  /* 0x000e480601007387 */ /* 0x0001e20000100800 */
[----:B-1----:R-:W-:-:S05]  /*1f290*/  F2FP.BF16.F32.PACK_AB R4, R184, R185 ;  /* 0x000000b9b804723e */ /* 0x002fca00000010ff */
[----:B------:R1:W-:Y:S01]  /*1f2a0*/  STL [R1+0xe44], R4 ;  /* 0x000e440401007387 */ /* 0x0003e20000100800 */
[----:B--2---:R-:W-:Y:S02]  /*1f2b0*/  F2FP.BF16.F32.PACK_AB R5, R186, R187 ;  /* 0x000000bbba05723e */ /* 0x004fe400000010ff */
[----:B0-----:R-:W-:-:S03]  /*1f2c0*/  F2FP.BF16.F32.PACK_AB R6, R142, R180 ;  /* 0x000000b48e06723e */ /* 0x001fc600000010ff */
[----:B------:R0:W-:Y:S01]  /*1f2d0*/  STL [R1+0xe40], R5 ;  /* 0x000e400501007387 */ /* 0x0001e20000100800 */
[----:B-1----:R-:W-:-:S03]  /*1f2e0*/  F2FP.BF16.F32.PACK_AB R4, R140, R181 ;  /* 0x000000b58c04723e */ /* 0x002fc600000010ff */
        /* <DEDUP_REMOVED lines=17> */
[----:B------:R-:W-:Y:S01]  /*1f400*/  STL [R1+0xe18], R6 ;  /* 0x000e180601007387 */ /* 0x000fe20000100800 */
[----:B0-----:R-:W-:-:S05]  /*1f410*/  F2FP.BF16.F32.PACK_AB R4, R208, R209 ;  /* 0x000000d1d004723e */ /* 0x001fca00000010ff */
[----:B------:R0:W-:Y:S01]  /*1f420*/  STL [R1+0xe14], R4 ;  /* 0x000e140401007387 */ /* 0x0001e20000100800 */
[----:B-1----:R-:W-:-:S05]  /*1f430*/  F2FP.BF16.F32.PACK_AB R5, R210, R211 ;  /* 0x000000d3d205723e */ /* 0x002fca00000010ff */
[----:B------:R-:W-:Y:S01]  /*1f440*/  STL [R1+0xe10], R5 ;  /* 0x000e100501007387 */ /* 0x000fe20000100800 */
[----:B------:R-:W-:-:S05]  /*1f450*/  F2FP.BF16.F32.PACK_AB R2, R2, R3 ;  /* 0x000000030202723e */ /* 0x000fca00000010ff */
[----:B------:R1:W-:Y:S01]  /*1f460*/  STL [R1+0xe0c], R2 ;  /* 0x000e0c0201007387 */ /* 0x0003e20000100800 */
[----:B0-----:R-:W-:-:S05]  /*1f470*/  F2FP.BF16.F32.PACK_AB R4, R10, R11 ;  /* 0x0000000b0a04723e */ /* 0x001fca00000010ff */
[----:B------:R0:W-:Y:S01]  /*1f480*/  STL [R1+0xe08], R4 ;  /* 0x000e080401007387 */ /* 0x0001e20000100800 */
[----:B------:R-:W-:-:S05]  /*1f490*/  F2FP.BF16.F32.PACK_AB R3, R14, R15 ;  /* 0x0000000f0e03723e */ /* 0x000fca00000010ff */
[----:B------:R2:W-:Y:S01]  /*1f4a0*/  STL [R1+0xe04], R3 ;  /* 0x000e040301007387 */ /* 0x0005e20000100800 */
[----:B-1----:R-:W-:Y:S02]  /*1f4b0*/  F2FP.BF16.F32.PACK_AB R2, R12, R13 ;  /* 0x0000000d0c02723e */ /* 0x002fe400000010ff */
[----:B0-----:R-:W-:-:S03]  /*1f4c0*/  F2FP.BF16.F32.PACK_AB R4, R138, R20 ;  /* 0x000000148a04723e */ /* 0x001fc600000010ff */
[----:B------:R0:W-:Y:S01]  /*1f4d0*/  STL [R1+0xe00], R2 ;  /* 0x000e000201007387 */ /* 0x0001e20000100800 */
[----:B--2---:R-:W-:-:S03]  /*1f4e0*/  F2FP.BF16.F32.PACK_AB R3, R136, R0 ;  /* 0x000000008803723e */ /* 0x004fc600000010ff */
[----:B------:R-:W-:Y:S04]  /*1f4f0*/  STL [R1+0xdfc], R4 ;  /* 0x000dfc0401007387 */ /* 0x000fe80000100800 */
[----:B------:R-:W-:Y:S01]  /*1f500*/  STL [R1+0xdf8], R3 ;  /* 0x000df80301007387 */ /* 0x000fe20000100800 */
[----:B0-----:R-:W-:-:S03]  /*1f510*/  F2FP.BF16.F32.PACK_AB R2, R9, R18 ;  /* 0x000000120902723e */ /* 0x001fc600000010ff */
[----:B------:R-:W2:Y:S04]  /*1f520*/  LDL.LU R154, [R1+0x7c8] ;  /* 0x0007c800019a7983 */ /* 0x000ea80000300800 */
[----:B------:R0:W-:Y:S01]  /*1f530*/  STL [R1+0xdf4], R2 ;  /* 0x000df40201007387 */ /* 0x0001e20000100800 */
[----:B------:R-:W-:-:S03]  /*1f540*/  F2FP.BF16.F32.PACK_AB R0, R17, R16 ;  /* 0x000000101100723e */ /* 0x000fc600000010ff */
        /* <DEDUP_REMOVED lines=70> */
[----:B------:R0:W-:Y:S04]  /*1f9b0*/  STL [R1+0xdd4], R6 ;  /* 0x000dd40601007387 */ /* 0x0001e80000100800 */
[----:B------:R1:W-:Y:S01]  /*1f9c0*/  STL [R1+0xdd0], R4 ;  /* 0x000dd00401007387 */ /* 0x0003e20000100800 */
[----:B--2---:R-:W-:-:S05]  /*1f9d0*/  F2FP.BF16.F32.PACK_AB R5, R68, R166 ;  /* 0x000000a64405723e */ /* 0x004fca00000010ff */
[----:B------:R2:W-:Y:S01]  /*1f9e0*/  STL [R1+0xdcc], R5 ;  /* 0x000dcc0501007387 */ /* 0x0005e20000100800 */
[----:B0-----:R-:W-:Y:S02]  /*1f9f0*/  F2FP.BF16.F32.PACK_AB R6, R70, R167 ;  /* 0x000000a74606723e */ /* 0x001fe400000010ff */
[----:B-1----:R-:W-:-:S03]  /*1fa00*/  F2FP.BF16.F32.PACK_AB R4, R184, R185 ;  /* 0x000000b9b804723e */ /* 0x002fc600000010ff */
[----:B------:R0:W-:Y:S04]  /*1fa10*/  STL [R1+0xdc8], R6 ;  /* 0x000dc80601007387 */ /* 0x0001e80000100800 */
        /* <DEDUP_REMOVED lines=9> */
[----:B-1----:R-:W-:Y:S02]  /*1fab0*/  F2FP.BF16.F32.PACK_AB R6, R71, R183 ;  /* 0x000000b74706723e */ /* 0x002fe400000010ff */
[----:B--2---:R-:W-:-:S03]  /*1fac0*/  F2FP.BF16.F32.PACK_AB R4, R188, R189 ;  /* 0x000000bdbc04723e */ /* 0x004fc600000010ff */
[----:B------:R1:W-:Y:S04]  /*1fad0*/  STL [R1+0xbf0], R6 ;  /* 0x000bf00601007387 */ /* 0x0003e80000100800 */
[----:B------:R2:W-:Y:S01]  /*1fae0*/  STL [R1+0xbec], R4 ;  /* 0x000bec0401007387 */ /* 0x0005e20000100800 */
[----:B0-----:R-:W-:-:S05]  /*1faf0*/  F2FP.BF16.F32.PACK_AB R5, R190, R191 ;  /* 0x000000bfbe05723e */ /* 0x001fca00000010ff */
[----:B------:R0:W-:Y:S01]  /*1fb00*/  STL [R1+0xbe8], R5 ;  /* 0x000be80501007387 */ /* 0x0001e20000100800 */
[----:B-1----:R-:W-:Y:S02]  /*1fb10*/  F2FP.BF16.F32.PACK_AB R6, R192, R193 ;  /* 0x000000c1c006723e */ /* 0x002fe400000010ff */
[----:B--2---:R-:W-:-:S03]  /*1fb20*/  F2FP.BF16.F32.PACK_AB R4, R72, R194 ;  /* 0x000000c24804723e */ /* 0x004fc600000010ff */
[----:B------:R1:W-:Y:S01]  /*1fb30*/  STL [R1+0xbe4], R6 ;  /* 0x000be40601007387 */ /* 0x0003e20000100800 */
[----:B0-----:R-:W-:-:S03]  /*1fb40*/  F2FP.BF16.F32.PACK_AB R5, R131, R74 ;  /* 0x0000004a8305723e */ /* 0x001fc600000010ff */
[----:B------:R0:W-:Y:S04]  /*1fb50*/  STL [R1+0xbe0], R4 ;  /* 0x000be00401007387 */ /* 0x0001e80000100800 */
[----:B------:R2:W-:Y:S01]  /*1fb60*/  STL [R1+0xbcc], R5 ;  /* 0x000bcc0501007387 */ /* 0x0005e20000100800 */
[----:B-1----:R-:W-:Y:S02]  /*1fb70*/  F2FP.BF16.F32.PACK_AB R6, R129, R195 ;  /* 0x000000c38106723e */ /* 0x002fe400000010ff */
[----:B0-----:R-:W-:-:S03]  /*1fb80*/  F2FP.BF16.F32.PACK_AB R4, R208, R209 ;  /* 0x000000d1d004723e */ /* 0x001fc600000010ff */
[----:B------:R-:W-:Y:S04]  /*1fb90*/  STL [R1+0xbc8], R6 ;  /* 0x000bc80601007387 */ /* 0x000fe80000100800 */
[----:B------:R0:W-:Y:S01]  /*1fba0*/  STL [R1+0xbc4], R4 ;  /* 0x000bc40401007387 */ /* 0x0001e20000100800 */
[----:B--2---:R-:W-:Y:S02]  /*1fbb0*/  F2FP.BF16.F32.PACK_AB R5, R210, R211 ;  /* 0x000000d3d205723e */ /* 0x004fe400000010ff */
[----:B------:R-:W-:-:S03]  /*1fbc0*/  F2FP.BF16.F32.PACK_AB R2, R2, R3 ;  /* 0x000000030202723e */ /* 0x000fc600000010ff */
[----:B------:R-:W-:Y:S04]  /*1fbd0*/  STL [R1+0xbc0], R5 ;  /* 0x000bc00501007387 */ /* 0x000fe80000100800 */
[----:B------:R1:W-:Y:S01]  /*1fbe0*/  STL [R1+0xbdc], R2 ;  /* 0x000bdc0201007387 */ /* 0x0003e20000100800 */
[----:B0-----:R-:W-:Y:S02]  /*1fbf0*/  F2FP.BF16.F32.PACK_AB R4, R10, R11 ;  /* 0x0000000b0a04723e */ /* 0x001fe400000010ff */
[----:B------:R-:W-:-:S03]  /*1fc00*/  F2FP.BF16.F32.PACK_AB R3, R14, R15 ;  /* 0x0000000f0e03723e */ /* 0x000fc600000010ff */
[----:B------:R0:W-:Y:S04]  /*1fc10*/  STL [R1+0xbd8], R4 ;  /* 0x000bd80401007387 */ /* 0x0001e80000100800 */
        /* <DEDUP_REMOVED lines=729> */
[----:B------:R-:W-:Y:S01]  /*229b0*/  STL [R1+0x2e4], R2 ;  /* 0x0002e40201007387 */ /* 0x000fe20000100800 */
[----:B------:R-:W-:-:S03]  /*229c0*/  F2FP.BF16.F32.PACK_AB R0, R17, R16 ;  /* 0x000000101100723e */ /* 0x000fc600000010ff */
[----:B------:R-:W3:Y:S04]  /*229d0*/  LDL.LU R210, [R1+0x6e0] ;  /* 0x0006e00001d27983 */ /* 0x000ee80000300800 */
[----:B------:R-:W-:Y:S04]  /*229e0*/  STL [R1+0x2e0], R0 ;  /* 0x0002e00001007387 */ /* 0x000fe80000100800 */
        /* <DEDUP_REMOVED lines=47> */
[----:B------:R-:W2:Y:S04]  /*22ce0*/  LDL.LU R136, [R1+0x4a0] ;  /* 0x0004a00001887983 */ /* 0x000ea80000300800 */
[----:B--2---:R0:W-:Y:S04]  /*22cf0*/  STL [R1+0x16b4], R136 ;  /* 0x0016b48801007387 */ /* 0x0041e80000100800 */
[----:B0-----:R-:W2:Y:S04]  /*22d00*/  LDL.LU R136, [R1+0xa8] ;  /* 0x0000a80001887983 */ /* 0x001ea80000300800 */
[----:B------:R-:W3:Y:S04]  /*22d10*/  LDL.LU R135, [R1+0xaa8] ;  /* 0x000aa80001877983 */ /* 0x000ee80000300800 */
[----:B---3--:R0:W-:Y:S04]  /*22d20*/  STL [R1+0x16b0], R135 ;  /* 0x0016b08701007387 */ /* 0x0081e80000100800 */
[----:B0-----:R-:W3:Y:S04]  /*22d30*/  LDL.LU R135, [R1+0xa0] ;  /* 0x0000a00001877983 */ /* 0x001ee80000300800 */
[----:B------:R-:W4:Y:S04]  /*22d40*/  LDL.LU R134, [R1+0xaa0] ;  /* 0x000aa00001867983 */ /* 0x000f280000300800 */
[----:B----4-:R0:W-:Y:S04]  /*22d50*/  STL [R1+0x16ac], R134 ;  /* 0x0016ac8601007387 */ /* 0x0101e80000100800 */
[----:B0-----:R-:W4:Y:S04]  /*22d60*/  LDL.LU R134, [R1+0x6a8] ;  /* 0x0006a80001867983 */ /* 0x001f280000300800 */
[----:B------:R-:W2:Y:S04]  /*22d70*/  LDL.LU R63, [R1+0x8a8] ;  /* 0x0008a800013f7983 */ /* 0x000ea80000300800 */
[----:B--2---:R0:W-:Y:S04]  /*22d80*/  STL [R1+0x16a8], R63 ;  /* 0x0016a83f01007387 */ /* 0x0041e80000100800 */
[----:B0-----:R-:W2:Y:S04]  /*22d90*/  LDL.LU R63, [R1+0x6a0] ;  /* 0x0006a000013f7983 */ /* 0x001ea80000300800 */
[----:B------:R-:W2:Y:S04]  /*22da0*/  LDL.LU R133, [R1+0xca8] ;  /* 0x000ca80001857983 */ /* 0x000ea80000300800 */
[----:B------:R-:W2:Y:S04]  /*22db0*/  LDL.LU R61, [R1+0x8a0] ;  /* 0x0008a000013d7983 */ /* 0x000ea80000300800 */
[----:B------:R-:W2:Y:S04]  /*22dc0*/  LDL.LU R132, [R1+0xca0] ;  /* 0x000ca00001847983 */ /* 0x000ea80000300800 */
[----:B------:R-:W2:Y:S04]  /*22dd0*/  LDL.LU R131, [R1+0x29c] ;  /* 0x00029c0001837983 */ /* 0x000ea80000300800 */
[----:B------:R-:W2:Y:S04]  /*22de0*/  LDL.LU R130, [R1+0x294] ;  /* 0x0002940001827983 */ /* 0x000ea80000300800 */
[----:B------:R-:W2:Y:S04]  /*22df0*/  LDL.LU R129, [R1+0x49c] ;  /* 0x00049c0001817983 */ /* 0x000ea80000300800 */
        /* <DEDUP_REMOVED lines=9> */
[----:B------:R-:W3:Y:S04]  /*22e90*/  LDL.LU R62, [R1+0x89c] ;  /* 0x00089c00013e7983 */ /* 0x000ee80000300800 */
[----:B---3--:R0:W-:Y:S04]  /*22ea0*/  STL [R1+0x1690], R62 ;  /* 0x0016903e01007387 */ /* 0x0081e80000100800 */
[----:B0-----:R-:W3:Y:S04]  /*22eb0*/  LDL.LU R62, [R1+0x694] ;  /* 0x00069400013e7983 */ /* 0x001ee80000300800 */
[----:B------:R-:W3:Y:S04]  /*22ec0*/  LDL.LU R125, [R1+0xc9c] ;  /* 0x000c9c00017d7983 */ /* 0x000ee80000300800 */
[----:B------:R-:W3:Y:S04]  /*22ed0*/  LDL.LU R60, [R1+0x894] ;  /* 0x00089400013c7983 */ /* 0x000ee80000300800 */
[----:B------:R-:W3:Y:S04]  /*22ee0*/  LDL.LU R124, [R1+0xc94] ;  /* 0x000c9400017c7983 */ /* 0x000ee80000300800 */
[----:B------:R-:W3:Y:S04]  /*22ef0*/  LDL.LU R111, [R1+0x298] ;  /* 0x00029800016f7983 */ /* 0x000ee80000300800 */
[----:B------:R-:W3:Y:S04]  /*22f00*/  LDL.LU R110, [R1+0x290] ;  /* 0x00029000016e7983 */ /* 0x000ee80000300800 */
[----:B------:R-:W3:Y:S04]  /*22f10*/  LDL.LU R109, [R1+0x498] ;  /* 0x00049800016d7983 */ /* 0x000ee80000300800 */
        /* <DEDUP_REMOVED lines=42> */
[----:B----4-:R0:W-:Y:S04]  /*231c0*/  STL [R1+0x164c], R55 ;  /* 0x00164c3701007387 */ /* 0x0101e80000100800 */
[----:B0-----:R-:W4:Y:S04]  /*231d0*/  LDL.LU R55, [R1+0x688] ;  /* 0x0006880001377983 */ /* 0x001f280000300800 */
[----:B----4-:R0:W-:Y:S04]  /*231e0*/  STL [R1+0x1650], R55 ;  /* 0x0016503701007387 */ /* 0x0101e80000100800 */
[----:B0-----:R-:W4:Y:S04]  /*231f0*/  LDL.LU R55, [R1+0x80] ;  /* 0x0000800001377983 */ /* 0x001f280000300800 */
[----:B------:R-:W4:Y:S04]  /*23200*/  LDL.LU R53, [R1+0x880] ;  /* 0x0008800001357983 */ /* 0x000f280000300800 */
[----:B------:R-:W2:Y:S01]  /*23210*/  LDL.LU R54, [R1+0x74] ;  /* 0x0000740001367983 */ /* 0x000ea20000300800 */
[----:B------:R-:W-:-:S02]  /*23220*/  F2FP.BF16.F32.PACK_AB R247, R211, R247 ;  /* 0x000000f7d3f7723e */ /* 0x000fc400000010ff */
[----:B------:R-:W-:Y:S02]  /*23230*/  F2FP.BF16.F32.PACK_AB R246, R210, R246 ;  /* 0x000000f6d2f6723e */ /* 0x000fe400000010ff */
[----:B------:R-:W-:Y:S02]  /*23240*/  F2FP.BF16.F32.PACK_AB R245, R209, R245 ;  /* 0x000000f5d1f5723e */ /* 0x000fe400000010ff */
[----:B------:R-:W-:Y:S02]  /*23250*/  F2FP.BF16.F32.PACK_AB R244, R208, R244 ;  /* 0x000000f4d0f4723e */ /* 0x000fe400000010ff */
[----:B------:R-:W-:Y:S02]  /*23260*/  F2FP.BF16.F32.PACK_AB R235, R79, R235 ;  /* 0x000000eb4feb723e */ /* 0x000fe400000010ff */
[----:B------:R-:W-:Y:S02]  /*23270*/  F2FP.BF16.F32.PACK_AB R234, R77, R234 ;  /* 0x000000ea4dea723e */ /* 0x000fe400000010ff */
[----:B------:R-:W-:-:S02]  /*23280*/  F2FP.BF16.F32.PACK_AB R233, R195, R233 ;  /* 0x000000e9c3e9723e */ /* 0x000fc400000010ff */
[----:B------:R-:W-:Y:S02]  /*23290*/  F2FP.BF16.F32.PACK_AB R232, R74, R232 ;  /* 0x000000e84ae8723e */ /* 0x000fe400000010ff */
[----:B------:R-:W-:Y:S02]  /*232a0*/  F2FP.BF16.F32.PACK_AB R231, R194, R231 ;  /* 0x000000e7c2e7723e */ /* 0x000fe400000010ff */
[----:B------:R-:W-:Y:S02]  /*232b0*/  F2FP.BF16.F32.PACK_AB R230, R72, R230 ;  /* 0x000000e648e6723e */ /* 0x000fe400000010ff */
[----:B------:R-:W-:Y:S02]  /*232c0*/  F2FP.BF16.F32.PACK_AB R229, R193, R229 ;  /* 0x000000e5c1e5723e */ /* 0x000fe400000010ff */
[----:B------:R-:W-:Y:S01]  /*232d0*/  F2FP.BF16.F32.PACK_AB R228, R192, R228 ;  /* 0x000000e4c0e4723e */ /* 0x000fe200000010ff */
        /* <DEDUP_REMOVED lines=131> */
[----:B------:R-:W3:Y:S04]  /*23b10*/  LDL.LU R211, [R1+0x176c] ;  /* 0x00176c0001d37983 */ /* 0x000ee80000300800 */
[----:B------:R-:W4:Y:S04]  /*23b20*/  LDL.LU R210, [R1+0x1768] ;  /* 0x0017680001d27983 */ /* 0x000f280000300800 */
        /* <DEDUP_REMOVED lines=9> */
[----:B------:R-:W2:Y:S01]  /*23bc0*/  LDL.LU R192, [R1+0x1748] ;  /* 0x0017480001c07983 */ /* 0x000ea20000300800 */
[----:B------:R-:W-:-:S02]  /*23bd0*/  F2FP.BF16.F32.PACK_AB R223, R78, R223 ;  /* 0x000000df4edf723e */ /* 0x000fc400000010ff */
[----:B------:R-:W-:Y:S01]  /*23be0*/  F2FP.BF16.F32.PACK_AB R222, R76, R222 ;  /* 0x000000de4cde723e */ /* 0x000fe200000010ff */
[----:B------:R-:W2:Y:S01]  /*23bf0*/  LDL.LU R78, [R1+0xa80] ;  /* 0x000a8000014e7983 */ /* 0x000ea20000300800 */
[----:B------:R-:W-:Y:S02]  /*23c00*/  F2FP.BF16.F32.PACK_AB R221, R191, R221 ;  /* 0x000000ddbfdd723e */ /* 0x000fe400000010ff */
[----:B------:R-:W-:Y:S01]  /*23c10*/  F2FP.BF16.F32.PACK_AB R220, R190, R220 ;  /* 0x000000dcbedc723e */ /* 0x000fe200000010ff */
[----:B------:R-:W2:Y:S01]  /*23c20*/  LDL.LU R76, [R1+0xc80] ;  /* 0x000c8000014c7983 */ /* 0x000ea20000300800 */
[----:B------:R-:W-:-:S03]  /*23c30*/  F2FP.BF16.F32.PACK_AB R219, R189, R219 ;  /* 0x000000dbbddb723e */ /* 0x000fc600000010ff */
        /* <DEDUP_REMOVED lines=14> */
[----:B------:R-:W2:Y:S04]  /*23d20*/  LDL.LU R73, [R1+0xc7c] ;  /* 0x000c7c0001497983 */ /* 0x000ea80000300800 */
[----:B------:R-:W2:Y:S04]  /*23d30*/  LDL.LU R182, [R1+0x172c] ;  /* 0x00172c0001b67983 */ /* 0x000ea80000300800 */
[----:B------:R-:W2:Y:S01]  /*23d40*/  LDL.LU R69, [R1+0x1728] ;  /* 0x0017280001457983 */ /* 0x000ea20000300800 */
[----:B---3--:R-:W-:-:S03]  /*23d50*/  F2FP.BF16.F32.PACK_AB R211, R181, R211 ;  /* 0x000000d3b5d3723e */ /* 0x008fc600000010ff */
[----:B------:R-:W3:Y:S01]  /*23d60*/  LDL.LU R181, [R1+0x1724] ;  /* 0x0017240001b57983 */ /* 0x000ee20000300800 */
[----:B----4-:R-:W-:-:S03]  /*23d70*/  F2FP.BF16.F32.PACK_AB R210, R180, R210 ;  /* 0x000000d2b4d2723e */ /* 0x010fc600000010ff */
[----:B------:R-:W4:Y:S01]  /*23d80*/  LDL.LU R180, [R1+0x1720] ;  /* 0x0017200001b47983 */ /* 0x000f220000300800 */
[----:B--2---:R-:W-:-:S03]  /*23d90*/  F2FP.BF16.F32.PACK_AB R209, R187, R209 ;  /* 0x000000d1bbd1723e */ /* 0x004fc600000010ff */
        /* <DEDUP_REMOVED lines=42> */
[----:B------:R-:W3:Y:S01]  /*24040*/  LDL.LU R67, [R1+0x16e0] ;  /* 0x0016e00001437983 */ /* 0x000ee20000300800 */
[----:B--2---:R-:W-:-:S03]  /*24050*/  F2FP.BF16.F32.PACK_AB R163, R158, R163 ;  /* 0x000000a39ea3723e */ /* 0x004fc600000010ff */
[----:B------:R-:W2:Y:S01]  /*24060*/  LDL.LU R158, [R1+0x16dc] ;  /* 0x0016dc00019e7983 */ /* 0x000ea20000300800 */
[----:B------:R-:W-:-:S03]  /*24070*/  F2FP.BF16.F32.PACK_AB R162, R65, R162 ;  /* 0x000000a241a2723e */ /* 0x000fc600000010ff */
[----:B------:R-:W2:Y:S01]  /*24080*/  LDL.LU R65, [R1+0x16d8] ;  /* 0x0016d80001417983 */ /* 0x000ea20000300800 */
[----:B------:R-:W-:-:S03]  /*24090*/  F2FP.BF16.F32.PACK_AB R161, R157, R161 ;  /* 0x000000a19da1723e */ /* 0x000fc600000010ff */
[----:B------:R-:W4:Y:S01]  /*240a0*/  LDL.LU R157, [R1+0x16d4] ;  /* 0x0016d400019d7983 */ /* 0x000f220000300800 */
[----:B------:R-:W-:-:S03]  /*240b0*/  F2FP.BF16.F32.PACK_AB R160, R156, R160 ;  /* 0x000000a09ca0723e */ /* 0x000fc600000010ff */
[----:B------:R-:W4:Y:S01]  /*240c0*/  LDL.LU R156, [R1+0x16d0] ;  /* 0x0016d000019c7983 */ /* 0x000f220000300800 */
[----:B---3--:R-:W-:-:S03]  /*240d0*/  F2FP.BF16.F32.PACK_AB R159, R67, R159 ;  /* 0x0000009f439f723e */ /* 0x008fc600000010ff */
[----:B------:R-:W3:Y:S01]  /*240e0*/  LDL.LU R67, [R1+0x25c] ;  /* 0x00025c0001437983 */ /* 0x000ee20000300800 */
[----:B--2---:R-:W-:-:S03]  /*240f0*/  F2FP.BF16.F32.PACK_AB R158, R65, R158 ;  /* 0x0000009e419e723e */ /* 0x004fc600000010ff */
[----:B------:R-:W2:Y:S01]  /*24100*/  LDL.LU R65, [R1+0x45c] ;  /* 0x00045c0001417983 */ /* 0x000ea20000300800 */
[----:B----4-:R-:W-:-:S03]  /*24110*/  F2FP.BF16.F32.PACK_AB R157, R155, R157 ;  /* 0x0000009d9b9d723e */ /* 0x010fc600000010ff */
[----:B------:R-:W4:Y:S01]  /*24120*/  LDL.LU R155, [R1+0x16cc] ;  /* 0x0016cc00019b7983 */ /* 0x000f220000300800 */
[----:B------:R-:W-:-:S03]  /*24130*/  F2FP.BF16.F32.PACK_AB R156, R154, R156 ;  /* 0x0000009c9a9c723e */ /* 0x000fc600000010ff */
[----:B------:R-:W3:Y:S01]  /*24140*/  LDL.LU R154, [R1+0x16c8] ;  /* 0x0016c800019a7983 */ /* 0x000ee20000300800 */
[----:B----4-:R-:W-:-:S03]  /*24150*/  F2FP.BF16.F32.PACK_AB R155, R153, R155 ;  /* 0x0000009b999b723e */ /* 0x010fc600000010ff */
[----:B------:R-:W4:Y:S01]  /*24160*/  LDL.LU R153, [R1+0x16c4] ;  /* 0x0016c40001997983 */ /* 0x000f220000300800 */
[----:B---3--:R-:W-:-:S03]  /*24170*/  F2FP.BF16.F32.PACK_AB R154, R152, R154 ;  /* 0x0000009a989a723e */ /* 0x008fc600000010ff */
[----:B------:R-:W3:Y:S01]  /*24180*/  LDL.LU R152, [R1+0x16c0] ;  /* 0x0016c00001987983 */ /* 0x000ee20000300800 */
[----:B----4-:R-:W-:-:S03]  /*24190*/  F2FP.BF16.F32.PACK_AB R153, R66, R153 ;  /* 0x000000994299723e */ /* 0x010fc600000010ff */
[----:B------:R-:W4:Y:S01]  /*241a0*/  LDL.LU R66, [R1+0x16bc] ;  /* 0x0016bc0001427983 */ /* 0x000f220000300800 */
[----:B---3--:R-:W-:-:S03]  /*241b0*/  F2FP.BF16.F32.PACK_AB R152, R64, R152 ;  /* 0x000000984098723e */ /* 0x008fc600000010ff */
[----:B------:R-:W3:Y:S01]  /*241c0*/  LDL.LU R64, [R1+0x16b8] ;  /* 0x0016b80001407983 */ /* 0x000ee20000300800 */
[----:B------:R-:W-:Y:S02]  /*241d0*/  F2FP.BF16.F32.PACK_AB R137, R136, R137 ;  /* 0x000000898889723e */ /* 0x000fe400000010ff */
[----:B----4-:R-:W-:Y:S02]  /*241e0*/  F2FP.BF16.F32.PACK_AB R139, R66, R139 ;  /* 0x0000008b428b723e */ /* 0x010fe400000010ff */
[----:B------:R-:W4:Y:S01]  /*241f0*/  LDL.LU R66, [R1+0x254] ;  /* 0x0002540001427983 */ /* 0x000f220000300800 */
[----:B---3--:R-:W-:-:S03]  /*24200*/  F2FP.BF16.F32.PACK_AB R138, R64, R138 ;  /* 0x0000008a408a723e */ /* 0x008fc600000010ff */
[----:B------:R-:W3:Y:S04]  /*24210*/  LDL.LU R64, [R1+0x454] ;  /* 0x0004540001407983 */ /* 0x000ee80000300800 */
[----:B------:R-:W2:Y:S02]  /*24220*/  LDL.LU R136, [R1+0x16b4] ;  /* 0x0016b40001887983 */ /* 0x000ea40000300800 */
[----:B--2---:R-:W-:Y:S02]  /*24230*/  F2FP.BF16.F32.PACK_AB R136, R135, R136 ;  /* 0x000000888788723e */ /* 0x004fe400000010ff */
[----:B------:R-:W2:Y:S02]  /*24240*/  LDL.LU R135, [R1+0x16b0] ;  /* 0x0016b00001877983 */ /* 0x000ea40000300800 */
[----:B--2---:R-:W-:-:S02]  /*24250*/  F2FP.BF16.F32.PACK_AB R135, R134, R135 ;  /* 0x000000878687723e */ /* 0x004fc400000010ff */
[----:B------:R-:W2:Y:S02]  /*24260*/  LDL.LU R134, [R1+0x16ac] ;  /* 0x0016ac0001867983 */ /* 0x000ea40000300800 */
[----:B--2---:R-:W-:Y:S02]  /*24270*/  F2FP.BF16.F32.PACK_AB R134, R63, R134 ;  /* 0x000000863f86723e */ /* 0x004fe400000010ff */
[----:B------:R-:W2:Y:S01]  /*24280*/  LDL.LU R63, [R1+0x16a8] ;  /* 0x0016a800013f7983 */ /* 0x000ea20000300800 */
[----:B------:R-:W-:Y:S02]  /*24290*/  F2FP.BF16.F32.PACK_AB R132, R61, R132 ;  /* 0x000000843d84723e */ /* 0x000fe400000010ff */
[----:B--2---:R-:W-:Y:S02]  /*242a0*/  F2FP.BF16.F32.PACK_AB R133, R63, R133 ;  /* 0x000000853f85723e */ /* 0x004fe400000010ff */
[----:B------:R-:W2:Y:S04]  /*242b0*/  LDL.LU R63, [R1+0x16a4] ;  /* 0x0016a400013f7983 */ /* 0x000ea80000300800 */
[----:B------:R-:W4:Y:S01]  /*242c0*/  LDL.LU R61, [R1+0x16a0] ;  /* 0x0016a000013d7983 */ /* 0x000f220000300800 */
[----:B------:R-:W-:-:S02]  /*242d0*/  F2FP.BF16.F32.PACK_AB R129, R128, R129 ;  /* 0x000000818081723e */ /* 0x000fc400000010ff */
[----:B--2---:R-:W-:Y:S02]  /*242e0*/  F2FP.BF16.F32.PACK_AB R131, R63, R131 ;  /* 0x000000833f83723e */ /* 0x004fe400000010ff */
[----:B------:R-:W2:Y:S01]  /*242f0*/  LDL.LU R63, [R1+0x27c] ;  /* 0x00027c00013f7983 */ /* 0x000ea20000300800 */
[----:B----4-:R-:W-:-:S03]  /*24300*/  F2FP.BF16.F32.PACK_AB R130, R61, R130 ;  /* 0x000000823d82723e */ /* 0x010fc600000010ff */
[----:B------:R-:W4:Y:S04]  /*24310*/  LDL.LU R61, [R1+0x47c] ;  /* 0x00047c00013d7983 */ /* 0x000f280000300800 */
[----:B------:R-:W3:Y:S02]  /*24320*/  LDL.LU R128, [R1+0x169c] ;  /* 0x00169c0001807983 */ /* 0x000ee40000300800 */
[----:B---3--:R-:W-:Y:S02]  /*24330*/  F2FP.BF16.F32.PACK_AB R128, R127, R128 ;  /* 0x000000807f80723e */ /* 0x008fe400000010ff */
[----:B------:R-:W3:Y:S02]  /*24340*/  LDL.LU R127, [R1+0x1698] ;  /* 0x00169800017f7983 */ /* 0x000ee40000300800 */
[----:B---3--:R-:W-:-:S02]  /*24350*/  F2FP.BF16.F32.PACK_AB R127, R126, R127 ;  /* 0x0000007f7e7f723e */ /* 0x008fc400000010ff */
[----:B------:R-:W3:Y:S02]  /*24360*/  LDL.LU R126, [R1+0x1694] ;  /* 0x00169400017e7983 */ /* 0x000ee40000300800 */
[----:B---3--:R-:W-:Y:S02]  /*24370*/  F2FP.BF16.F32.PACK_AB R126, R62, R126 ;  /* 0x0000007e3e7e723e */ /* 0x008fe400000010ff */
[----:B------:R-:W3:Y:S01]  /*24380*/  LDL.LU R62, [R1+0x1690] ;  /* 0x00169000013e7983 */ /* 0x000ee20000300800 */
[----:B------:R-:W-:Y:S02]  /*24390*/  F2FP.BF16.F32.PACK_AB R124, R60, R124 ;  /* 0x0000007c3c7c723e */ /* 0x000fe400000010ff */
[----:B---3--:R-:W-:Y:S02]  /*243a0*/  F2FP.BF16.F32.PACK_AB R125, R62, R125 ;  /* 0x0000007d3e7d723e */ /* 0x008fe400000010ff */
[----:B------:R-:W3:Y:S04]  /*243b0*/  LDL.LU R62, [R1+0x168c] ;  /* 0x00168c00013e7983 */ /* 0x000ee80000300800 */
[----:B------:R-:W2:Y:S01]  /*243c0*/  LDL.LU R60, [R1+0x1688] ;  /* 0x00168800013c7983 */ /* 0x000ea20000300800 */
[----:B------:R-:W-:-:S02]  /*243d0*/  F2FP.BF16.F32.PACK_AB R109, R108, R109 ;  /* 0x0000006d6c6d723e */ /* 0x000fc400000010ff */
[----:B---3--:R-:W-:Y:S02]  /*243e0*/  F2FP.BF16.F32.PACK_AB R111, R62, R111 ;  /* 0x0000006f3e6f723e */ /* 0x008fe400000010ff */
[----:B------:R-:W3:Y:S01]  /*243f0*/  LDL.LU R62, [R1+0x274] ;  /* 0x00027400013e7983 */ /* 0x000ee20000300800 */
[----:B--2---:R-:W-:-:S03]  /*24400*/  F2FP.BF16.F32.PACK_AB R110, R60, R110 ;  /* 0x0000006e3c6e723e */ /* 0x004fc600000010ff */
[----:B------:R-:W2:Y:S04]  /*24410*/  LDL.LU R60, [R1+0x474] ;  /* 0x00047400013c7983 */ /* 0x000ea80000300800 */
[----:B------:R-:W4:Y:S02]  /*24420*/  LDL.LU R108, [R1+0x1684] ;  /* 0x00168400016c7983 */ /* 0x000f240000300800 */
[----:B----4-:R-:W-:Y:S02]  /*24430*/  F2FP.BF16.F32.PACK_AB R108, R107, R108 ;  /* 0x0000006c6b6c723e */ /* 0x010fe400000010ff */
[----:B------:R-:W4:Y:S02]  /*24440*/  LDL.LU R107, [R1+0x1680] ;  /* 0x00168000016b7983 */ /* 0x000f240000300800 */
[----:B----4-:R-:W-:-:S02]  /*24450*/  F2FP.BF16.F32.PACK_AB R107, R106, R107 ;  /* 0x0000006b6a6b723e */ /* 0x010fc400000010ff */
[----:B------:R-:W4:Y:S02]  /*24460*/  LDL.LU R106, [R1+0x167c] ;  /* 0x00167c00016a7983 */ /* 0x000f240000300800 */
[----:B----4-:R-:W-:Y:S02]  /*24470*/  F2FP.BF16.F32.PACK_AB R106, R59, R106 ;  /* 0x0000006a3b6a723e */ /* 0x010fe400000010ff */
[----:B------:R-:W4:Y:S01]  /*24480*/  LDL.LU R59, [R1+0x1678] ;  /* 0x00167800013b7983 */ /* 0x000f220000300800 */
[----:B------:R-:W-:Y:S02]  /*24490*/  F2FP.BF16.F32.PACK_AB R104, R57, R104 ;  /* 0x000000683968723e */ /* 0x000fe400000010ff */
[----:B----4-:R-:W-:Y:S02]  /*244a0*/  F2FP.BF16.F32.PACK_AB R105, R59, R105 ;  /* 0x000000693b69723e */ /* 0x010fe400000010ff */
[----:B------:R-:W4:Y:S04]  /*244b0*/  LDL.LU R59, [R1+0x1674] ;  /* 0x00167400013b7983 */ /* 0x000f280000300800 */
[----:B------:R-:W3:Y:S01]  /*244c0*/  LDL.LU R57, [R1+0x1670] ;  /* 0x0016700001397983 */ /* 0x000ee20000300800 */
[----:B------:R-:W-:-:S02]  /*244d0*/  F2FP.BF16.F32.PACK_AB R97, R96, R97 ;  /* 0x000000616061723e */ /* 0x000fc400000010ff */
        /* <DEDUP_REMOVED lines=36> */
[----:B------:R-:W4:Y:S01]  /*24720*/  LDL.LU R54, [R1+0x163c] ;  /* 0x00163c0001367983 */ /* 0x000f220000300800 */
[----:B------:R-:W-:Y:S02]  /*24730*/  F2FP.BF16.F32.PACK_AB R75, R52, R75 ;  /* 0x0000004b344b723e */ /* 0x000fe400000010ff */
[----:B----4-:R-:W-:Y:S02]  /*24740*/  F2FP.BF16.F32.PACK_AB R60, R54, R60 ;  /* 0x0000003c363c723e */ /* 0x010fe400000010ff */
[----:B------:R-:W4:Y:S04]  /*24750*/  LDL.LU R54, [R1+0x1638] ;  /* 0x0016380001367983 */ /* 0x000f280000300800 */
[----:B------:R-:W3:Y:S01]  /*24760*/  LDL.LU R52, [R1+0x1634] ;  /* 0x0016340001347983 */ /* 0x000ee20000300800 */
[----:B------:R-:W-:-:S02]  /*24770*/  F2FP.BF16.F32.PACK_AB R74, R51, R74 ;  /* 0x0000004a334a723e */ /* 0x000fc400000010ff */
[----:B------:R-:W-:Y:S01]  /*24780*/  F2FP.BF16.F32.PACK_AB R73, R49, R73 ;  /* 0x000000493149723e */ /* 0x000fe200000010ff */
[----:B------:R-:W2:Y:S01]  /*24790*/  LDL.LU R51, [R1+0x1630] ;  /* 0x0016300001337983 */ /* 0x000ea20000300800 */
[----:B------:R-:W-:-:S03]  /*247a0*/  F2FP.BF16.F32.PACK_AB R72, R19, R72 ;  /* 0x000000481348723e */ /* 0x000fc600000010ff */
[----:B------:R-:W2:Y:S04]  /*247b0*/  LDL.LU R49, [R1+0x162c] ;  /* 0x00162c0001317983 */ /* 0x000ea80000300800 */
[----:B------:R-:W2:Y:S01]  /*247c0*/  LDL.LU R19, [R1+0x1628] ;  /* 0x0016280001137983 */ /* 0x000ea20000300800 */
[----:B----4-:R-:W-:-:S03]  /*247d0*/  F2FP.BF16.F32.PACK_AB R59, R54, R59 ;  /* 0x0000003b363b723e */ /* 0x010fc600000010ff */
[----:B------:R-:W4:Y:S01]  /*247e0*/  LDL.LU R54, [R1+0xa70] ;  /* 0x000a700001367983 */ /* 0x000f220000300800 */
[----:B---3--:R-:W-:-:S03]  /*247f0*/  F2FP.BF16.F32.PACK_AB R58, R52, R58 ;  /* 0x0000003a343a723e */ /* 0x008fc600000010ff */
[----:B------:R-:W3:Y:S01]  /*24800*/  LDL.LU R52, [R1+0xc70] ;  /* 0x000c700001347983 */ /* 0x000ee20000300800 */
[----:B------:R-:W-:Y:S02]  /*24810*/  F2FP.BF16.F32.PACK_AB R57, R23, R57 ;  /* 0x000000391739723e */ /* 0x000fe400000010ff */
[----:B------:R-:W-:Y:S01]  /*24820*/  F2FP.BF16.F32.PACK_AB R56, R50, R56 ;  /* 0x000000383238723e */ /* 0x000fe200000010ff */
[----:B------:R-:W3:Y:S01]  /*24830*/  LDL.LU R23, [R1+0x1624] ;  /* 0x0016240001177983 */ /* 0x000ee20000300800 */
[----:B------:R-:W-:-:S03]  /*24840*/  F2FP.BF16.F32.PACK_AB R55, R22, R55 ;  /* 0x000000371637723e */ /* 0x000fc600000010ff */
[----:B------:R-:W3:Y:S04]  /*24850*/  LDL.LU R50, [R1+0x1620] ;  /* 0x0016200001327983 */ /* 0x000ee80000300800 */
[----:B------:R-:W3:Y:S01]  /*24860*/  LDL.LU R22, [R1+0x161c] ;  /* 0x00161c0001167983 */ /* 0x000ee20000300800 */
[----:B----4-:R-:W-:-:S03]  /*24870*/  F2FP.BF16.F32.PACK_AB R54, R48, R54 ;  /* 0x000000363036723e */ /* 0x010fc600000010ff */
[----:B------:R-:W4:Y:S01]  /*24880*/  LDL.LU R48, [R1+0x1618] ;  /* 0x0016180001307983 */ /* 0x000f220000300800 */
[----:B--2---:R-:W-:Y:S02]  /*24890*/  F2FP.BF16.F32.PACK_AB R53, R21, R53 ;  /* 0x000000351535723e */ /* 0x004fe400000010ff */
[----:B---3--:R-:W-:Y:S01]  /*248a0*/  F2FP.BF16.F32.PACK_AB R52, R47, R52 ;  /* 0x000000342f34723e */ /* 0x008fe200000010ff */
[----:B------:R-:W2:Y:S01]  /*248b0*/  LDL.LU R21, [R1+0x1614] ;  /* 0x0016140001157983 */ /* 0x000ea20000300800 */
[----:B------:R-:W-:Y:S02]  /*248c0*/  F2FP.BF16.F32.PACK_AB R15, R51, R15 ;  /* 0x0000000f330f723e */ /* 0x000fe400000010ff */
[----:B------:R-:W-:Y:S01]  /*248d0*/  F2FP.BF16.F32.PACK_AB R14, R49, R14 ;  /* 0x0000000e310e723e */ /* 0x000fe200000010ff */
[----:B------:R-:W3:Y:S01]  /*248e0*/  LDL.LU R47, [R1+0x1610] ;  /* 0x00161000012f7983 */ /* 0x000ee20000300800 */
[----:B------:R-:W-:-:S03]  /*248f0*/  F2FP.BF16.F32.PACK_AB R13, R45, R13 ;  /* 0x0000000d2d0d723e */ /* 0x000fc600000010ff */
        /* <DEDUP_REMOVED lines=12> */
[----:B------:R-:W3:Y:S04]  /*249c0*/  LDL.LU R41, [R1+0x15fc] ;  /* 0x0015fc0001297983 */ /* 0x000ee80000300800 */
[----:B------:R-:W3:Y:S04]  /*249d0*/  LDL.LU R42, [R1+0x15f8] ;  /* 0x0015f800012a7983 */ /* 0x000ee80000300800 */
[----:B------:R-:W3:Y:S01]  /*249e0*/  LDL.LU R50, [R1+0xa60] ;  /* 0x000a600001327983 */ /* 0x000ee20000300800 */
[----:B----4-:R-:W-:-:S03]  /*249f0*/  F2FP.BF16.F32.PACK_AB R22, R48, R22 ;  /* 0x000000163016723e */ /* 0x010fc600000010ff */
[----:B------:R-:W4:Y:S01]  /*24a00*/  LDL.LU R48, [R1+0xc60] ;  /* 0x000c600001307983 */ /* 0x000f220000300800 */
[----:B------:R-:W-:Y:S02]  /*24a10*/  F2FP.BF16.F32.PACK_AB R20, R39, R20 ;  /* 0x000000142714723e */ /* 0x000fe400000010ff */
[----:B--2---:R-:W-:Y:S02]  /*24a20*/  F2FP.BF16.F32.PACK_AB R21, R40, R21 ;  /* 0x000000152815723e */ /* 0x004fe400000010ff */
[----:B------:R-:W2:Y:S04]  /*24a30*/  LDL.LU R40, [R1+0x15f4] ;  /* 0x0015f40001287983 */ /* 0x000ea80000300800 */
[----:B------:R-:W2:Y:S01]  /*24a40*/  LDL.LU R39, [R1+0x15f0] ;  /* 0x0015f00001277983 */ /* 0x000ea20000300800 */
[----:B---3--:R-:W-:-:S03]  /*24a50*/  F2FP.BF16.F32.PACK_AB R51, R37, R51 ;  /* 0x000000332533723e */ /* 0x008fc600000010ff */
[----:B------:R-:W3:Y:S01]  /*24a60*/  LDL.LU R37, [R1+0x15ec] ;  /* 0x0015ec0001257983 */ /* 0x000ee20000300800 */
[----:B------:R-:W-:Y:S02]  /*24a70*/  F2FP.BF16.F32.PACK_AB R49, R36, R49 ;  /* 0x000000312431723e */ /* 0x000fe400000010ff */
[----:B------:R-:W-:Y:S02]  /*24a80*/  F2FP.BF16.F32.PACK_AB R67, R47, R67 ;  /* 0x000000432f43723e */ /* 0x000fe400000010ff */
[----:B------:R-:W-:Y:S02]  /*24a90*/  F2FP.BF16.F32.PACK_AB R50, R38, R50 ;  /* 0x000000322632723e */ /* 0x000fe400000010ff */
[----:B------:R-:W3:Y:S04]  /*24aa0*/  LDL.LU R38, [R1+0x15e8] ;  /* 0x0015e80001267983 */ /* 0x000ee80000300800 */
[----:B------:R-:W3:Y:S01]  /*24ab0*/  LDL.LU R36, [R1+0x15e4] ;  /* 0x0015e40001247983 */ /* 0x000ee20000300800 */
[----:B----4-:R-:W-:-:S03]  /*24ac0*/  F2FP.BF16.F32.PACK_AB R48, R35, R48 ;  /* 0x000000302330723e */ /* 0x010fc600000010ff */
[----:B------:R-:W4:Y:S04]  /*24ad0*/  LDL.LU R35, [R1+0x15e0] ;  /* 0x0015e00001237983 */ /* 0x000f280000300800 */
[----:B------:R-:W2:Y:S01]  /*24ae0*/  LDL.LU R47, [R1+0x258] ;  /* 0x00025800012f7983 */ /* 0x000ea20000300800 */
[----:B------:R-:W-:Y:S02]  /*24af0*/  F2FP.BF16.F32.PACK_AB R66, R45, R66 ;  /* 0x000000422d42723e */ /* 0x000fe400000010ff */
[----:B------:R-:W-:Y:S01]  /*24b00*/  F2FP.BF16.F32.PACK_AB R65, R33, R65 ;  /* 0x000000412141723e */ /* 0x000fe200000010ff */
[----:B------:R-:W3:Y:S01]  /*24b10*/  LDL.LU R45, [R1+0x458] ;  /* 0x00045800012d7983 */ /* 0x000ee20000300800 */
[----:B------:R-:W-:Y:S02]  /*24b20*/  F2FP.BF16.F32.PACK_AB R64, R34, R64 ;  /* 0x000000402240723e */ /* 0x000fe400000010ff */
[----:B------:R-:W-:Y:S01]  /*24b30*/  F2FP.BF16.F32.PACK_AB R71, R32, R71 ;  /* 0x000000472047723e */ /* 0x000fe200000010ff */
[----:B------:R-:W4:Y:S01]  /*24b40*/  LDL.LU R33, [R1+0x15dc] ;  /* 0x0015dc0001217983 */ /* 0x000f220000300800 */
[----:B------:R-:W-:-:S03]  /*24b50*/  F2FP.BF16.F32.PACK_AB R70, R171, R70 ;  /* 0x00000046ab46723e */ /* 0x000fc600000010ff */
[----:B------:R-:W4:Y:S01]  /*24b60*/  LDL.LU R34, [R1+0x15d8] ;  /* 0x0015d80001227983 */ /* 0x000f220000300800 */
[----:B------:R-:W-:-:S03]  /*24b70*/  F2FP.BF16.F32.PACK_AB R69, R170, R69 ;  /* 0x00000045aa45723e */ /* 0x000fc600000010ff */
[----:B------:R-:W4:Y:S01]  /*24b80*/  LDL.LU R32, [R1+0x15d4] ;  /* 0x0015d40001207983 */ /* 0x000f220000300800 */
[----:B------:R-:W-:-:S03]  /*24b90*/  F2FP.BF16.F32.PACK_AB R68, R169, R68 ;  /* 0x00000044a944723e */ /* 0x000fc600000010ff */
[----:B------:R-:W4:Y:S04]  /*24ba0*/  LDL.LU R171, [R1+0x15d0] ;  /* 0x0015d00001ab7983 */ /* 0x000f280000300800 */
[----:B------:R-:W4:Y:S04]  /*24bb0*/  LDL.LU R170, [R1+0x15cc] ;  /* 0x0015cc0001aa7983 */ /* 0x000f280000300800 */
[----:B------:R-:W4:Y:S01]  /*24bc0*/  LDL.LU R169, [R1+0x15c8] ;  /* 0x0015c80001a97983 */ /* 0x000f220000300800 */
[----:B--2---:R-:W-:-:S03]  /*24bd0*/  F2FP.BF16.F32.PACK_AB R47, R46, R47 ;  /* 0x0000002f2e2f723e */ /* 0x004fc600000010ff */
[----:B------:R-:W2:Y:S02]  /*24be0*/  LDL.LU R46, [R1+0x250] ;  /* 0x00025000012e7983 */ /* 0x000ea40000300800 */
[----:B--2---:R-:W-:Y:S02]  /*24bf0*/  F2FP.BF16.F32.PACK_AB R46, R44, R46 ;  /* 0x0000002e2c2e723e */ /* 0x004fe400000010ff */
[----:B------:R-:W2:Y:S01]  /*24c00*/  LDL.LU R44, [R1+0x450] ;  /* 0x00045000012c7983 */ /* 0x000ea20000300800 */
[----:B---3--:R-:W-:Y:S02]  /*24c10*/  F2FP.BF16.F32.PACK_AB R45, R168, R45 ;  /* 0x0000002da82d723e */ /* 0x008fe400000010ff */
[----:B------:R-:W-:Y:S01]  /*24c20*/  F2FP.BF16.F32.PACK_AB R87, R31, R87 ;  /* 0x000000571f57723e */ /* 0x000fe200000010ff */
[----:B------:R-:W3:Y:S01]  /*24c30*/  LDL.LU R168, [R1+0x15c4] ;  /* 0x0015c40001a87983 */ /* 0x000ee20000300800 */
[----:B------:R-:W-:Y:S02]  /*24c40*/  F2FP.BF16.F32.PACK_AB R86, R174, R86 ;  /* 0x00000056ae56723e */ /* 0x000fe400000010ff */
[----:B------:R-:W-:-:S02]  /*24c50*/  F2FP.BF16.F32.PACK_AB R85, R29, R85 ;  /* 0x000000551d55723e */ /* 0x000fc400000010ff */
[----:B------:R-:W-:Y:S02]  /*24c60*/  F2FP.BF16.F32.PACK_AB R84, R173, R84 ;  /* 0x00000054ad54723e */ /* 0x000fe400000010ff */
[----:B------:R-:W-:Y:S02]  /*24c70*/  F2FP.BF16.F32.PACK_AB R91, R43, R91 ;  /* 0x0000005b2b5b723e */ /* 0x000fe400000010ff */
[----:B--2---:R-:W-:Y:S02]  /*24c80*/  F2FP.BF16.F32.PACK_AB R44, R175, R44 ;  /* 0x0000002caf2c723e */ /* 0x004fe400000010ff */
[----:B------:R-:W2:Y:S04]  /*24c90*/  LDL.LU R175, [R1+0x15c0] ;  /* 0x0015c00001af7983 */ /* 0x000ea80000300800 */
[----:B------:R-:W2:Y:S04]  /*24ca0*/  LDL.LU R31, [R1+0x15bc] ;  /* 0x0015bc00011f7983 */ /* 0x000ea80000300800 */
[----:B------:R-:W2:Y:S04]  /*24cb0*/  LDL.LU R174, [R1+0x15b8] ;  /* 0x0015b80001ae7983 */ /* 0x000ea80000300800 */
[----:B------:R-:W2:Y:S04]  /*24cc0*/  LDL.LU R29, [R1+0x15b4] ;  /* 0x0015b400011d7983 */ /* 0x000ea80000300800 */
[----:B------:R-:W2:Y:S04]  /*24cd0*/  LDL.LU R173, [R1+0x15b0] ;  /* 0x0015b00001ad7983 */ /* 0x000ea80000300800 */
[----:B------:R-:W4:Y:S01]  /*24ce0*/  LDL.LU R43, [R1+0x248] ;  /* 0x00024800012b7983 */ /* 0x000f220000300800 */
[----:B------:R-:W-:-:S02]  /*24cf0*/  F2FP.BF16.F32.PACK_AB R90, R41, R90 ;  /* 0x0000005a295a723e */ /* 0x000fc400000010ff */
[----:B------:R-:W-:Y:S01]  /*24d00*/  F2FP.BF16.F32.PACK_AB R89, R172, R89 ;  /* 0x00000059ac59723e */ /* 0x000fe200000010ff */
[----:B------:R-:W3:Y:S01]  /*24d10*/  LDL.LU R41, [R1+0x448] ;  /* 0x0004480001297983 */ /* 0x000ee20000300800 */
        /* <DEDUP_REMOVED lines=11> */
[----:B----4-:R-:W-:-:S03]  /*24dd0*/  F2FP.BF16.F32.PACK_AB R43, R42, R43 ;  /* 0x0000002b2a2b723e */ /* 0x010fc600000010ff */
[----:B------:R-:W4:Y:S02]  /*24de0*/  LDL.LU R42, [R1+0x240] ;  /* 0x00024000012a7983 */ /* 0x000f240000300800 */
[----:B----4-:R-:W-:Y:S02]  /*24df0*/  F2FP.BF16.F32.PACK_AB R42, R40, R42 ;  /* 0x0000002a282a723e */ /* 0x010fe400000010ff */
[----:B------:R-:W4:Y:S01]  /*24e00*/  LDL.LU R40, [R1+0x440] ;  /* 0x0004400001287983 */ /* 0x000f220000300800 */
[----:B---3--:R-:W-:Y:S02]  /*24e10*/  F2FP.BF16.F32.PACK_AB R41, R28, R41 ;  /* 0x000000291c29723e */ /* 0x008fe400000010ff */
[----:B------:R-:W-:Y:S01]  /*24e20*/  F2FP.BF16.F32.PACK_AB R115, R198, R115 ;  /* 0x00000073c673723e */ /* 0x000fe200000010ff */
[----:B------:R-:W3:Y:S01]  /*24e30*/  LDL.LU R28, [R1+0x1594] ;  /* 0x00159400011c7983 */ /* 0x000ee20000300800 */
[----:B------:R-:W-:Y:S02]  /*24e40*/  F2FP.BF16.F32.PACK_AB R114, R197, R114 ;  /* 0x00000072c572723e */ /* 0x000fe400000010ff */
[----:B------:R-:W-:-:S02]  /*24e50*/  F2FP.BF16.F32.PACK_AB R113, R196, R113 ;  /* 0x00000071c471723e */ /* 0x000fc400000010ff */
[----:B------:R-:W-:Y:S02]  /*24e60*/  F2FP.BF16.F32.PACK_AB R112, R203, R112 ;  /* 0x00000070cb70723e */ /* 0x000fe400000010ff */
[----:B------:R-:W-:Y:S02]  /*24e70*/  F2FP.BF16.F32.PACK_AB R119, R39, R119 ;  /* 0x000000772777723e */ /* 0x000fe400000010ff */
[----:B----4-:R-:W-:Y:S02]  /*24e80*/  F2FP.BF16.F32.PACK_AB R40, R199, R40 ;  /* 0x00000028c728723e */ /* 0x010fe400000010ff */
[----:B------:R-:W4:Y:S04]  /*24e90*/  LDL.LU R199, [R1+0x1590] ;  /* 0x0015900001c77983 */ /* 0x000f280000300800 */
[----:B------:R-:W4:Y:S04]  /*24ea0*/  LDL.LU R198, [R1+0x158c] ;  /* 0x00158c0001c67983 */ /* 0x000f280000300800 */
[----:B------:R-:W4:Y:S04]  /*24eb0*/  LDL.LU R197, [R1+0x1588] ;  /* 0x0015880001c57983 */ /* 0x000f280000300800 */
[----:B------:R-:W4:Y:S04]  /*24ec0*/  LDL.LU R196, [R1+0x1584] ;  /* 0x0015840001c47983 */ /* 0x000f280000300800 */
[----:B------:R-:W4:Y:S04]  /*24ed0*/  LDL.LU R203, [R1+0x1580] ;  /* 0x0015800001cb7983 */ /* 0x000f280000300800 */
[----:B------:R-:W2:Y:S01]  /*24ee0*/  LDL.LU R39, [R1+0x238] ;  /* 0x0002380001277983 */ /* 0x000ea20000300800 */
[----:B------:R-:W-:-:S02]  /*24ef0*/  F2FP.BF16.F32.PACK_AB R118, R37, R118 ;  /* 0x000000762576723e */ /* 0x000fc400000010ff */
        /* <DEDUP_REMOVED lines=25> */
[----:B------:R-:W3:Y:S04]  /*25090*/  LDL.LU R252, [R1+0x1560] ;  /* 0x0015600001fc7983 */ /* 0x000ee80000300800 */
        /* <DEDUP_REMOVED lines=31> */
[----:B------:R-:W3:Y:S04]  /*25290*/  LDL.LU R241, [R1+0x1530] ;  /* 0x0015300001f17983 */ /* 0x000ee80000300800 */
        /* <DEDUP_REMOVED lines=17> */
[----:B------:R0:W5:Y:S04]  /*253b0*/  LDL.LU R8, [R1+0x150c] ;  /* 0x00150c0001087983 */ /* 0x0001680000300800 */
[----:B------:R0:W5:Y:S01]  /*253c0*/  LDL.LU R7, [R1+0x1508] ;  /* 0x0015080001077983 */ /* 0x0001620000300800 */
[----:B--2---:R-:W-:-:S03]  /*253d0*/  F2FP.BF16.F32.PACK_AB R31, R30, R31 ;  /* 0x0000001f1e1f723e */ /* 0x004fc600000010ff */
[----:B------:R-:W2:Y:S02]  /*253e0*/  LDL.LU R30, [R1+0x210] ;  /* 0x00021000011e7983 */ /* 0x000ea40000300800 */
[----:B--2---:R-:W-:Y:S02]  /*253f0*/  F2FP.BF16.F32.PACK_AB R30, R28, R30 ;  /* 0x0000001e1c1e723e */ /* 0x004fe400000010ff */
[----:B------:R-:W2:Y:S01]  /*25400*/  LDL.LU R28, [R1+0x410] ;  /* 0x00041000011c7983 */ /* 0x000ea20000300800 */
[----:B---3--:R-:W-:Y:S02]  /*25410*/  F2FP.BF16.F32.PACK_AB R29, R6, R29 ;  /* 0x0000001d061d723e */ /* 0x008fe400000010ff */
[----:B------:R-:W-:Y:S01]  /*25420*/  F2FP.BF16.F32.PACK_AB R199, R4, R199 ;  /* 0x000000c704c7723e */ /* 0x000fe200000010ff */
[----:B------:R0:W5:Y:S01]  /*25430*/  LDL.LU R6, [R1+0x1504] ;  /* 0x0015040001067983 */ /* 0x0001620000300800 */
[----:B------:R-:W-:Y:S02]  /*25440*/  F2FP.BF16.F32.PACK_AB R203, R27, R203 ;  /* 0x000000cb1bcb723e */ /* 0x000fe400000010ff */
[----:B--2---:R-:W-:-:S02]  /*25450*/  F2FP.BF16.F32.PACK_AB R28, R5, R28 ;  /* 0x0000001c051c723e */ /* 0x004fc400000010ff */
[----:B------:R0:W5:Y:S04]  /*25460*/  LDL.LU R5, [R1+0x1500] ;  /* 0x0015000001057983 */ /* 0x0001680000300800 */
[----:B------:R0:W5:Y:S01]  /*25470*/  LDL.LU R4, [R1+0x14fc] ;  /* 0x0014fc0001047983 */ /* 0x0001620000300800 */
        /* <DEDUP_REMOVED lines=14> */
[----:B----4-:R-:W-:Y:S02]  /*25560*/  F2FP.BF16.F32.PACK_AB R227, R239, R227 ;  /* 0x000000e3efe3723e */ /* 0x010fe400000010ff */
[----:B------:R-:W-:-:S02]  /*25570*/  F2FP.BF16.F32.PACK_AB R226, R238, R226 ;  /* 0x000000e2eee2723e */ /* 0x000fc400000010ff */
[----:B------:R-:W-:Y:S02]  /*25580*/  F2FP.BF16.F32.PACK_AB R225, R237, R225 ;  /* 0x000000e1ede1723e */ /* 0x000fe400000010ff */
[----:B0-----:R-:W-:-:S07]  /*25590*/  F2FP.BF16.F32.PACK_AB R224, R236, R224 ;  /* 0x000000e0ece0723e */ /* 0x001fce00000010ff */
.L_x_0:
[----:B------:R-:W0:Y:S01]  /*255a0*/  S2R R11, SR_TID.X ;  /* 0x00000000000b7919 */ /* 0x000e220000002100 */
[C---:B-----5:R-:W-:Y:S01]  /*255b0*/  VIADD R0, R4.reuse, 0x1 ;  /* 0x0000000104007836 */ /* 0x060fe20000000000 */
[----:B------:R-:W-:Y:S01]  /*255c0*/  ULDC.64 UR12, c[0x0][0x228] ;  /* 0x00008a00000c7ab9 */ /* 0x000fe20000000a00 */
[----:B------:R-:W-:Y:S01]  /*255d0*/  VIADD R2, R4, 0x2 ;  /* 0x0000000204027836 */ /* 0x000fe20000000000 */
[----:B------:R-:W1:Y:S01]  /*255e0*/  S2R R236, SR_TID.X ;  /* 0x0000000000ec7919 */ /* 0x000e620000002100 */
[----:B------:R-:W-:Y:S01]  /*255f0*/  ULDC.64 UR20, c[0x0][0x228] ;  /* 0x00008a0000147ab9 */ /* 0x000fe20000000a00 */
[----:B------:R-:W-:Y:S01]  /*25600*/  ISETP.GE.AND P2, PT, R0, UR13, PT ;  /* 0x0000000d00007c0c */ /* 0x000fe2000bf46270 */
[----:B------:R-:W-:Y:S01]  /*25610*/  ULDC.64 UR10, c[0x0][0x228] ;  /* 0x00008a00000a7ab9 */ /* 0x000fe20000000a00 */
[----:B------:R3:W-:Y:S01]  /*25620*/  STL [R1+0x17e0], R6 ;  /* 0x0017e00601007387 */ /* 0x0007e20000100800 */
[----:B------:R-:W-:Y:S01]  /*25630*/  ISETP.GE.AND P1, PT, R2, UR21, PT ;  /* 0x0000001502007c0c */ /* 0x000fe2000bf26270 */
[----:B------:R-:W-:Y:S01]  /*25640*/  VIADD R2, R4, 0x3 ;  /* 0x0000000304027836 */ /* 0x000fe20000000000 */
[----:B------:R-:W-:Y:S01]  /*25650*/  ULDC.64 UR8, c[0x0][0x220] ;  /* 0x0000880000087ab9 */ /* 0x000fe20000000a00 */
[----:B------:R-:W-:Y:S01]  /*25660*/  STL [R1+0x1504], R9 ;  /* 0x0015040901007387 */ /* 0x000fe20000100800 */
[----:B------:R-:W-:Y:S01]  /*25670*/  ULDC.64 UR14, c[0x0][0x220] ;  /* 0x00008800000e7ab9 */ /* 0x000fe20000000a00 */
[----:B------:R-:W-:Y:S01]  /*25680*/  ULDC.64 UR22, c[0x0][0x228] ;  /* 0x00008a0000167ab9 */ /* 0x000fe20000000a00 */
[----:B------:R-:W-:Y:S01]  /*25690*/  ISETP.GE.AND P0, PT, R2, UR11, PT ;  /* 0x0000000b02007c0c */ /* 0x000fe2000bf06270 */
[----:B------:R-:W-:Y:S01]  /*256a0*/  STL [R1+0x14fc], R252 ;  /* 0x0014fcfc01007387 */ /* 0x000fe20000100800 */
[----:B------:R-:W4:Y:S01]  /*256b0*/  LDC R2, c[0x0][0x244] ;  /* 0x00009100ff027b82 */ /* 0x000f220000000800 */
[----:B------:R-:W-:Y:S01]  /*256c0*/  ULDC.64 UR16, c[0x0][0x220] ;  /* 0x0000880000107ab9 */ /* 0x000fe20000000a00 */
[----:B------:R-:W-:Y:S01]  /*256d0*/  ULDC UR11, c[0x0][0x228] ;  /* 0x00008a00000b7ab9 */ /* 0x000fe20000000800 */
[----:B------:R-:W-:Y:S01]  /*256e0*/  ULDC UR13, c[0x0][0x228] ;  /* 0x00008a00000d7ab9 */ /* 0x000fe20000000800 */
[----:B------:R-:W-:Y:S01]  /*256f0*/  ULDC.64 UR18, c[0x0][0x228] ;  /* 0x00008a0000127ab9 */ /* 0x000fe20000000a00 */
[----:B------:R-:W-:Y:S01]  /*25700*/  ULDC UR48, c[0x0][0x22c] ;  /* 0x00008b0000307ab9 */ /* 0x000fe20000000800 */
        /* <DEDUP_REMOVED lines=9> */
[C---:B0-----:R-:W-:Y:S01]  /*257a0*/  IMAD.SHL.U32 R10, R11.reuse, 0x10, RZ ;  /* 0x000000100b0a7824 */ /* 0x041fe200078e00ff */
[----:B------:R-:W-:Y:S01]  /*257b0*/  ULDC UR38, c[0x0][0x22c] ;  /* 0x00008b0000267ab9 */ /* 0x000fe20000000800 */
[C---:B------:R-:W-:Y:S01]  /*257c0*/  IMAD.SHL.U32 R3, R11.reuse, 0x40, RZ ;  /* 0x000000400b037824 */ /* 0x040fe200078e00ff */
[----:B------:R-:W-:Y:S01]  /*257d0*/  LOP3.LUT R11, R11, 0x7f, RZ, 0xc0, !PT ;  /* 0x0000007f0b0b7812 */ /* 0x000fe200078ec0ff */
[----:B------:R-:W-:Y:S01]  /*257e0*/  ULDC UR37, c[0x0][0x22c] ;  /* 0x00008b0000257ab9 */ /* 0x000fe20000000800 */
[----:B------:R-:W-:Y:S01]  /*257f0*/  LOP3.LUT R10, R10, 0xf0, RZ, 0xc0, !PT ;  /* 0x000000f00a0a7812 */ /* 0x000fe200078ec0ff */
[----:B------:R-:W-:Y:S01]  /*25800*/  ULDC UR36, c[0x0][0x22c] ;  /* 0x00008b0000247ab9 */ /* 0x000fe20000000800 */
[----:B------:R-:W-:Y:S01]  /*25810*/  LOP3.LUT R3, R3, 0x400, RZ, 0xc0, !PT ;  /* 0x0000040003037812 */ /* 0x000fe200078ec0ff */
[----:B------:R-:W-:Y:S01]  /*25820*/  ULDC UR35, c[0x0][0x22c] ;  /* 0x00008b0000237ab9 */ /* 0x000fe20000000800 */
[----:B-1----:R-:W-:Y:S01]  /*25830*/  LOP3.LUT R236, R236, 0x60, RZ, 0xc0, !PT ;  /* 0x00000060ecec7812 */ /* 0x002fe200078ec0ff */
[----:B------:R-:W-:Y:S01]  /*25840*/  ULDC UR34, c[0x0][0x22c] ;  /* 0x00008b0000227ab9 */ /* 0x000fe20000000800 */
[----:B------:R-:W-:Y:S01]  /*25850*/  IADD3 R0, R3, UR4, R10 ;  /* 0x0000000403007c10 */ /* 0x000fe2000fffe00a */
[----:B------:R-:W-:Y:S01]  /*25860*/  ULDC UR33, c[0x0][0x22c] ;  /* 0x00008b0000217ab9 */ /* 0x000fe20000000800 */
[----:B---3--:R-:W-:Y:S01]  /*25870*/  LEA R6, R11, UR4, 0x4 ;  /* 0x000000040b067c11 */ /* 0x008fe2000f8e20ff */
[----:B------:R-:W-:Y:S02]  /*25880*/  BAR.SYNC.DEFER_BLOCKING 0x0 ;  /* 0x0000000000007b1d */ /* 0x000fe40000010000 */
[----:B------:R-:W-:-:S06]  /*25890*/  IMAD R0, R236, 0x8, R0 ;  /* 0x00000008ec007824 */ /* 0x000fcc00078e0200 */
[----:B------:R-:W0:Y:S01]  /*258a0*/  LDC R3, c[0x0][0x244] ;  /* 0x00009100ff037b82 */ /* 0x000e220000000800 */
[----:B------:R-:W-:Y:S01]  /*258b0*/  ULDC UR4, c[0x0][0x244] ;  /* 0x0000910000047ab9 */ /* 0x000fe20000000800 */
[----:B------:R-:W-:Y:S01]  /*258c0*/  STL [R1+0x400], R6 ;  /* 0x0004000601007387 */ /* 0x000fe20000100800 */
[----:B------:R-:W-:Y:S01]  /*258d0*/  ULDC UR32, c[0x0][0x22c] ;  /* 0x00008b0000207ab9 */ /* 0x000fe20000000800 */
[----:B------:R-:W-:Y:S01]  /*258e0*/  ULDC UR31, c[0x0][0x22c] ;  /* 0x00008b00001f7ab9 */ /* 0x000fe20000000800 */
[----:B------:R-:W-:Y:S01]  /*258f0*/  ULDC UR30, c[0x0][0x22c] ;  /* 0x00008b00001e7ab9 */ /* 0x000fe20000000800 */
[----:B------:R-:W-:Y:S01]  /*25900*/  ULDC UR29, c[0x0][0x22c] ;  /* 0x00008b00001d7ab9 */ /* 0x000fe20000000800 */
[----:B------:R-:W-:Y:S01]  /*25910*/  ULDC UR28, c[0x0][0x22c] ;  /* 0x00008b00001c7ab9 */ /* 0x000fe20000000800 */
[----:B------:R-:W1:Y:S01]  /*25920*/  LDC R10, c[0x0][0x244] ;  /* 0x00009100ff0a7b82 */ /* 0x000e620000000800 */
        /* <DEDUP_REMOVED lines=9> */
[----:B------:R-:W-:Y:S01]  /*259c0*/  STSM.16.M88.4 [R0], R224 ;  /* 0x000000e000007844 */ /* 0x000fe20000000200 */
[----:B------:R-:W-:Y:S01]  /*259d0*/  ULDC UR50, c[0x0][0x248] ;  /* 0x0000920000327ab9 */ /* 0x000fe20000000800 */
[----:B------:R-:W-:Y:S01]  /*259e0*/  ULDC UR58, c[0x0][0x248] ;  /* 0x00009200003a7ab9 */ /* 0x000fe20000000800 */
[----:B------:R-:W-:Y:S01]  /*259f0*/  ULDC UR57, c[0x0][0x248] ;  /* 0x0000920000397ab9 */ /* 0x000fe20000000800 */
[----:B------:R-:W-:Y:S06]  /*25a00*/  BAR.SYNC.DEFER_BLOCKING 0x0 ;  /* 0x0000000000007b1d */ /* 0x000fec0000010000 */
[----:B------:R-:W-:Y:S01]  /*25a10*/  ULDC UR56, c[0x0][0x248] ;  /* 0x0000920000387ab9 */ /* 0x000fe20000000800 */
[----:B------:R-:W-:Y:S01]  /*25a20*/  ULDC UR55, c[0x0][0x248] ;  /* 0x0000920000377ab9 */ /* 0x000fe20000000800 */
[----:B------:R-:W-:Y:S01]  /*25a30*/  ULDC UR54, c[0x0][0x248] ;  /* 0x0000920000367ab9 */ /* 0x000fe20000000800 */
[----:B------:R-:W-:Y:S01]  /*25a40*/  ULDC UR61, c[0x0][0x248] ;  /* 0x00009200003d7ab9 */ /* 0x000fe20000000800 */
[----:B------:R-:W-:Y:S01]  /*25a50*/  ULDC UR60, c[0x0][0x248] ;  /* 0x00009200003c7ab9 */ /* 0x000fe20000000800 */
[----:B------:R-:W3:Y:S01]  /*25a60*/  LDS.128 R224, [R6] ;  /* 0x0000000006e07984 */ /* 0x000ee20000000c00 */
[----:B------:R-:W-:Y:S06]  /*25a70*/  BAR.SYNC.DEFER_BLOCKING 0x0 ;  /* 0x0000000000007b1d */ /* 0x000fec0000010000 */
[----:B------:R-:W-:Y:S02]  /*25a80*/  STSM.16.M88.4 [R0], R24 ;  /* 0x0000001800007844 */ /* 0x000fe40000000200 */
[----:B------:R-:W-:Y:S06]  /*25a90*/  BAR.SYNC.DEFER_BLOCKING 0x0 ;  /* 0x0000000000007b1d */ /* 0x000fec0000010000 */
[----:B---3--:R-:W-:Y:S04]  /*25aa0*/  STL.64 [R1+0x260], R224 ;  /* 0x000260e001007387 */ /* 0x008fe80000100a00 */
[----:B------:R-:W-:Y:S04]  /*25ab0*/  STL.64 [R1+0x268], R226 ;  /* 0x000268e201007387 */ /* 0x000fe80000100a00 */
[----:B------:R-:W3:Y:S01]  /*25ac0*/  LDS.128 R24, [R6] ;  /* 0x0000000006187984 */ /* 0x000ee20000000c00 */
[----:B------:R-:W-:Y:S06]  /*25ad0*/  BAR.SYNC.DEFER_BLOCKING 0x0 ;  /* 0x0000000000007b1d */ /* 0x000fec0000010000 */
[----:B------:R-:W-:Y:S04]  /*25ae0*/  STSM.16.M88.4 [R0], R204 ;  /* 0x000000cc00007844 */ /* 0x000fe80000000200 */
[----:B---3--:R-:W-:Y:S04]  /*25af0*/  STL.64 [R1+0x250], R24 ;  /* 0x0002501801007387 */ /* 0x008fe80000100a00 */
[----:B------:R-:W-:Y:S01]  /*25b00*/  STL.64 [R1+0x258], R26 ;  /* 0x0002581a01007387 */ /* 0x000fe20000100a00 */
[----:B------:R-:W-:Y:S06]  /*25b10*/  BAR.SYNC.DEFER_BLOCKING 0x0 ;  /* 0x0000000000007b1d */ /* 0x000fec0000010000 */
[----:B------:R-:W3:Y:S02]  /*25b20*/  LDS.128 R24, [R6] ;  /* 0x0000000006187984 */ /* 0x000ee40000000c00 */
        /* <DEDUP_REMOVED lines=25> */
[----:B------:R-:W-:Y:S02]  /*25cc0*/  STSM.16.M88.4 [R0], R172 ;  /* 0x000000ac00007844 */ /* 0x000fe40000000200 */
[----:B------:R-:W-:Y:S06]  /*25cd0*/  BAR.SYNC.DEFER_BLOCKING 0x0 ;  /* 0x0000000000007b1d */ /* 0x000fec0000010000 */
[----:B---3--:R-:W-:Y:S04]  /*25ce0*/  STL.64 [R1+0x200], R24 ;  /* 0x0002001801007387 */ /* 0x008fe80000100a00 */
[----:B------:R-:W-:Y:S04]  /*25cf0*/  STL.64 [R1+0x208], R26 ;  /* 0x0002081a01007387 */ /* 0x000fe80000100a00 */
        /* <DEDUP_REMOVED lines=190> */
[----:B---3--:R-:W-:Y:S04]  /*268e0*/  STL.64 [R1], R12 ;  /* 0x0000000c01007387 */ /* 0x008fe80000100a00 */
[----:B------:R-:W-:Y:S04]  /*268f0*/  STL.64 [R1+0x8], R14 ;  /* 0x0000080e01007387 */ /* 0x000fe80000100a00 */
[----:B------:R-:W3:Y:S01]  /*26900*/  LDS.128 R248, [R6] ;  /* 0x0000000006f87984 */ /* 0x000ee20000000c00 */
[----:B------:R-:W-:Y:S06]  /*26910*/  BAR.SYNC.DEFER_BLOCKING 0x0 ;  /* 0x0000000000007b1d */ /* 0x000fec0000010000 */
[----:B------:R-:W-:Y:S02]  /*26920*/  STSM.16.M88.4 [R0], R132 ;  /* 0x0000008400007844 */ /* 0x000fe40000000200 */
[----:B------:R-:W-:Y:S06]  /*26930*/  BAR.SYNC.DEFER_BLOCKING 0x0 ;  /* 0x0000000000007b1d */ /* 0x000fec0000010000 */
[----:B---3--:R-:W-:Y:S04]  /*26940*/  STL [R1+0x1598], R248 ;  /* 0x001598f801007387 */ /* 0x008fe80000100800 */
[----:B------:R-:W-:Y:S04]  /*26950*/  STL [R1+0x1580], R249 ;  /* 0x001580f901007387 */ /* 0x000fe80000100800 */
[----:B------:R-:W-:Y:S04]  /*26960*/  STL [R1+0x1550], R251 ;  /* 0x001550fb01007387 */ /* 0x000fe80000100800 */
[----:B------:R-:W-:Y:S04]  /*26970*/  STL [R1+0x1568], R250 ;  /* 0x001568fa01007387 */ /* 0x000fe80000100800 */
[----:B------:R-:W3:Y:S01]  /*26980*/  LDS.128 R240, [R6] ;  /* 0x0000000006f07984 */ /* 0x000ee20000000c00 */
[----:B------:R-:W-:Y:S06]  /*26990*/  BAR.SYNC.DEFER_BLOCKING 0x0 ;  /* 0x0000000000007b1d */ /* 0x000fec0000010000 */
[----:B------:R-:W-:Y:S02]  /*269a0*/  STSM.16.M88.4 [R0], R136 ;  /* 0x0000008800007844 */ /* 0x000fe40000000200 */
[----:B------:R-:W-:Y:S06]  /*269b0*/  BAR.SYNC.DEFER_BLOCKING 0x0 ;  /* 0x0000000000007b1d */ /* 0x000fec0000010000 */
[----:B---3--:R-:W-:Y:S04]  /*269c0*/  STL.64 [R1+0x1530], R240 ;  /* 0x001530f001007387 */ /* 0x008fe80000100a00 */
[----:B------:R-:W-:Y:S04]  /*269d0*/  STL [R1+0x1760], R240 ;  /* 0x001760f001007387 */ /* 0x000fe80000100800 */
[----:B------:R-:W-:Y:S04]  /*269e0*/  STL [R1+0x1770], R240 ;  /* 0x001770f001007387 */ /* 0x000fe80000100800 */
[----:B------:R-:W-:Y:S04]  /*269f0*/  STL [R1+0x1780], R240 ;  /* 0x001780f001007387 */ /* 0x000fe80000100800 */
[----:B------:R-:W3:Y:S01]  /*26a00*/  LDS.128 R236, [R6] ;  /* 0x0000000006ec7984 */ /* 0x000ee20000000c00 */
[----:B------:R-:W-:Y:S06]  /*26a10*/  BAR.SYNC.DEFER_BLOCKING 0x0 ;  /* 0x0000000000007b1d */ /* 0x000fec0000010000 */
[----:B------:R-:W-:Y:S04]  /*26a20*/  STL [R1+0x1790], R240 ;  /* 0x001790f001007387 */ /* 0x000fe80000100800 */
[----:B------:R-:W-:Y:S04]  /*26a30*/  STL [R1+0x17a0], R240 ;  /* 0x0017a0f001007387 */ /* 0x000fe80000100800 */
[----:B------:R-:W-:Y:S04]  /*26a40*/  STL [R1+0x17b0], R240 ;  /* 0x0017b0f001007387 */ /* 0x000fe80000100800 */
[----:B------:R-:W-:Y:S04]  /*26a50*/  STL [R1+0x17c0], R240 ;  /* 0x0017c0f001007387 */ /* 0x000fe80000100800 */
[----:B------:R-:W-:Y:S01]  /*26a60*/  STSM.16.M88.4 [R0], R152 ;  /* 0x0000009800007844 */ /* 0x000fe20000000200 */
[----:B------:R-:W-:Y:S06]  /*26a70*/  BAR.SYNC.DEFER_BLOCKING 0x0 ;  /* 0x0000000000007b1d */ /* 0x000fec0000010000 */
[----:B------:R-:W-:Y:S04]  /*26a80*/  STL [R1+0x17d0], R240 ;  /* 0x0017d0f001007387 */ /* 0x000fe80000100800 */
[----:B------:R-:W-:Y:S04]  /*26a90*/  STL [R1+0x1508], R243 ;  /* 0x001508f301007387 */ /* 0x000fe80000100800 */
[----:B------:R-:W-:Y:S04]  /*26aa0*/  STL.64 [R1+0x1510], R242 ;  /* 0x001510f201007387 */ /* 0x000fe80000100a00 */
[----:B---3--:R-:W-:Y:S04]  /*26ab0*/  STL.64 [R1+0x1538], R236 ;  /* 0x001538ec01007387 */ /* 0x008fe80000100a00 */
[----:B------:R-:W3:Y:S01]  /*26ac0*/  LDS.128 R84, [R6] ;  /* 0x0000000006547984 */ /* 0x000ee20000000c00 */
[----:B------:R-:W-:Y:S06]  /*26ad0*/  BAR.SYNC.DEFER_BLOCKING 0x0 ;  /* 0x0000000000007b1d */ /* 0x000fec0000010000 */
[----:B------:R-:W-:Y:S04]  /*26ae0*/  STL.64 [R1+0x1558], R236 ;  /* 0x001558ec01007387 */ /* 0x000fe80000100a00 */
[----:B------:R-:W-:Y:S04]  /*26af0*/  STL.64 [R1+0x1518], R238 ;  /* 0x001518ee01007387 */ /* 0x000fe80000100a00 */
[----:B------:R-:W-:Y:S04]  /*26b00*/  STL [R1+0x1750], R238 ;  /* 0x001750ee01007387 */ /* 0x000fe80000100800 */
[----:B------:R-:W-:Y:S01]  /*26b10*/  STSM.16.M88.4 [R0], R156 ;  /* 0x0000009c00007844 */ /* 0x000fe20000000200 */
[----:B------:R-:W-:Y:S06]  /*26b20*/  BAR.SYNC.DEFER_BLOCKING 0x0 ;  /* 0x0000000000007b1d */ /* 0x000fec0000010000 */
[----:B---3--:R-:W-:Y:S04]  /*26b30*/  STL.64 [R1+0x1528], R84 ;  /* 0x0015285401007387 */ /* 0x008fe80000100a00 */
[----:B------:R-:W-:Y:S04]  /*26b40*/  STL.64 [R1+0x1540], R84 ;  /* 0x0015405401007387 */ /* 0x000fe80000100a00 */
[----:B------:R-:W-:Y:S04]  /*26b50*/  STL.64 [R1+0x1560], R84 ;  /* 0x0015605401007387 */ /* 0x000fe80000100a00 */
[----:B------:R-:W-:Y:S04]  /*26b60*/  STL.64 [R1+0x1578], R84 ;  /* 0x0015785401007387 */ /* 0x000fe80000100a00 */
[----:B------:R-:W-:Y:S01]  /*26b70*/  LDS.128 R88, [R6] ;  /* 0x0000000006587984 */ /* 0x000fe20000000c00 */
[----:B------:R-:W-:Y:S06]  /*26b80*/  BAR.SYNC.DEFER_BLOCKING 0x0 ;  /* 0x0000000000007b1d */ /* 0x000fec0000010000 */
[----:B------:R-:W-:Y:S04]  /*26b90*/  STL.64 [R1+0x1590], R84 ;  /* 0x0015905401007387 */ /* 0x000fe80000100a00 */
[----:B------:R-:W-:Y:S04]  /*26ba0*/  STL.64 [R1+0x15a8], R84 ;  /* 0x0015a85401007387 */ /* 0x000fe80000100a00 */
[----:B------:R-:W-:Y:S04]  /*26bb0*/  STL.64 [R1+0x15b8], R84 ;  /* 0x0015b85401007387 */ /* 0x000fe80000100a00 */
[----:B------:R-:W-:Y:S04]  /*26bc0*/  STL.64 [R1+0x15c8], R84 ;  /* 0x0015c85401007387 */ /* 0x000fe80000100a00 */
[----:B------:R-:W-:Y:S04]  /*26bd0*/  STL.64 [R1+0x15d8], R84 ;  /* 0x0015d85401007387 */ /* 0x000fe80000100a00 */
[----:B------:R-:W-:Y:S04]  /*26be0*/  STSM.16.M88.4 [R0], R160 ;  /* 0x000000a000007844 */ /* 0x000fe80000000200 */
[----:B------:R-:W-:Y:S01]  /*26bf0*/  STL.64 [R1+0x15e8], R84 ;  /* 0x0015e85401007387 */ /* 0x000fe20000100a00 */
[----:B------:R-:W-:Y:S06]  /*26c00*/  BAR.SYNC.DEFER_BLOCKING 0x0 ;  /* 0x0000000000007b1d */ /* 0x000fec0000010000 */
        /* <DEDUP_REMOVED lines=24> */
[----:B------:R-:W3:Y:S04]  /*26d90*/  LDS.128 R12, [R6] ;  /* 0x00000000060c7984 */ /* 0x000ee80000000c00 */
        /* <DEDUP_REMOVED lines=68> */
[----:B---3--:R-:W-:Y:S01]  /*271e0*/  STL.64 [R1+0x290], R12 ;  /* 0x0002900c01007387 */ /* 0x008fe20000100a00 */
[----:B------:R-:W-:-:S03]  /*271f0*/  IMAD.MOV.U32 R9, RZ, RZ, R15 ;  /* 0x000000ffff097224 */ /* 0x000fc600078e000f */
[----:B------:R-:W-:Y:S04]  /*27200*/  STL [R1+0x298], R14 ;  /* 0x0002980e01007387 */ /* 0x000fe80000100800 */
[----:B------:R-:W3:Y:S04]  /*27210*/  LDL.LU R224, [R1+0x340] ;  /* 0x0003400001e07983 */ /* 0x000ee80000300800 */
[----:B------:R-:W3:Y:S04]  /*27220*/  LDL.LU R225, [R1+0x344] ;  /* 0x0003440001e17983 */ /* 0x000ee80000300800 */
[----:B------:R-:W-:Y:S01]  /*27230*/  LDS.128 R92, [R6] ;  /* 0x00000000065c7984 */ /* 0x000fe20000000c00 */
[----:B------:R-:W-:Y:S06]  /*27240*/  BAR.SYNC.DEFER_BLOCKING 0x0 ;  /* 0x0000000000007b1d */ /* 0x000fec0000010000 */
[----:B------:R-:W3:Y:S04]  /*27250*/  LDL.LU R226, [R1+0x348] ;  /* 0x0003480001e27983 */ /* 0x000ee80000300800 */
[----:B------:R-:W3:Y:S04]  /*27260*/  LDL.LU R227, [R1+0x34c] ;  /* 0x00034c0001e37983 */ /* 0x000ee80000300800 */
[----:B------:R-:W2:Y:S04]  /*27270*/  LDL.LU R204, [R1+0x330] ;  /* 0x0003300001cc7983 */ /* 0x000ea80000300800 */
[----:B------:R-:W2:Y:S04]  /*27280*/  LDL.LU R205, [R1+0x334] ;  /* 0x0003340001cd7983 */ /* 0x000ea80000300800 */
[----:B------:R-:W-:Y:S01]  /*27290*/  STSM.16.M88.4 [R0], R192 ;  /* 0x000000c000007844 */ /* 0x000fe20000000200 */
[----:B------:R-:W-:Y:S06]  /*272a0*/  BAR.SYNC.DEFER_BLOCKING 0x0 ;  /* 0x0000000000007b1d */ /* 0x000fec0000010000 */
[----:B------:R-:W2:Y:S04]  /*272b0*/  LDL.LU R206, [R1+0x338] ;  /* 0x0003380001ce7983 */ /* 0x000ea80000300800 */
[----:B------:R-:W2:Y:S04]  /*272c0*/  LDL.LU R207, [R1+0x33c] ;  /* 0x00033c0001cf7983 */ /* 0x000ea80000300800 */
[----:B------:R-:W4:Y:S04]  /*272d0*/  LDL.LU R200, [R1+0x320] ;  /* 0x0003200001c87983 */ /* 0x000f280000300800 */
[----:B------:R-:W4:Y:S04]  /*272e0*/  LDL.LU R201, [R1+0x324] ;  /* 0x0003240001c97983 */ /* 0x000f280000300800 */
[----:B------:R-:W-:Y:S01]  /*272f0*/  LDS.128 R96, [R6] ;  /* 0x0000000006607984 */ /* 0x000fe20000000c00 */
[----:B------:R-:W-:Y:S06]  /*27300*/  BAR.SYNC.DEFER_BLOCKING 0x0 ;  /* 0x0000000000007b1d */ /* 0x000fec0000010000 */
[----:B------:R-:W4:Y:S04]  /*27310*/  LDL.LU R202, [R1+0x328] ;  /* 0x0003280001ca7983 */ /* 0x000f280000300800 */
[----:B------:R-:W4:Y:S04]  /*27320*/  LDL.LU R203, [R1+0x32c] ;  /* 0x00032c0001cb7983 */ /* 0x000f280000300800 */
[----:B------:R-:W3:Y:S04]  /*27330*/  LDL.LU R24, [R1+0x310] ;  /* 0x0003100001187983 */ /* 0x000ee80000300800 */
[----:B------:R-:W3:Y:S04]  /*27340*/  LDL.LU R25, [R1+0x314] ;  /* 0x0003140001197983 */ /* 0x000ee80000300800 */
[----:B------:R-:W-:Y:S01]  /*27350*/  STSM.16.M88.4 [R0], R208 ;  /* 0x000000d000007844 */ /* 0x000fe20000000200 */
[----:B------:R-:W-:Y:S06]  /*27360*/  BAR.SYNC.DEFER_BLOCKING 0x0 ;  /* 0x0000000000007b1d */ /* 0x000fec0000010000 */
[----:B------:R-:W3:Y:S04]  /*27370*/  LDL.LU R26, [R1+0x318] ;  /* 0x00031800011a7983 */ /* 0x000ee80000300800 */
[----:B------:R-:W3:Y:S04]  /*27380*/  LDL.LU R27, [R1+0x31c] ;  /* 0x00031c00011b7983 */ /* 0x000ee80000300800 */
[----:B------:R-:W2:Y:S04]  /*27390*/  LDL.LU R196, [R1+0x300] ;  /* 0x0003000001c47983 */ /* 0x000ea80000300800 */
[----:B------:R-:W2:Y:S04]  /*273a0*/  LDL.LU R197, [R1+0x304] ;  /* 0x0003040001c57983 */ /* 0x000ea80000300800 */
[----:B------:R-:W-:Y:S01]  /*273b0*/  LDS.128 R100, [R6] ;  /* 0x0000000006647984 */ /* 0x000fe20000000c00 */
[----:B------:R-:W-:Y:S06]  /*273c0*/  BAR.SYNC.DEFER_BLOCKING 0x0 ;  /* 0x0000000000007b1d */ /* 0x000fec0000010000 */
[----:B------:R-:W2:Y:S04]  /*273d0*/  LDL.LU R198, [R1+0x308] ;  /* 0x0003080001c67983 */ /* 0x000ea80000300800 */
[----:B------:R-:W2:Y:S04]  /*273e0*/  LDL.LU R199, [R1+0x30c] ;  /* 0x00030c0001c77983 */ /* 0x000ea80000300800 */
[----:B------:R-:W4:Y:S04]  /*273f0*/  LDL.LU R28, [R1+0x2f0] ;  /* 0x0002f000011c7983 */ /* 0x000f280000300800 */
[----:B------:R-:W4:Y:S04]  /*27400*/  LDL.LU R29, [R1+0x2f4] ;  /* 0x0002f400011d7983 */ /* 0x000f280000300800 */
[----:B------:R-:W4:Y:S04]  /*27410*/  LDL.LU R30, [R1+0x2f8] ;  /* 0x0002f800011e7983 */ /* 0x000f280000300800 */
[----:B------:R-:W4:Y:S04]  /*27420*/  LDL.LU R31, [R1+0x2fc] ;  /* 0x0002fc00011f7983 */ /* 0x000f280000300800 */
[----:B------:R-:W3:Y:S04]  /*27430*/  LDL.LU R176, [R1+0x2e0] ;  /* 0x0002e00001b07983 */ /* 0x000ee80000300800 */
[----:B------:R-:W3:Y:S04]  /*27440*/  LDL.LU R177, [R1+0x2e4] ;  /* 0x0002e40001b17983 */ /* 0x000ee80000300800 */
[----:B------:R-:W3:Y:S04]  /*27450*/  LDL.LU R178, [R1+0x2e8] ;  /* 0x0002e80001b27983 */ /* 0x000ee80000300800 */
[----:B------:R-:W3:Y:S04]  /*27460*/  LDL.LU R179, [R1+0x2ec] ;  /* 0x0002ec0001b37983 */ /* 0x000ee80000300800 */
[----:B------:R-:W-:Y:S01]  /*27470*/  STSM.16.M88.4 [R0], R212 ;  /* 0x000000d400007844 */ /* 0x000fe20000000200 */
[----:B------:R-:W-:Y:S06]  /*27480*/  BAR.SYNC.DEFER_BLOCKING 0x0 ;  /* 0x0000000000007b1d */ /* 0x000fec0000010000 */
[----:B------:R-:W-:Y:S02]  /*27490*/  LDS.128 R104, [R6] ;  /* 0x0000000006687984 */ /* 0x000fe40000000c00 */
[----:B------:R-:W-:Y:S06]  /*274a0*/  BAR.SYNC.DEFER_BLOCKING 0x0 ;  /* 0x0000000000007b1d */ /* 0x000fec0000010000 */
[----:B------:R-:W-:Y:S02]  /*274b0*/  STSM.16.M88.4 [R0], R216 ;  /* 0x000000d800007844 */ /* 0x000fe40000000200 */
        /* <DEDUP_REMOVED lines=19> */
[----:B---3--:R-:W-:Y:S02]  /*275f0*/  STSM.16.M88.4 [R0], R176 ;  /* 0x000000b000007844 */ /* 0x008fe40000000200 */
[----:B------:R-:W-:Y:S06]  /*27600*/  BAR.SYNC.DEFER_BLOCKING 0x0 ;  /* 0x0000000000007b1d */ /* 0x000fec0000010000 */
[----:B------:R-:W-:Y:S02]  /*27610*/  LDS.128 R128, [R6] ;  /* 0x0000000006807984 */ /* 0x000fe40000000c00 */
[----:B------:R-:W-:Y:S06]  /*27620*/  BAR.SYNC.DEFER_BLOCKING 0x0 ;  /* 0x0000000000007b1d */ /* 0x000fec0000010000 */
[----:B----4-:R-:W-:Y:S02]  /*27630*/  STSM.16.M88.4 [R0], R28 ;  /* 0x0000001c00007844 */ /* 0x010fe40000000200 */
[----:B------:R-:W-:Y:S06]  /*27640*/  BAR.SYNC.DEFER_BLOCKING 0x0 ;  /* 0x0000000000007b1d */ /* 0x000fec0000010000 */
[----:B------:R-:W-:Y:S02]  /*27650*/  LDS.128 R132, [R6] ;  /* 0x0000000006847984 */ /* 0x000fe40000000c00 */
[----:B------:R-:W-:Y:S06]  /*27660*/  BAR.SYNC.DEFER_BLOCKING 0x0 ;  /* 0x0000000000007b1d */ /* 0x000fec0000010000 */
[----:B--2---:R-:W-:Y:S02]  /*27670*/  STSM.16.M88.4 [R0], R196 ;  /* 0x000000c400007844 */ /* 0x004fe40000000200 */
[----:B------:R-:W-:Y:S06]  /*27680*/  BAR.SYNC.DEFER_BLOCKING 0x0 ;  /* 0x0000000000007b1d */ /* 0x000fec0000010000 */
[----:B------:R-:W-:Y:S02]  /*27690*/  LDS.128 R136, [R6] ;  /* 0x0000000006887984 */ /* 0x000fe40000000c00 */
[----:B------:R-:W-:Y:S06]  /*276a0*/  BAR.SYNC.DEFER_BLOCKING 0x0 ;  /* 0x0000000000007b1d */ /* 0x000fec0000010000 */
[----:B------:R2:W-:Y:S02]  /*276b0*/  STSM.16.M88.4 [R0], R24 ;  /* 0x0000001800007844 */ /* 0x0005e40000000200 */
[----:B------:R-:W-:Y:S06]  /*276c0*/  BAR.SYNC.DEFER_BLOCKING 0x0 ;  /* 0x0000000000007b1d */ /* 0x000fec0000010000 */
[----:B--2---:R-:W2:Y:S04]  /*276d0*/  LDL.LU R24, [R1+0x350] ;  /* 0x0003500001187983 */ /* 0x004ea80000300800 */
[----:B------:R-:W2:Y:S04]  /*276e0*/  LDL.LU R25, [R1+0x354] ;  /* 0x0003540001197983 */ /* 0x000ea80000300800 */
[----:B------:R-:W2:Y:S04]  /*276f0*/  LDL.LU R26, [R1+0x358] ;  /* 0x00035800011a7983 */ /* 0x000ea80000300800 */
[----:B------:R-:W2:Y:S04]  /*27700*/  LDL.LU R27, [R1+0x35c] ;  /* 0x00035c00011b7983 */ /* 0x000ea80000300800 */
[----:B------:R-:W3:Y:S04]  /*27710*/  LDL.LU R176, [R1+0x360] ;  /* 0x0003600001b07983 */ /* 0x000ee80000300800 */
[----:B------:R-:W3:Y:S04]  /*27720*/  LDL.LU R177, [R1+0x364] ;  /* 0x0003640001b17983 */ /* 0x000ee80000300800 */
[----:B------:R-:W3:Y:S04]  /*27730*/  LDL.LU R178, [R1+0x368] ;  /* 0x0003680001b27983 */ /* 0x000ee80000300800 */
[----:B------:R-:W3:Y:S04]  /*27740*/  LDL.LU R179, [R1+0x36c] ;  /* 0x00036c0001b37983 */ /* 0x000ee80000300800 */
[----:B------:R-:W-:Y:S01]  /*27750*/  LDS.128 R140, [R6] ;  /* 0x00000000068c7984 */ /* 0x000fe20000000c00 */
[----:B------:R-:W-:Y:S06]  /*27760*/  BAR.SYNC.DEFER_BLOCKING 0x0 ;  /* 0x0000000000007b1d */ /* 0x000fec0000010000 */
[----:B------:R-:W4:Y:S04]  /*27770*/  LDL.LU R28, [R1+0x370] ;  /* 0x00037000011c7983 */ /* 0x000f280000300800 */
[----:B------:R-:W4:Y:S04]  /*27780*/  LDL.LU R29, [R1+0x374] ;  /* 0x00037400011d7983 */ /* 0x000f280000300800 */
[----:B------:R-:W4:Y:S04]  /*27790*/  LDL.LU R30, [R1+0x378] ;  /* 0x00037800011e7983 */ /* 0x000f280000300800 */
[----:B------:R-:W4:Y:S04]  /*277a0*/  LDL.LU R31, [R1+0x37c] ;  /* 0x00037c00011f7983 */ /* 0x000f280000300800 */
[----:B------:R-:W-:Y:S01]  /*277b0*/  STSM.16.M88.4 [R0], R200 ;  /* 0x000000c800007844 */ /* 0x000fe20000000200 */
[----:B------:R-:W-:Y:S06]  /*277c0*/  BAR.SYNC.DEFER_BLOCKING 0x0 ;  /* 0x0000000000007b1d */ /* 0x000fec0000010000 */
[----:B------:R-:W4:Y:S04]  /*277d0*/  LDL.LU R196, [R1+0x380] ;  /* 0x0003800001c47983 */ /* 0x000f280000300800 */
[----:B------:R-:W4:Y:S04]  /*277e0*/  LDL.LU R197, [R1+0x384] ;  /* 0x0003840001c57983 */ /* 0x000f280000300800 */
[----:B------:R-:W4:Y:S04]  /*277f0*/  LDL.LU R198, [R1+0x388] ;  /* 0x0003880001c67983 */ /* 0x000f280000300800 */
[----:B------:R-:W4:Y:S04]  /*27800*/  LDL.LU R199, [R1+0x38c] ;  /* 0x00038c0001c77983 */ /* 0x000f280000300800 */
[----:B------:R-:W-:Y:S01]  /*27810*/  LDS.128 R144, [R6] ;  /* 0x0000000006907984 */ /* 0x000fe20000000c00 */
[----:B------:R-:W-:Y:S06]  /*27820*/  BAR.SYNC.DEFER_BLOCKING 0x0 ;  /* 0x0000000000007b1d */ /* 0x000fec0000010000 */
[----:B------:R-:W-:Y:S02]  /*27830*/  STSM.16.M88.4 [R0], R204 ;  /* 0x000000cc00007844 */ /* 0x000fe40000000200 */
[----:B------:R-:W-:Y:S06]  /*27840*/  BAR.SYNC.DEFER_BLOCKING 0x0 ;  /* 0x0000000000007b1d */ /* 0x000fec0000010000 */
[----:B------:R-:W-:Y:S02]  /*27850*/  LDS.128 R148, [R6] ;  /* 0x0000000006947984 */ /* 0x000fe40000000c00 */
[----:B------:R-:W-:Y:S06]  /*27860*/  BAR.SYNC.DEFER_BLOCKING 0x0 ;  /* 0x0000000000007b1d */ /* 0x000fec0000010000 */
[----:B------:R0:W-:Y:S02]  /*27870*/  STSM.16.M88.4 [R0], R224 ;  /* 0x000000e000007844 */ /* 0x0001e40000000200 */
[----:B------:R-:W-:Y:S06]  /*27880*/  BAR.SYNC.DEFER_BLOCKING 0x0 ;  /* 0x0000000000007b1d */ /* 0x000fec0000010000 */
[----:B0-----:R-:W4:Y:S04]  /*27890*/  LDL.LU R224, [R1+0x390] ;  /* 0x0003900001e07983 */ /* 0x001f280000300800 */
[----:B------:R-:W4:Y:S04]  /*278a0*/  LDL.LU R225, [R1+0x394] ;  /* 0x0003940001e17983 */ /* 0x000f280000300800 */
[----:B------:R-:W4:Y:S04]  /*278b0*/  LDL.LU R226, [R1+0x398] ;  /* 0x0003980001e27983 */ /* 0x000f280000300800 */
[----:B------:R-:W4:Y:S04]  /*278c0*/  LDL.LU R227, [R1+0x39c] ;  /* 0x00039c0001e37983 */ /* 0x000f280000300800 */
[----:B------:R-:W-:Y:S01]  /*278d0*/  LDS.128 R152, [R6] ;  /* 0x0000000006987984 */ /* 0x000fe20000000c00 */
[----:B------:R-:W-:Y:S06]  /*278e0*/  BAR.SYNC.DEFER_BLOCKING 0x0 ;  /* 0x0000000000007b1d */ /* 0x000fec0000010000 */
        /* <DEDUP_REMOVED lines=8> */
[----:B--2---:R0:W-:Y:S01]  /*27970*/  STSM.16.M88.4 [R0], R24 ;  /* 0x0000001800007844 */ /* 0x0041e20000000200 */
[----:B------:R-:W-:Y:S06]  /*27980*/  BAR.SYNC.DEFER_BLOCKING 0x0 ;  /* 0x0000000000007b1d */ /* 0x000fec0000010000 */
[----:B0-----:R-:W2:Y:S04]  /*27990*/  LDL.LU R24, [R1+0x3c0] ;  /* 0x0003c00001187983 */ /* 0x001ea80000300800 */
[----:B------:R-:W2:Y:S04]  /*279a0*/  LDL.LU R25, [R1+0x3c4] ;  /* 0x0003c40001197983 */ /* 0x000ea80000300800 */
[----:B------:R-:W2:Y:S04]  /*279b0*/  LDL.LU R26, [R1+0x3c8] ;  /* 0x0003c800011a7983 */ /* 0x000ea80000300800 */
[----:B------:R-:W-:Y:S01]  /*279c0*/  LDS.128 R156, [R6] ;  /* 0x00000000069c7984 */ /* 0x000fe20000000c00 */
[----:B------:R-:W-:Y:S06]  /*279d0*/  BAR.SYNC.DEFER_BLOCKING 0x0 ;  /* 0x0000000000007b1d */ /* 0x000fec0000010000 */
[----:B------:R-:W2:Y:S04]  /*279e0*/  LDL.LU R27, [R1+0x3cc] ;  /* 0x0003cc00011b7983 */ /* 0x000ea80000300800 */
[----:B---3--:R-:W-:Y:S01]  /*279f0*/  STSM.16.M88.4 [R0], R176 ;  /* 0x000000b000007844 */ /* 0x008fe20000000200 */
[----:B------:R-:W-:Y:S06]  /*27a00*/  BAR.SYNC.DEFER_BLOCKING 0x0 ;  /* 0x0000000000007b1d */ /* 0x000fec0000010000 */
[----:B------:R-:W-:Y:S02]  /*27a10*/  LDS.128 R160, [R6] ;  /* 0x0000000006a07984 */ /* 0x000fe40000000c00 */
[----:B------:R-:W-:Y:S06]  /*27a20*/  BAR.SYNC.DEFER_BLOCKING 0x0 ;  /* 0x0000000000007b1d */ /* 0x000fec0000010000 */
[----:B----4-:R-:W-:Y:S02]  /*27a30*/  STSM.16.M88.4 [R0], R28 ;  /* 0x0000001c00007844 */ /* 0x010fe40000000200 */
[----:B------:R-:W-:Y:S06]  /*27a40*/  BAR.SYNC.DEFER_BLOCKING 0x0 ;  /* 0x0000000000007b1d */ /* 0x000fec0000010000 */
[----:B------:R-:W-:Y:S02]  /*27a50*/  LDS.128 R164, [R6] ;  /* 0x0000000006a47984 */ /* 0x000fe40000000c00 */
[----:B------:R-:W-:Y:S06]  /*27a60*/  BAR.SYNC.DEFER_BLOCKING 0x0 ;  /* 0x0000000000007b1d */ /* 0x000fec0000010000 */
[----:B------:R-:W-:Y:S02]  /*27a70*/  STSM.16.M88.4 [R0], R196 ;  /* 0x000000c400007844 */ /* 0x000fe40000000200 */
[----:B------:R-:W-:Y:S06]  /*27a80*/  BAR.SYNC.DEFER_BLOCKING 0x0 ;  /* 0x0000000000007b1d */ /* 0x000fec0000010000 */
[----:B------:R-:W-:Y:S02]  /*27a90*/  LDS.128 R168, [R6] ;  /* 0x0000000006a87984 */ /* 0x000fe40000000c00 */
[----:B------:R-:W-:Y:S06]  /*27aa0*/  BAR.SYNC.DEFER_BLOCKING 0x0 ;  /* 0x0000000000007b1d */ /* 0x000fec0000010000 */
[----:B------:R0:W-:Y:S02]  /*27ab0*/  STSM.16.M88.4 [R0], R224 ;  /* 0x000000e000007844 */ /* 0x0001e40000000200 */
[----:B------:R-:W-:Y:S06]  /*27ac0*/  BAR.SYNC.DEFER_BLOCKING 0x0 ;  /* 0x0000000000007b1d */ /* 0x000fec0000010000 */
[----:B0-----:R-:W3:Y:S04]  /*27ad0*/  LDL.LU R224, [R1+0x3d0] ;  /* 0x0003d00001e07983 */ /* 0x001ee80000300800 */
[----:B------:R-:W3:Y:S04]  /*27ae0*/  LDL.LU R225, [R1+0x3d4] ;  /* 0x0003d40001e17983 */ /* 0x000ee80000300800 */
[----:B------:R-:W3:Y:S04]  /*27af0*/  LDL.LU R226, [R1+0x3d8] ;  /* 0x0003d80001e27983 */ /* 0x000ee80000300800 */
[----:B------:R-:W3:Y:S04]  /*27b00*/  LDL.LU R227, [R1+0x3dc] ;  /* 0x0003dc0001e37983 */ /* 0x000ee80000300800 */
[----:B------:R-:W4:Y:S04]  /*27b10*/  LDL.LU R196, [R1+0x3e0] ;  /* 0x0003e00001c47983 */ /* 0x000f280000300800 */
[----:B------:R-:W4:Y:S04]  /*27b20*/  LDL.LU R197, [R1+0x3e4] ;  /* 0x0003e40001c57983 */ /* 0x000f280000300800 */
[----:B------:R-:W4:Y:S04]  /*27b30*/  LDL.LU R198, [R1+0x3e8] ;  /* 0x0003e80001c67983 */ /* 0x000f280000300800 */
[----:B------:R-:W4:Y:S04]  /*27b40*/  LDL.LU R199, [R1+0x3ec] ;  /* 0x0003ec0001c77983 */ /* 0x000f280000300800 */
[----:B------:R-:W-:Y:S01]  /*27b50*/  LDS.128 R172, [R6] ;  /* 0x0000000006ac7984 */ /* 0x000fe20000000c00 */
        /* <DEDUP_REMOVED lines=17> */
[----:B--2---:R0:W-:Y:S02]  /*27c70*/  STSM.16.M88.4 [R0], R24 ;  /* 0x0000001800007844 */ /* 0x0041e40000000200 */
[----:B------:R-:W-:Y:S06]  /*27c80*/  BAR.SYNC.DEFER_BLOCKING 0x0 ;  /* 0x0000000000007b1d */ /* 0x000fec0000010000 */
        /* <DEDUP_REMOVED lines=8> */
[----:B------:R-:W-:Y:S01]  /*27d10*/  LDS.128 R184, [R6] ;  /* 0x0000000006b87984 */ /* 0x000fe20000000c00 */
[----:B------:R-:W-:Y:S06]  /*27d20*/  BAR.SYNC.DEFER_BLOCKING 0x0 ;  /* 0x0000000000007b1d */ /* 0x000fec0000010000 */
[----:B------:R-:W2:Y:S04]  /*27d30*/  LDL.LU R28, [R1+0x560] ;  /* 0x00056000011c7983 */ /* 0x000ea80000300800 */
[----:B------:R-:W2:Y:S04]  /*27d40*/  LDL.LU R29, [R1+0x564] ;  /* 0x00056400011d7983 */ /* 0x000ea80000300800 */
[----:B------:R-:W2:Y:S04]  /*27d50*/  LDL.LU R30, [R1+0x568] ;  /* 0x00056800011e7983 */ /* 0x000ea80000300800 */
[----:B------:R-:W2:Y:S04]  /*27d60*/  LDL.LU R31, [R1+0x56c] ;  /* 0x00056c00011f7983 */ /* 0x000ea80000300800 */
[----:B---3--:R0:W-:Y:S01]  /*27d70*/  STSM.16.M88.4 [R0], R224 ;  /* 0x000000e000007844 */ /* 0x0081e20000000200 */
[----:B------:R-:W-:Y:S06]  /*27d80*/  BAR.SYNC.DEFER_BLOCKING 0x0 ;  /* 0x0000000000007b1d */ /* 0x000fec0000010000 */
[----:B0-----:R-:W3:Y:S04]  /*27d90*/  LDL.LU R224, [R1+0x570] ;  /* 0x0005700001e07983 */ /* 0x001ee80000300800 */
[----:B------:R-:W3:Y:S04]  /*27da0*/  LDL.LU R225, [R1+0x574] ;  /* 0x0005740001e17983 */ /* 0x000ee80000300800 */
[----:B------:R-:W3:Y:S04]  /*27db0*/  LDL.LU R226, [R1+0x578] ;  /* 0x0005780001e27983 */ /* 0x000ee80000300800 */
[----:B------:R-:W-:Y:S01]  /*27dc0*/  LDS.128 R188, [R6] ;  /* 0x0000000006bc7984 */ /* 0x000fe20000000c00 */
[----:B------:R-:W-:Y:S06]  /*27dd0*/  BAR.SYNC.DEFER_BLOCKING 0x0 ;  /* 0x0000000000007b1d */ /* 0x000fec0000010000 */
[----:B------:R-:W3:Y:S04]  /*27de0*/  LDL.LU R227, [R1+0x57c] ;  /* 0x00057c0001e37983 */ /* 0x000ee80000300800 */
[----:B----4-:R-:W-:Y:S01]  /*27df0*/  STSM.16.M88.4 [R0], R196 ;  /* 0x000000c400007844 */ /* 0x010fe20000000200 */
        /* <DEDUP_REMOVED lines=11> */
[----:B--2---:R0:W-:Y:S02]  /*27eb0*/  STSM.16.M88.4 [R0], R24 ;  /* 0x0000001800007844 */ /* 0x0041e40000000200 */
[----:B------:R-:W-:Y:S06]  /*27ec0*/  BAR.SYNC.DEFER_BLOCKING 0x0 ;  /* 0x0000000000007b1d */ /* 0x000fec0000010000 */
[----:B0-----:R-:W2:Y:S04]  /*27ed0*/  LDL.LU R24, [R1+0x580] ;  /* 0x0005800001187983 */ /* 0x001ea80000300800 */
[----:B------:R-:W2:Y:S04]  /*27ee0*/  LDL.LU R25, [R1+0x584] ;  /* 0x0005840001197983 */ /* 0x000ea80000300800 */
[----:B------:R-:W2:Y:S04]  /*27ef0*/  LDL.LU R26, [R1+0x588] ;  /* 0x00058800011a7983 */ /* 0x000ea80000300800 */
[----:B------:R-:W-:Y:S01]  /*27f00*/  LDS.128 R204, [R6] ;  /* 0x0000000006cc7984 */ /* 0x000fe20000000c00 */
[----:B------:R-:W-:Y:S06]  /*27f10*/  BAR.SYNC.DEFER_BLOCKING 0x0 ;  /* 0x0000000000007b1d */ /* 0x000fec0000010000 */
[----:B------:R-:W2:Y:S04]  /*27f20*/  LDL.LU R27, [R1+0x58c] ;  /* 0x00058c00011b7983 */ /* 0x000ea80000300800 */
        /* <DEDUP_REMOVED lines=8> */
[----:B---3--:R0:W-:Y:S02]  /*27fb0*/  STSM.16.M88.4 [R0], R224 ;  /* 0x000000e000007844 */ /* 0x0081e40000000200 */
        /* <DEDUP_REMOVED lines=52> */
[----:B------:R-:W0:Y:S01]  /*28300*/  LDS.128 R12, [R6] ;  /* 0x00000000060c7984 */ /* 0x000e220000000c00 */
[----:B------:R-:W-:Y:S06]  /*28310*/  BAR.SYNC.DEFER_BLOCKING 0x0 ;  /* 0x0000000000007b1d */ /* 0x000fec0000010000 */
[----:B------:R-:W3:Y:S04]  /*28320*/  LDL.LU R31, [R1+0x76c] ;  /* 0x00076c00011f7983 */ /* 0x000ee80000300800 */
[----:B------:R-:W-:Y:S04]  /*28330*/  STSM.16.M88.4 [R0], R36 ;  /* 0x0000002400007844 */ /* 0x000fe80000000200 */
[----:B0-----:R-:W-:Y:S04]  /*28340*/  STL.64 [R1+0x2e0], R12 ;  /* 0x0002e00c01007387 */ /* 0x001fe80000100a00 */
[----:B------:R-:W-:Y:S01]  /*28350*/  STL.64 [R1+0x2e8], R14 ;  /* 0x0002e80e01007387 */ /* 0x000fe20000100a00 */
[----:B------:R-:W-:Y:S06]  /*28360*/  BAR.SYNC.DEFER_BLOCKING 0x0 ;  /* 0x0000000000007b1d */ /* 0x000fec0000010000 */
[----:B------:R-:W0:Y:S02]  /*28370*/  LDS.128 R12, [R6] ;  /* 0x00000000060c7984 */ /* 0x000e240000000c00 */
[----:B------:R-:W-:Y:S06]  /*28380*/  BAR.SYNC.DEFER_BLOCKING 0x0 ;  /* 0x0000000000007b1d */ /* 0x000fec0000010000 */
[----:B------:R-:W-:Y:S04]  /*28390*/  STSM.16.M88.4 [R0], R32 ;  /* 0x0000002000007844 */ /* 0x000fe80000000200 */
[----:B0-----:R-:W-:Y:S04]  /*283a0*/  STL.64 [R1+0x2d0], R12 ;  /* 0x0002d00c01007387 */ /* 0x001fe80000100a00 */
[----:B------:R-:W-:Y:S01]  /*283b0*/  STL.64 [R1+0x2d8], R14 ;  /* 0x0002d80e01007387 */ /* 0x000fe20000100a00 */
[----:B------:R-:W-:Y:S06]  /*283c0*/  BAR.SYNC.DEFER_BLOCKING 0x0 ;  /* 0x0000000000007b1d */ /* 0x000fec0000010000 */
[----:B------:R-:W0:Y:S02]  /*283d0*/  LDS.128 R12, [R6] ;  /* 0x00000000060c7984 */ /* 0x000e240000000c00 */
[----:B------:R-:W-:Y:S01]  /*283e0*/  BAR.SYNC.DEFER_BLOCKING 0x0 ;  /* 0x0000000000007b1d */ /* 0x000fe20000010000 */
[----:B0-----:R-:W-:-:S05]  /*283f0*/  IMAD.MOV.U32 R252, RZ, RZ, R13 ;  /* 0x000000fffffc7224 */ /* 0x001fca00078e000d */
[----:B------:R-:W-:Y:S04]  /*28400*/  STL [R1+0x300], R12 ;  /* 0x0003000c01007387 */ /* 0x000fe80000100800 */
[----:B------:R-:W-:Y:S04]  /*28410*/  STL.64 [R1+0x308], R14 ;  /* 0x0003080e01007387 */ /* 0x000fe80000100a00 */
        /* <DEDUP_REMOVED lines=14> */
[----:B------:R-:W2:Y:S04]  /*28500*/  LDL.LU R27, [R1+0x78c] ;  /* 0x00078c00011b7983 */ /* 0x000ea80000300800 */
[----:B------:R-:W0:Y:S01]  /*28510*/  LDS.128 R12, [R6] ;  /* 0x00000000060c7984 */ /* 0x000e220000000c00 */
[----:B------:R-:W-:Y:S06]  /*28520*/  BAR.SYNC.DEFER_BLOCKING 0x0 ;  /* 0x0000000000007b1d */ /* 0x000fec0000010000 */
[----:B0-----:R-:W-:Y:S04]  /*28530*/  STL [R1+0x2f4], R13 ;  /* 0x0002f40d01007387 */ /* 0x001fe80000100800 */
[----:B------:R-:W-:Y:S04]  /*28540*/  STL.64 [R1+0x2f8], R14 ;  /* 0x0002f80e01007387 */ /* 0x000fe80000100a00 */
        /* <DEDUP_REMOVED lines=11> */
[----:B---3--:R0:W-:Y:S04]  /*28600*/  STSM.16.M88.4 [R0], R28 ;  /* 0x0000001c00007844 */ /* 0x0081e80000000200 */
[----:B------:R-:W3:Y:S01]  /*28610*/  LDL.LU R35, [R1+0x7dc] ;  /* 0x0007dc0001237983 */ /* 0x000ee20000300800 */
[----:B------:R-:W-:Y:S01]  /*28620*/  BAR.SYNC.DEFER_BLOCKING 0x0 ;  /* 0x0000000000007b1d */ /* 0x000fe20000010000 */
[----:B------:R-:W-:-:S05]  /*28630*/  IMAD.MOV.U32 R252, RZ, RZ, R12 ;  /* 0x000000fffffc7224 */ /* 0x000fca00078e000c */
[----:B0-----:R-:W3:Y:S04]  /*28640*/  LDL.LU R28, [R1+0x7c0] ;  /* 0x0007c000011c7983 */ /* 0x001ee80000300800 */
[----:B------:R-:W3:Y:S04]  /*28650*/  LDL.LU R29, [R1+0x7c4] ;  /* 0x0007c400011d7983 */ /* 0x000ee80000300800 */
[----:B------:R-:W3:Y:S04]  /*28660*/  LDL.LU R30, [R1+0x7c8] ;  /* 0x0007c800011e7983 */ /* 0x000ee80000300800 */
[----:B------:R-:W3:Y:S04]  /*28670*/  LDL.LU R31, [R1+0x7cc] ;  /* 0x0007cc00011f7983 */ /* 0x000ee80000300800 */
[----:B------:R-:W0:Y:S01]  /*28680*/  LDS.128 R12, [R6] ;  /* 0x00000000060c7984 */ /* 0x000e220000000c00 */
[----:B------:R-:W-:Y:S06]  /*28690*/  BAR.SYNC.DEFER_BLOCKING 0x0 ;  /* 0x0000000000007b1d */ /* 0x000fec0000010000 */
[----:B0-----:R-:W-:Y:S04]  /*286a0*/  STL.64 [R1+0x350], R12 ;  /* 0x0003500c01007387 */ /* 0x001fe80000100a00 */
[----:B------:R-:W-:Y:S04]  /*286b0*/  STL.64 [R1+0x358], R14 ;  /* 0x0003580e01007387 */ /* 0x000fe80000100a00 */
[----:B----4-:R-:W-:Y:S01]  /*286c0*/  STSM.16.M88.4 [R0], R68 ;  /* 0x0000004400007844 */ /* 0x010fe20000000200 */
        /* <DEDUP_REMOVED lines=8> */
[----:B------:R-:W-:Y:S06]  /*28750*/  BAR.SYNC.DEFER_BLOCKING 0x0 ;  /* 0x0000000000007b1d */ /* 0x000fec0000010000 */
[----:B--2---:R2:W-:Y:S04]  /*28760*/  STSM.16.M88.4 [R0], R24 ;  /* 0x0000001800007844 */ /* 0x0045e80000000200 */
[----:B0-----:R-:W-:Y:S04]  /*28770*/  STL.64 [R1+0x370], R12 ;  /* 0x0003700c01007387 */ /* 0x001fe80000100a00 */
[----:B------:R-:W-:Y:S01]  /*28780*/  STL.64 [R1+0x378], R14 ;  /* 0x0003780e01007387 */ /* 0x000fe20000100a00 */
[----:B------:R-:W-:Y:S06]  /*28790*/  BAR.SYNC.DEFER_BLOCKING 0x0 ;  /* 0x0000000000007b1d */ /* 0x000fec0000010000 */
[----:B--2---:R-:W2:Y:S04]  /*287a0*/  LDL.LU R24, [R1+0x7e0] ;  /* 0x0007e00001187983 */ /* 0x004ea80000300800 */
[----:B------:R-:W2:Y:S04]  /*287b0*/  LDL.LU R25, [R1+0x7e4] ;  /* 0x0007e40001197983 */ /* 0x000ea80000300800 */
[----:B------:R-:W2:Y:S04]  /*287c0*/  LDL.LU R26, [R1+0x7e8] ;  /* 0x0007e800011a7983 */ /* 0x000ea80000300800 */
[----:B------:R-:W2:Y:S04]  /*287d0*/  LDL.LU R27, [R1+0x7ec] ;  /* 0x0007ec00011b7983 */ /* 0x000ea80000300800 */
[----:B------:R-:W0:Y:S01]  /*287e0*/  LDS.128 R12, [R6] ;  /* 0x00000000060c7984 */ /* 0x000e220000000c00 */
[----:B------:R-:W-:Y:S06]  /*287f0*/  BAR.SYNC.DEFER_BLOCKING 0x0 ;  /* 0x0000000000007b1d */ /* 0x000fec0000010000 */
        /* <DEDUP_REMOVED lines=12> */
[----:B---3--:R-:W-:Y:S04]  /*288c0*/  STSM.16.M88.4 [R0], R32 ;  /* 0x0000002000007844 */ /* 0x008fe80000000200 */
[----:B0-----:R-:W-:Y:S04]  /*288d0*/  STL.64 [R1+0x3b0], R12 ;  /* 0x0003b00c01007387 */ /* 0x001fe80000100a00 */
[----:B------:R-:W-:Y:S01]  /*288e0*/  STL.64 [R1+0x3b8], R14 ;  /* 0x0003b80e01007387 */ /* 0x000fe20000100a00 */
[----:B------:R-:W-:Y:S06]  /*288f0*/  BAR.SYNC.DEFER_BLOCKING 0x0 ;  /* 0x0000000000007b1d */ /* 0x000fec0000010000 */
[----:B------:R-:W0:Y:S02]  /*28900*/  LDS.128 R12, [R6] ;  /* 0x00000000060c7984 */ /* 0x000e240000000c00 */
[----:B------:R-:W-:Y:S06]  /*28910*/  BAR.SYNC.DEFER_BLOCKING 0x0 ;  /* 0x0000000000007b1d */ /* 0x000fec0000010000 */
[----:B0-----:R-:W-:Y:S04]  /*28920*/  STL.64 [R1+0x3e0], R12 ;  /* 0x0003e00c01007387 */ /* 0x001fe80000100a00 */
[----:B------:R-:W-:Y:S04]  /*28930*/  STL.64 [R1+0x3e8], R14 ;  /* 0x0003e80e01007387 */ /* 0x000fe80000100a00 */
[----:B------:R-:W3:Y:S04]  /*28940*/  LDL.LU R68, [R1+0x7f0] ;  /* 0x0007f00001447983 */ /* 0x000ee80000300800 */
[----:B------:R-:W3:Y:S04]  /*28950*/  LDL.LU R69, [R1+0x7f4] ;  /* 0x0007f40001457983 */ /* 0x000ee80000300800 */
[----:B------:R-:W3:Y:S04]  /*28960*/  LDL.LU R70, [R1+0x7f8] ;  /* 0x0007f80001467983 */ /* 0x000ee80000300800 */
[----:B------:R-:W3:Y:S04]  /*28970*/  LDL.LU R71, [R1+0x7fc] ;  /* 0x0007fc0001477983 */ /* 0x000ee80000300800 */
[----:B------:R-:W4:Y:S04]  /*28980*/  LDL.LU R44, [R1+0x9a0] ;  /* 0x0009a000012c7983 */ /* 0x000f280000300800 */
[----:B------:R-:W4:Y:S04]  /*28990*/  LDL.LU R45, [R1+0x9a4] ;  /* 0x0009a400012d7983 */ /* 0x000f280000300800 */
[----:B------:R-:W4:Y:S04]  /*289a0*/  LDL.LU R46, [R1+0x9a8] ;  /* 0x0009a800012e7983 */ /* 0x000f280000300800 */
[----:B------:R-:W4:Y:S04]  /*289b0*/  LDL.LU R47, [R1+0x9ac] ;  /* 0x0009ac00012f7983 */ /* 0x000f280000300800 */
[----:B------:R0:W-:Y:S01]  /*289c0*/  STSM.16.M88.4 [R0], R28 ;  /* 0x0000001c00007844 */ /* 0x0001e20000000200 */
[----:B------:R-:W-:Y:S06]  /*289d0*/  BAR.SYNC.DEFER_BLOCKING 0x0 ;  /* 0x0000000000007b1d */ /* 0x000fec0000010000 */
[----:B0-----:R-:W4:Y:S04]  /*289e0*/  LDL.LU R28, [R1+0x990] ;  /* 0x00099000011c7983 */ /* 0x001f280000300800 */
[----:B------:R-:W4:Y:S04]  /*289f0*/  LDL.LU R29, [R1+0x994] ;  /* 0x00099400011d7983 */ /* 0x000f280000300800 */
[----:B------:R-:W4:Y:S04]  /*28a00*/  LDL.LU R30, [R1+0x998] ;  /* 0x00099800011e7983 */ /* 0x000f280000300800 */
[----:B------:R-:W4:Y:S04]  /*28a10*/  LDL.LU R31, [R1+0x99c] ;  /* 0x00099c00011f7983 */ /* 0x000f280000300800 */
[----:B------:R-:W0:Y:S01]  /*28a20*/  LDS.128 R12, [R6] ;  /* 0x00000000060c7984 */ /* 0x000e220000000c00 */
[----:B------:R-:W-:Y:S06]  /*28a30*/  BAR.SYNC.DEFER_BLOCKING 0x0 ;  /* 0x0000000000007b1d */ /* 0x000fec0000010000 */
[----:B0-----:R-:W-:Y:S04]  /*28a40*/  STL.64 [R1+0x3d0], R12 ;  /* 0x0003d00c01007387 */ /* 0x001fe80000100a00 */
[----:B------:R-:W-:Y:S04]  /*28a50*/  STL.64 [R1+0x3d8], R14 ;  /* 0x0003d80e01007387 */ /* 0x000fe80000100a00 */
        /* <DEDUP_REMOVED lines=11> */
[----:B--2---:R0:W-:Y:S04]  /*28b10*/  STSM.16.M88.4 [R0], R24 ;  /* 0x0000001800007844 */ /* 0x0041e80000000200 */
[----:B------:R-:W2:Y:S01]  /*28b20*/  LDL.LU R35, [R1+0x9ec] ;  /* 0x0009ec0001237983 */ /* 0x000ea20000300800 */
[----:B------:R-:W-:Y:S06]  /*28b30*/  BAR.SYNC.DEFER_BLOCKING 0x0 ;  /* 0x0000000000007b1d */ /* 0x000fec0000010000 */
[----:B0-----:R-:W2:Y:S04]  /*28b40*/  LDL.LU R24, [R1+0x9d0] ;  /* 0x0009d00001187983 */ /* 0x001ea80000300800 */
[----:B------:R-:W2:Y:S04]  /*28b50*/  LDL.LU R25, [R1+0x9d4] ;  /* 0x0009d40001197983 */ /* 0x000ea80000300800 */
[----:B------:R-:W2:Y:S04]  /*28b60*/  LDL.LU R26, [R1+0x9d8] ;  /* 0x0009d800011a7983 */ /* 0x000ea80000300800 */
[----:B------:R-:W2:Y:S04]  /*28b70*/  LDL.LU R27, [R1+0x9dc] ;  /* 0x0009dc00011b7983 */ /* 0x000ea80000300800 */
[----:B------:R-:W0:Y:S01]  /*28b80*/  LDS.128 R12, [R6] ;  /* 0x00000000060c7984 */ /* 0x000e220000000c00 */
[----:B------:R-:W-:Y:S06]  /*28b90*/  BAR.SYNC.DEFER_BLOCKING 0x0 ;  /* 0x0000000000007b1d */ /* 0x000fec0000010000 */
[----:B0-----:R-:W-:Y:S04]  /*28ba0*/  STL.64 [R1+0x450], R12 ;  /* 0x0004500c01007387 */ /* 0x001fe80000100a00 */
[----:B------:R-:W-:Y:S04]  /*28bb0*/  STL.64 [R1+0x458], R14 ;  /* 0x0004580e01007387 */ /* 0x000fe80000100a00 */
[----:B---3--:R-:W-:Y:S01]  /*28bc0*/  STSM.16.M88.4 [R0], R68 ;  /* 0x0000004400007844 */ /* 0x008fe20000000200 */
[----:B------:R-:W-:Y:S06]  /*28bd0*/  BAR.SYNC.DEFER_BLOCKING 0x0 ;  /* 0x0000000000007b1d */ /* 0x000fec0000010000 */
[----:B------:R-:W0:Y:S02]  /*28be0*/  LDS.128 R12, [R6] ;  /* 0x00000000060c7984 */ /* 0x000e240000000c00 */
[----:B------:R-:W-:Y:S06]  /*28bf0*/  BAR.SYNC.DEFER_BLOCKING 0x0 ;  /* 0x0000000000007b1d */ /* 0x000fec0000010000 */
[----:B----4-:R-:W-:Y:S04]  /*28c00*/  STSM.16.M88.4 [R0], R44 ;  /* 0x0000002c00007844 */ /* 0x010fe80000000200 */
[----:B0-----:R-:W-:Y:S04]  /*28c10*/  STL.64 [R1+0x440], R12 ;  /* 0x0004400c01007387 */ /* 0x001fe80000100a00 */
[----:B------:R-:W-:Y:S01]  /*28c20*/  STL.64 [R1+0x448], R14 ;  /* 0x0004480e01007387 */ /* 0x000fe20000100a00 */
[----:B------:R-:W-:Y:S06]  /*28c30*/  BAR.SYNC.DEFER_BLOCKING 0x0 ;  /* 0x0000000000007b1d */ /* 0x000fec0000010000 */
[----:B------:R-:W0:Y:S02]  /*28c40*/  LDS.128 R12, [R6] ;  /* 0x00000000060c7984 */ /* 0x000e240000000c00 */
[----:B------:R-:W-:Y:S06]  /*28c50*/  BAR.SYNC.DEFER_BLOCKING 0x0 ;  /* 0x0000000000007b1d */ /* 0x000fec0000010000 */
[----:B------:R3:W-:Y:S04]  /*28c60*/  STSM.16.M88.4 [R0], R28 ;  /* 0x0000001c00007844 */ /* 0x0007e80000000200 */
[----:B0-----:R-:W-:Y:S04]  /*28c70*/  STL.64 [R1+0x460], R12 ;  /* 0x0004600c01007387 */ /* 0x001fe80000100a00 */
[----:B------:R-:W-:Y:S01]  /*28c80*/  STL.64 [R1+0x468], R14 ;  /* 0x0004680e01007387 */ /* 0x000fe20000100a00 */
[----:B------:R-:W-:Y:S06]  /*28c90*/  BAR.SYNC.DEFER_BLOCKING 0x0 ;  /* 0x0000000000007b1d */ /* 0x000fec0000010000 */
[----:B---3--:R-:W3:Y:S04]  /*28ca0*/  LDL.LU R28, [R1+0x9f0] ;  /* 0x0009f000011c7983 */ /* 0x008ee80000300800 */
[----:B------:R-:W3:Y:S04]  /*28cb0*/  LDL.LU R29, [R1+0x9f4] ;  /* 0x0009f400011d7983 */ /* 0x000ee80000300800 */
[----:B------:R-:W3:Y:S04]  /*28cc0*/  LDL.LU R30, [R1+0x9f8] ;  /* 0x0009f800011e7983 */ /* 0x000ee80000300800 */
[----:B------:R-:W3:Y:S04]  /*28cd0*/  LDL.LU R31, [R1+0x9fc] ;  /* 0x0009fc00011f7983 */ /* 0x000ee80000300800 */
        /* <DEDUP_REMOVED lines=14> */
[----:B--2---:R-:W-:Y:S04]  /*28dc0*/  STSM.16.M88.4 [R0], R32 ;  /* 0x0000002000007844 */ /* 0x004fe80000000200 */
[----:B0-----:R-:W-:Y:S04]  /*28dd0*/  STL.64 [R1+0x410], R12 ;  /* 0x0004100c01007387 */ /* 0x001fe80000100a00 */
[----:B------:R-:W-:Y:S01]  /*28de0*/  STL.64 [R1+0x418], R14 ;  /* 0x0004180e01007387 */ /* 0x000fe20000100a00 */
[----:B------:R-:W-:Y:S06]  /*28df0*/  BAR.SYNC.DEFER_BLOCKING 0x0 ;  /* 0x0000000000007b1d */ /* 0x000fec0000010000 */
[----:B------:R-:W0:Y:S02]  /*28e00*/  LDS.128 R12, [R6] ;  /* 0x00000000060c7984 */ /* 0x000e240000000c00 */
[----:B------:R-:W-:Y:S06]  /*28e10*/  BAR.SYNC.DEFER_BLOCKING 0x0 ;  /* 0x0000000000007b1d */ /* 0x000fec0000010000 */
[----:B0-----:R-:W-:Y:S04]  /*28e20*/  STL.64 [R1+0x3f0], R12 ;  /* 0x0003f00c01007387 */ /* 0x001fe80000100a00 */
[----:B------:R-:W-:Y:S04]  /*28e30*/  STL.64 [R1+0x3f8], R14 ;  /* 0x0003f80e01007387 */ /* 0x000fe80000100a00 */
[----:B------:R-:W2:Y:S04]  /*28e40*/  LDL.LU R68, [R1+0xbb0] ;  /* 0x000bb00001447983 */ /* 0x000ea80000300800 */
[----:B------:R-:W2:Y:S04]  /*28e50*/  LDL.LU R69, [R1+0xbb4] ;  /* 0x000bb40001457983 */ /* 0x000ea80000300800 */
[----:B------:R-:W2:Y:S04]  /*28e60*/  LDL.LU R70, [R1+0xbb8] ;  /* 0x000bb80001467983 */ /* 0x000ea80000300800 */
[----:B------:R-:W2:Y:S04]  /*28e70*/  LDL.LU R71, [R1+0xbbc] ;  /* 0x000bbc0001477983 */ /* 0x000ea80000300800 */
        /* <DEDUP_REMOVED lines=18> */
[----:B---3--:R0:W-:Y:S01]  /*28fa0*/  STSM.16.M88.4 [R0], R28 ;  /* 0x0000001c00007844 */ /* 0x0081e20000000200 */
[----:B------:R-:W-:Y:S06]  /*28fb0*/  BAR.SYNC.DEFER_BLOCKING 0x0 ;  /* 0x0000000000007b1d */ /* 0x000fec0000010000 */
[----:B------:R-:W3:Y:S04]  /*28fc0*/  LDL.LU R36, [R1+0xbf0] ;  /* 0x000bf00001247983 */ /* 0x000ee80000300800 */
[----:B------:R-:W3:Y:S04]  /*28fd0*/  LDL.LU R37, [R1+0xbf4] ;  /* 0x000bf40001257983 */ /* 0x000ee80000300800 */
[----:B------:R-:W3:Y:S04]  /*28fe0*/  LDL.LU R38, [R1+0xbf8] ;  /* 0x000bf80001267983 */ /* 0x000ee80000300800 */
[----:B------:R-:W3:Y:S04]  /*28ff0*/  LDL.LU R39, [R1+0xbfc] ;  /* 0x000bfc0001277983 */ /* 0x000ee80000300800 */
[----:B------:R-:W1:Y:S01]  /*29000*/  LDS.128 R12, [R6] ;  /* 0x00000000060c7984 */ /* 0x000e620000000c00 */
[----:B------:R-:W-:Y:S06]  /*29010*/  BAR.SYNC.DEFER_BLOCKING 0x0 ;  /* 0x0000000000007b1d */ /* 0x000fec0000010000 */
[----:B------:R-:W3:Y:S04]  /*29020*/  LDL.LU R32, [R1+0xdc0] ;  /* 0x000dc00001207983 */ /* 0x000ee80000300800 */
[----:B------:R-:W3:Y:S04]  /*29030*/  LDL.LU R33, [R1+0xdc4] ;  /* 0x000dc40001217983 */ /* 0x000ee80000300800 */
[----:B------:R-:W3:Y:S04]  /*29040*/  LDL.LU R34, [R1+0xdc8] ;  /* 0x000dc80001227983 */ /* 0x000ee80000300800 */
[----:B------:R-:W3:Y:S04]  /*29050*/  LDL.LU R35, [R1+0xdcc] ;  /* 0x000dcc0001237983 */ /* 0x000ee80000300800 */
[----:B0-----:R-:W3:Y:S04]  /*29060*/  LDL.LU R28, [R1+0xdd0] ;  /* 0x000dd000011c7983 */ /* 0x001ee80000300800 */
[----:B------:R-:W3:Y:S04]  /*29070*/  LDL.LU R29, [R1+0xdd4] ;  /* 0x000dd400011d7983 */ /* 0x000ee80000300800 */
[----:B------:R-:W3:Y:S04]  /*29080*/  LDL.LU R30, [R1+0xdd8] ;  /* 0x000dd800011e7983 */ /* 0x000ee80000300800 */
[----:B------:R-:W3:Y:S04]  /*29090*/  LDL.LU R31, [R1+0xddc] ;  /* 0x000ddc00011f7983 */ /* 0x000ee80000300800 */
[----:B-1----:R-:W-:Y:S04]  /*290a0*/  STL.64 [R1+0x390], R12 ;  /* 0x0003900c01007387 */ /* 0x002fe80000100a00 */
[----:B------:R-:W-:Y:S04]  /*290b0*/  STL.64 [R1+0x398], R14 ;  /* 0x0003980e01007387 */ /* 0x000fe80000100a00 */
[----:B--2---:R-:W-:Y:S01]  /*290c0*/  STSM.16.M88.4 [R0], R68 ;  /* 0x0000004400007844 */ /* 0x004fe20000000200 */
        /* <DEDUP_REMOVED lines=13> */
[----:B-1----:R-:W2:Y:S04]  /*291a0*/  LDL.LU R24, [R1+0xde0] ;  /* 0x000de00001187983 */ /* 0x002ea80000300800 */
        /* <DEDUP_REMOVED lines=21> */
[----:B---3--:R0:W-:Y:S01]  /*29300*/  STSM.16.M88.4 [R0], R36 ;  /* 0x0000002400007844 */ /* 0x0081e20000000200 */
[----:B------:R-:W-:Y:S06]  /*29310*/  BAR.SYNC.DEFER_BLOCKING 0x0 ;  /* 0x0000000000007b1d */ /* 0x000fec0000010000 */
[----:B0-----:R-:W3:Y:S04]  /*29320*/  LDL.LU R36, [R1+0xe10] ;  /* 0x000e100001247983 */ /* 0x001ee80000300800 */
[----:B------:R-:W3:Y:S04]  /*29330*/  LDL.LU R37, [R1+0xe14] ;  /* 0x000e140001257983 */ /* 0x000ee80000300800 */
[----:B------:R-:W3:Y:S04]  /*29340*/  LDL.LU R38, [R1+0xe18] ;  /* 0x000e180001267983 */ /* 0x000ee80000300800 */
[----:B------:R-:W3:Y:S04]  /*29350*/  LDL.LU R39, [R1+0xe1c] ;  /* 0x000e1c0001277983 */ /* 0x000ee80000300800 */
[----:B------:R-:W0:Y:S01]  /*29360*/  LDS.128 R80, [R6] ;  /* 0x0000000006507984 */ /* 0x000e220000000c00 */
[----:B------:R-:W-:Y:S06]  /*29370*/  BAR.SYNC.DEFER_BLOCKING 0x0 ;  /* 0x0000000000007b1d */ /* 0x000fec0000010000 */
[----:B------:R-:W3:Y:S04]  /*29380*/  LDL.LU R40, [R1+0xe20] ;  /* 0x000e200001287983 */ /* 0x000ee80000300800 */
[----:B------:R-:W3:Y:S04]  /*29390*/  LDL.LU R41, [R1+0xe24] ;  /* 0x000e240001297983 */ /* 0x000ee80000300800 */
[----:B------:R-:W3:Y:S04]  /*293a0*/  LDL.LU R42, [R1+0xe28] ;  /* 0x000e2800012a7983 */ /* 0x000ee80000300800 */
[----:B------:R-:W3:Y:S04]  /*293b0*/  LDL.LU R43, [R1+0xe2c] ;  /* 0x000e2c00012b7983 */ /* 0x000ee80000300800 */
[----:B------:R1:W-:Y:S01]  /*293c0*/  STSM.16.M88.4 [R0], R32 ;  /* 0x0000002000007844 */ /* 0x0003e20000000200 */
[----:B------:R-:W-:Y:S06]  /*293d0*/  BAR.SYNC.DEFER_BLOCKING 0x0 ;  /* 0x0000000000007b1d */ /* 0x000fec0000010000 */
[----:B-1----:R-:W3:Y:S04]  /*293e0*/  LDL.LU R32, [R1+0xe30] ;  /* 0x000e300001207983 */ /* 0x002ee80000300800 */
[----:B------:R-:W3:Y:S04]  /*293f0*/  LDL.LU R33, [R1+0xe34] ;  /* 0x000e340001217983 */ /* 0x000ee80000300800 */
[----:B------:R-:W3:Y:S04]  /*29400*/  LDL.LU R34, [R1+0xe38] ;  /* 0x000e380001227983 */ /* 0x000ee80000300800 */
[----:B------:R-:W1:Y:S01]  /*29410*/  LDS.128 R76, [R6] ;  /* 0x00000000064c7984 */ /* 0x000e620000000c00 */
[----:B------:R-:W-:Y:S06]  /*29420*/  BAR.SYNC.DEFER_BLOCKING 0x0 ;  /* 0x0000000000007b1d */ /* 0x000fec0000010000 */
[----:B------:R-:W3:Y:S04]  /*29430*/  LDL.LU R35, [R1+0xe3c] ;  /* 0x000e3c0001237983 */ /* 0x000ee80000300800 */
[----:B------:R0:W-:Y:S01]  /*29440*/  STSM.16.M88.4 [R0], R28 ;  /* 0x0000001c00007844 */ /* 0x0001e20000000200 */
[----:B------:R-:W-:Y:S06]  /*29450*/  BAR.SYNC.DEFER_BLOCKING 0x0 ;  /* 0x0000000000007b1d */ /* 0x000fec0000010000 */
[----:B0-----:R-:W3:Y:S04]  /*29460*/  LDL.LU R28, [R1+0xe40] ;  /* 0x000e4000011c7983 */ /* 0x001ee80000300800 */
[----:B------:R-:W3:Y:S04]  /*29470*/  LDL.LU R29, [R1+0xe44] ;  /* 0x000e4400011d7983 */ /* 0x000ee80000300800 */
[----:B------:R-:W3:Y:S04]  /*29480*/  LDL.LU R30, [R1+0xe48] ;  /* 0x000e4800011e7983 */ /* 0x000ee80000300800 */
[----:B------:R-:W0:Y:S01]  /*29490*/  LDS.128 R72, [R6] ;  /* 0x0000000006487984 */ /* 0x000e220000000c00 */
[----:B------:R-:W-:Y:S06]  /*294a0*/  BAR.SYNC.DEFER_BLOCKING 0x0 ;  /* 0x0000000000007b1d */ /* 0x000fec0000010000 */
[----:B------:R-:W3:Y:S04]  /*294b0*/  LDL.LU R31, [R1+0xe4c] ;  /* 0x000e4c00011f7983 */ /* 0x000ee80000300800 */
[----:B--2---:R2:W-:Y:S01]  /*294c0*/  STSM.16.M88.4 [R0], R24 ;  /* 0x0000001800007844 */ /* 0x0045e20000000200 */
[----:B------:R-:W-:Y:S06]  /*294d0*/  BAR.SYNC.DEFER_BLOCKING 0x0 ;  /* 0x0000000000007b1d */ /* 0x000fec0000010000 */
[----:B--2---:R-:W2:Y:S04]  /*294e0*/  LDL.LU R24, [R1+0xe50] ;  /* 0x000e500001187983 */ /* 0x004ea80000300800 */
[----:B------:R-:W2:Y:S04]  /*294f0*/  LDL.LU R25, [R1+0xe54] ;  /* 0x000e540001197983 */ /* 0x000ea80000300800 */
[----:B------:R-:W2:Y:S04]  /*29500*/  LDL.LU R26, [R1+0xe58] ;  /* 0x000e5800011a7983 */ /* 0x000ea80000300800 */
[----:B------:R-:W0:Y:S01]  /*29510*/  LDS.128 R68, [R6] ;  /* 0x0000000006447984 */ /* 0x000e220000000c00 */
[----:B------:R-:W-:Y:S06]  /*29520*/  BAR.SYNC.DEFER_BLOCKING 0x0 ;  /* 0x0000000000007b1d */ /* 0x000fec0000010000 */
[----:B------:R-:W2:Y:S04]  /*29530*/  LDL.LU R27, [R1+0xe5c] ;  /* 0x000e5c00011b7983 */ /* 0x000ea80000300800 */
[----:B----4-:R-:W-:Y:S01]  /*29540*/  STSM.16.M88.4 [R0], R64 ;  /* 0x0000004000007844 */ /* 0x010fe20000000200 */
[----:B------:R-:W-:Y:S06]  /*29550*/  BAR.SYNC.DEFER_BLOCKING 0x0 ;  /* 0x0000000000007b1d */ /* 0x000fec0000010000 */
[----:B------:R-:W4:Y:S02]  /*29560*/  LDS.128 R64, [R6] ;  /* 0x0000000006407984 */ /* 0x000f240000000c00 */
[----:B------:R-:W-:Y:S06]  /*29570*/  BAR.SYNC.DEFER_BLOCKING 0x0 ;  /* 0x0000000000007b1d */ /* 0x000fec0000010000 */
[----:B------:R-:W-:Y:S02]  /*29580*/  STSM.16.M88.4 [R0], R44 ;  /* 0x0000002c00007844 */ /* 0x000fe40000000200 */
[----:B------:R-:W-:Y:S06]  /*29590*/  BAR.SYNC.DEFER_BLOCKING 0x0 ;  /* 0x0000000000007b1d */ /* 0x000fec0000010000 */
[----:B------:R-:W4:Y:S02]  /*295a0*/  LDS.128 R60, [R6] ;  /* 0x00000000063c7984 */ /* 0x000f240000000c00 */
[----:B------:R-:W-:Y:S06]  /*295b0*/  BAR.SYNC.DEFER_BLOCKING 0x0 ;  /* 0x0000000000007b1d */ /* 0x000fec0000010000 */
[----:B---3--:R3:W-:Y:S02]  /*295c0*/  STSM.16.M88.4 [R0], R36 ;  /* 0x0000002400007844 */ /* 0x0087e40000000200 */
[----:B------:R-:W-:Y:S06]  /*295d0*/  BAR.SYNC.DEFER_BLOCKING 0x0 ;  /* 0x0000000000007b1d */ /* 0x000fec0000010000 */
[----:B---3--:R-:W3:Y:S04]  /*295e0*/  LDL.LU R36, [R1+0xe60] ;  /* 0x000e600001247983 */ /* 0x008ee80000300800 */
[----:B------:R-:W3:Y:S04]  /*295f0*/  LDL.LU R37, [R1+0xe64] ;  /* 0x000e640001257983 */ /* 0x000ee80000300800 */
[----:B------:R-:W3:Y:S04]  /*29600*/  LDL.LU R38, [R1+0xe68] ;  /* 0x000e680001267983 */ /* 0x000ee80000300800 */
[----:B------:R-:W4:Y:S01]  /*29610*/  LDS.128 R56, [R6] ;  /* 0x0000000006387984 */ /* 0x000f220000000c00 */
[----:B------:R-:W-:Y:S06]  /*29620*/  BAR.SYNC.DEFER_BLOCKING 0x0 ;  /* 0x0000000000007b1d */ /* 0x000fec0000010000 */
[----:B------:R-:W3:Y:S04]  /*29630*/  LDL.LU R39, [R1+0xe6c] ;  /* 0x000e6c0001277983 */ /* 0x000ee80000300800 */
[----:B------:R-:W-:Y:S01]  /*29640*/  STSM.16.M88.4 [R0], R40 ;  /* 0x0000002800007844 */ /* 0x000fe20000000200 */
[----:B------:R-:W-:Y:S06]  /*29650*/  BAR.SYNC.DEFER_BLOCKING 0x0 ;  /* 0x0000000000007b1d */ /* 0x000fec0000010000 */
[----:B------:R-:W4:Y:S02]  /*29660*/  LDS.128 R52, [R6] ;  /* 0x0000000006347984 */ /* 0x000f240000000c00 */
[----:B------:R-:W-:Y:S06]  /*29670*/  BAR.SYNC.DEFER_BLOCKING 0x0 ;  /* 0x0000000000007b1d */ /* 0x000fec0000010000 */
[----:B------:R1:W-:Y:S02]  /*29680*/  STSM.16.M88.4 [R0], R32 ;  /* 0x0000002000007844 */ /* 0x0003e40000000200 */
[----:B------:R-:W-:Y:S06]  /*29690*/  BAR.SYNC.DEFER_BLOCKING 0x0 ;  /* 0x0000000000007b1d */ /* 0x000fec0000010000 */
[----:B-1----:R-:W4:Y:S04]  /*296a0*/  LDL.LU R32, [R1+0xe70] ;  /* 0x000e700001207983 */ /* 0x002f280000300800 */
[----:B------:R-:W4:Y:S04]  /*296b0*/  LDL.LU R33, [R1+0xe74] ;  /* 0x000e740001217983 */ /* 0x000f280000300800 */
[----:B------:R-:W4:Y:S04]  /*296c0*/  LDL.LU R34, [R1+0xe78] ;  /* 0x000e780001227983 */ /* 0x000f280000300800 */
[----:B------:R-:W4:Y:S04]  /*296d0*/  LDL.LU R35, [R1+0xe7c] ;  /* 0x000e7c0001237983 */ /* 0x000f280000300800 */
[----:B------:R-:W1:Y:S01]  /*296e0*/  LDS.128 R48, [R6] ;  /* 0x0000000006307984 */ /* 0x000e620000000c00 */
[----:B------:R-:W-:Y:S06]  /*296f0*/  BAR.SYNC.DEFER_BLOCKING 0x0 ;  /* 0x0000000000007b1d */ /* 0x000fec0000010000 */
[----:B------:R0:W-:Y:S02]  /*29700*/  STSM.16.M88.4 [R0], R28 ;  /* 0x0000001c00007844 */ /* 0x0001e40000000200 */
[----:B------:R-:W-:Y:S06]  /*29710*/  BAR.SYNC.DEFER_BLOCKING 0x0 ;  /* 0x0000000000007b1d */ /* 0x000fec0000010000 */
[----:B0-----:R-:W4:Y:S04]  /*29720*/  LDL.LU R28, [R1+0xe80] ;  /* 0x000e8000011c7983 */ /* 0x001f280000300800 */
[----:B------:R-:W4:Y:S04]  /*29730*/  LDL.LU R29, [R1+0xe84] ;  /* 0x000e8400011d7983 */ /* 0x000f280000300800 */
[----:B------:R-:W4:Y:S04]  /*29740*/  LDL.LU R30, [R1+0xe88] ;  /* 0x000e8800011e7983 */ /* 0x000f280000300800 */
[----:B------:R-:W4:Y:S04]  /*29750*/  LDL.LU R31, [R1+0xe8c] ;  /* 0x000e8c00011f7983 */ /* 0x000f280000300800 */
[----:B------:R-:W0:Y:S01]  /*29760*/  LDS.128 R44, [R6] ;  /* 0x00000000062c7984 */ /* 0x000e220000000c00 */
[----:B------:R-:W-:Y:S06]  /*29770*/  BAR.SYNC.DEFER_BLOCKING 0x0 ;  /* 0x0000000000007b1d */ /* 0x000fec0000010000 */
[----:B--2---:R2:W-:Y:S02]  /*29780*/  STSM.16.M88.4 [R0], R24 ;  /* 0x0000001800007844 */ /* 0x0045e40000000200 */
[----:B------:R-:W-:Y:S06]  /*29790*/  BAR.SYNC.DEFER_BLOCKING 0x0 ;  /* 0x0000000000007b1d */ /* 0x000fec0000010000 */
[----:B--2---:R-:W2:Y:S04]  /*297a0*/  LDL.LU R24, [R1+0xe90] ;  /* 0x000e900001187983 */ /* 0x004ea80000300800 */
        /* <DEDUP_REMOVED lines=11> */
[----:B------:R-:W0:Y:S01]  /*29860*/  LDS.128 R40, [R6] ;  /* 0x0000000006287984 */ /* 0x000e220000000c00 */
[----:B------:R-:W-:Y:S06]  /*29870*/  BAR.SYNC.DEFER_BLOCKING 0x0 ;  /* 0x0000000000007b1d */ /* 0x000fec0000010000 */
        /* <DEDUP_REMOVED lines=8> */
[----:B---3--:R-:W-:Y:S01]  /*29900*/  STSM.16.M88.4 [R0], R36 ;  /* 0x0000002400007844 */ /* 0x008fe20000000200 */
[----:B------:R-:W-:Y:S06]  /*29910*/  BAR.SYNC.DEFER_BLOCKING 0x0 ;  /* 0x0000000000007b1d */ /* 0x000fec0000010000 */
[----:B------:R-:W3:Y:S02]  /*29920*/  LDS.128 R36, [R6] ;  /* 0x0000000006247984 */ /* 0x000ee40000000c00 */
[----:B------:R-:W-:Y:S06]  /*29930*/  BAR.SYNC.DEFER_BLOCKING 0x0 ;  /* 0x0000000000007b1d */ /* 0x000fec0000010000 */
[----:B----4-:R-:W-:Y:S02]  /*29940*/  STSM.16.M88.4 [R0], R32 ;  /* 0x0000002000007844 */ /* 0x010fe40000000200 */
[----:B------:R-:W-:Y:S06]  /*29950*/  BAR.SYNC.DEFER_BLOCKING 0x0 ;  /* 0x0000000000007b1d */ /* 0x000fec0000010000 */
[----:B------:R-:W4:Y:S02]  /*29960*/  LDS.128 R32, [R6] ;  /* 0x0000000006207984 */ /* 0x000f240000000c00 */
[----:B------:R-:W-:Y:S06]  /*29970*/  BAR.SYNC.DEFER_BLOCKING 0x0 ;  /* 0x0000000000007b1d */ /* 0x000fec0000010000 */
[----:B------:R-:W-:Y:S02]  /*29980*/  STSM.16.M88.4 [R0], R28 ;  /* 0x0000001c00007844 */ /* 0x000fe40000000200 */
[----:B------:R-:W-:Y:S06]  /*29990*/  BAR.SYNC.DEFER_BLOCKING 0x0 ;  /* 0x0000000000007b1d */ /* 0x000fec0000010000 */
[----:B------:R-:W4:Y:S02]  /*299a0*/  LDS.128 R28, [R6] ;  /* 0x00000000061c7984 */ /* 0x000f240000000c00 */
[----:B------:R-:W-:Y:S06]  /*299b0*/  BAR.SYNC.DEFER_BLOCKING 0x0 ;  /* 0x0000000000007b1d */ /* 0x000fec0000010000 */
[----:B--2---:R-:W-:Y:S02]  /*299c0*/  STSM.16.M88.4 [R0], R24 ;  /* 0x0000001800007844 */ /* 0x004fe40000000200 */
[----:B------:R-:W-:Y:S06]  /*299d0*/  BAR.SYNC.DEFER_BLOCKING 0x0 ;  /* 0x0000000000007b1d */ /* 0x000fec0000010000 */
[----:B------:R-:W2:Y:S02]  /*299e0*/  LDS.128 R24, [R6] ;  /* 0x0000000006187984 */ /* 0x000ea40000000c00 */
[----:B------:R-:W-:Y:S06]  /*299f0*/  BAR.SYNC.DEFER_BLOCKING 0x0 ;  /* 0x0000000000007b1d */ /* 0x000fec0000010000 */
[----:B------:R-:W-:Y:S02]  /*29a00*/  STSM.16.M88.4 [R0], R20 ;  /* 0x0000001400007844 */ /* 0x000fe40000000200 */
        /* <DEDUP_REMOVED lines=9> */
[----:B------:R1:W2:Y:S02]  /*29aa0*/  LDS.128 R12, [R6] ;  /* 0x00000000060c7984 */ /* 0x0002a40000000c00 */
[----:B------:R-:W-:Y:S06]  /*29ab0*/  BAR.SYNC.DEFER_BLOCKING 0x0 ;  /* 0x0000000000007b1d */ /* 0x000fec0000010000 */
[----:B-1----:R-:W3:Y:S04]  /*29ac0*/  LDL.LU R6, [R1+0x17e0] ;  /* 0x0017e00001067983 */ /* 0x002ee80000300800 */
[----:B------:R1:W-:Y:S04]  /*29ad0*/  STSM.16.M88.4 [R0], R248 ;  /* 0x000000f800007844 */ /* 0x0003e80000000200 */
[----:B-1----:R-:W4:Y:S01]  /*29ae0*/  LDL.LU R250, [R1+0x260] ;  /* 0x0002600001fa7983 */ /* 0x002f220000300800 */
[----:B------:R-:W-:Y:S01]  /*29af0*/  IMAD R11, R5, UR4, RZ ;  /* 0x00000004050b7c24 */ /* 0x000fe2000f8e02ff */
[----:B------:R-:W-:-:S02]  /*29b00*/  ULDC.64 UR4, c[0x0][0x220] ;  /* 0x0000880000047ab9 */ /* 0x000fc40000000a00 */
[----:B------:R-:W2:Y:S01]  /*29b10*/  LDL.LU R251, [R1+0x250] ;  /* 0x0002500001fb7983 */ /* 0x000ea20000300800 */
[----:B------:R-:W-:-:S03]  /*29b20*/  IMAD R3, R3, 0x80, R11 ;  /* 0x0000008003037824 */ /* 0x000fc600078e020b */
[----:B------:R-:W2:Y:S01]  /*29b30*/  LDL.LU R249, [R1+0x240] ;  /* 0x0002400001f97983 */ /* 0x000ea20000300800 */
[----:B------:R-:W-:Y:S01]  /*29b40*/  BAR.SYNC.DEFER_BLOCKING 0x0 ;  /* 0x0000000000007b1d */ /* 0x000fe20000010000 */
[----:B------:R-:W-:Y:S01]  /*29b50*/  LEA R244, P4, R3, UR8, 0x1 ;  /* 0x0000000803f47c11 */ /* 0x000fe2000f8808ff */
[----:B------:R-:W-:-:S03]  /*29b60*/  IMAD R0, R10, 0x80, R3 ;  /* 0x000000800a007824 */ /* 0x000fc600078e0203 */
[----:B------:R-:W-:Y:S01]  /*29b70*/  LEA.HI.X.SX32 R245, R3, UR9, 0x1, P4 ;  /* 0x0000000903f57c11 */ /* 0x000fe2000a0f0eff */
[----:B------:R-:W-:Y:S01]  /*29b80*/  ULDC.64 UR8, c[0x0][0x228] ;  /* 0x00008a0000087ab9 */ /* 0x000fe20000000a00 */
[----:B------:R-:W-:Y:S01]  /*29b90*/  LEA R246, P3, R11, UR4, 0x1 ;  /* 0x000000040bf67c11 */ /* 0x000fe2000f8608ff */
[----:B------:R-:W-:Y:S01]  /*29ba0*/  IMAD R84, R2, 0x80, R0 ;  /* 0x0000008002547824 */ /* 0x000fe200078e0200 */
[----:B------:R-:W-:Y:S01]  /*29bb0*/  ISETP.GE.AND P4, PT, R5, UR8, PT ;  /* 0x0000000805007c0c */ /* 0x000fe2000bf86270 */
[----:B------:R-:W2:Y:S01]  /*29bc0*/  LDL.LU R248, [R1+0x230] ;  /* 0x0002300001f87983 */ /* 0x000ea20000300800 */
[----:B------:R-:W-:Y:S01]  /*29bd0*/  LEA R10, P5, R0, UR14, 0x1 ;  /* 0x0000000e000a7c11 */ /* 0x000fe2000f8a08ff */
[----:B------:R-:W-:Y:S01]  /*29be0*/  ULDC UR4, c[0x0][0x228] ;  /* 0x00008a0000047ab9 */ /* 0x000fe20000000800 */
[----:B------:R-:W-:Y:S01]  /*29bf0*/  ISETP.LT.AND P4, PT, R4, UR23, !P4 ;  /* 0x0000001704007c0c */ /* 0x000fe2000e781270 */
[----:B------:R-:W-:Y:S01]  /*29c00*/  ULDC UR8, c[0x0][0x228] ;  /* 0x00008a0000087ab9 */ /* 0x000fe20000000800 */
[----:B------:R-:W-:Y:S01]  /*29c10*/  LEA.HI.X.SX32 R247, R11, UR5, 0x1, P3 ;  /* 0x000000050bf77c11 */ /* 0x000fe200098f0eff */
[----:B------:R-:W-:Y:S01]  /*29c20*/  ULDC UR5, c[0x0][0x248] ;  /* 0x0000920000057ab9 */ /* 0x000fe20000000800 */
[----:B------:R-:W-:-:S02]  /*29c30*/  LEA R2, P6, R84, UR16, 0x1 ;  /* 0x0000001054027c11 */ /* 0x000fc4000f8c08ff */
[----:B------:R-:W-:Y:S01]  /*29c40*/  LEA.HI.X.SX32 R11, R0, UR15, 0x1, P5 ;  /* 0x0000000f000b7c11 */ /* 0x000fe2000a8f0eff */
[----:B------:R-:W-:Y:S01]  /*29c50*/  IMAD R0, R4, UR5, RZ ;  /* 0x0000000504007c24 */ /* 0x000fe2000f8e02ff */
[----:B------:R-:W-:Y:S01]  /*29c60*/  LEA.HI.X.SX32 R3, R84, UR17, 0x1, P6 ;  /* 0x0000001154037c11 */ /* 0x000fe2000b0f0eff */
[----:B------:R-:W-:Y:S01]  /*29c70*/  ULDC.64 UR14, c[0x0][0x228] ;  /* 0x00008a00000e7ab9 */ /* 0x000fe20000000a00 */
[----:B------:R-:W-:Y:S01]  /*29c80*/  ULDC UR5, c[0x0][0x248] ;  /* 0x0000920000057ab9 */ /* 0x000fe20000000800 */
[----:B------:R-:W-:Y:S01]  /*29c90*/  IMAD.WIDE R84, R0, 0x2, R246 ;  /* 0x0000000200547825 */ /* 0x000fe200078e02f6 */
[----:B------:R-:W-:Y:S01]  /*29ca0*/  ISETP.GE.AND P3, PT, R4, UR15, PT ;  /* 0x0000000f04007c0c */ /* 0x000fe2000bf66270 */
[----:B------:R-:W-:Y:S01]  /*29cb0*/  ULDC UR15, c[0x0][0x228] ;  /* 0x00008a00000f7ab9 */ /* 0x000fe20000000800 */
[----:B------:R-:W-:Y:S02]  /*29cc0*/  ULDC.64 UR16, c[0x0][0x228] ;  /* 0x00008a0000107ab9 */ /* 0x000fe40000000a00 */
[----:B------:R-:W-:Y:S01]  /*29cd0*/  ISETP.LT.AND P5, PT, R8, UR11, !P3 ;  /* 0x0000000b08007c0c */ /* 0x000fe2000dfa1270 */
[----:B------:R-:W-:Y:S01]  /*29ce0*/  IMAD.WIDE R242, R0, 0x2, R244 ;  /* 0x0000000200f27825 */ /* 0x000fe200078e02f4 */
[----:B------:R-:W-:Y:S01]  /*29cf0*/  ISETP.LT.AND P6, PT, R7, UR13, !P3 ;  /* 0x0000000d07007c0c */ /* 0x000fe2000dfc1270 */
[----:B------:R-:W-:Y:S01]  /*29d00*/  ULDC UR13, c[0x0][0x228] ;  /* 0x00008a00000d7ab9 */ /* 0x000fe20000000800 */
[----:B------:R-:W-:Y:S01]  /*29d10*/  ULDC UR11, c[0x0][0x228] ;  /* 0x00008a00000b7ab9 */ /* 0x000fe20000000800 */
[----:B----4-:R1:W-:Y:S04]  /*29d20*/  @P4 STG.E.U16 desc[UR6][R84.64], R250 ;  /* 0x000000fa54004986 */ /* 0x0103e8000c101506 */
[----:B-1----:R-:W4:Y:S01]  /*29d30*/  LDL.LU.64 R84, [R1+0x17d8] ;  /* 0x0017d80001547983 */ /* 0x002f220000300a00 */
[----:B---3--:R-:W-:Y:S01]  /*29d40*/  ISETP.LT.AND P3, PT, R6, UR4, !P3 ;  /* 0x0000000406007c0c */ /* 0x008fe2000df61270 */
[----:B------:R-:W-:Y:S01]  /*29d50*/  IMAD.WIDE R238, R0, 0x2, R10 ;  /* 0x0000000200ee7825 */ /* 0x000fe200078e020a */
[----:B------:R-:W-:-:S02]  /*29d60*/  PRMT R240, R250, 0x7632, R240 ;  /* 0x00007632faf07816 */ /* 0x000fc400000000f0 */
[----:B------:R-:W3:Y:S01]  /*29d70*/  LDL.LU R250, [R1+0x264] ;  /* 0x0002640001fa7983 */ /* 0x000ee20000300800 */
[----:B------:R-:W-:Y:S01]  /*29d80*/  ISETP.LT.AND P4, PT, R5, UR15, !P2 ;  /* 0x0000000f05007c0c */ /* 0x000fe2000d781270 */
[C---:B------:R-:W-:Y:S01]  /*29d90*/  IMAD.WIDE R236, R0.reuse, 0x2, R2 ;  /* 0x0000000200ec7825 */ /* 0x040fe200078e0202 */
[----:B--2---:R-:W-:Y:S01]  /*29da0*/  PRMT R86, R251, 0x7632, R86 ;  /* 0x00007632fb567816 */ /* 0x004fe20000000056 */
[----:B------:R-:W-:Y:S02]  /*29db0*/  ULDC UR15, c[0x0][0x228] ;  /* 0x00008a00000f7ab9 */ /* 0x000fe40000000800 */
[----:B------:R-:W-:Y:S01]  /*29dc0*/  VIADD R0, R0, UR5 ;  /* 0x0000000500007c36 */ /* 0x000fe20008000000 */
[----:B------:R-:W-:Y:S02]  /*29dd0*/  ULDC UR5, c[0x0][0x248] ;  /* 0x0000920000057ab9 */ /* 0x000fe40000000800 */
[----:B------:R1:W-:Y:S04]  /*29de0*/  @P3 STG.E.U16 desc[UR6][R242.64], R240 ;  /* 0x000000f0f2003986 */ /* 0x0003e8000c101506 */
[----:B------:R2:W-:Y:S04]  /*29df0*/  @P6 STG.E.U16 desc[UR6][R238.64], R251 ;  /* 0x000000fbee006986 */ /* 0x0005e8000c101506 */
[----:B------:R0:W-:Y:S01]  /*29e00*/  @P5 STG.E.U16 desc[UR6][R236.64], R86 ;  /* 0x00000056ec005986 */ /* 0x0001e2000c101506 */
[----:B-1----:R-:W-:-:S03]  /*29e10*/  IMAD.WIDE R240, R0, 0x2, R246 ;  /* 0x0000000200f07825 */ /* 0x002fc600078e02f6 */
[----:B--2---:R-:W2:Y:S01]  /*29e20*/  LDL.LU R251, [R1+0x254] ;  /* 0x0002540001fb7983 */ /* 0x004ea20000300800 */
[----:B0-----:R-:W-:-:S03]  /*29e30*/  VIADD R86, R4, 0x4 ;  /* 0x0000000404567836 */ /* 0x001fc60000000000 */
[----:B------:R0:W-:Y:S02]  /*29e40*/  @P4 STG.E.U16 desc[UR6][R240.64], R249 ;  /* 0x000000f9f0004986 */ /* 0x0001e4000c101506 */
[----:B------:R-:W-:Y:S02]  /*29e50*/  ISETP.GE.AND P3, PT, R86, UR19, PT ;  /* 0x0000001356007c0c */ /* 0x000fe4000bf66270 */
[----:B------:R-:W2:Y:S04]  /*29e60*/  LDL.LU R86, [R1+0x17d4] ;  /* 0x0017d40001567983 */ /* 0x000ea80000300800 */
[----:B0-----:R-:W2:Y:S01]  /*29e70*/  LDL.LU R240, [R1+0x17d0] ;  /* 0x0017d00001f07983 */ /* 0x001ea20000300800 */
[----:B------:R-:W-:Y:S02]  /*29e80*/  ISETP.LT.AND P6, PT, R6, UR13, !P2 ;  /* 0x0000000d06007c0c */ /* 0x000fe4000d7c1270 */
[----:B----4-:R-:W-:Y:S01]  /*29e90*/  PRMT R85, R249, 0x7632, R85 ;  /* 0x00007632f9557816 */ /* 0x010fe20000000055 */
[----:B------:R-:W-:Y:S01]  /*29ea0*/  IMAD.WIDE R242, R0, 0x2, R244 ;  /* 0x0000000200f27825 */ /* 0x000fe200078e02f4 */
[----:B------:R-:W4:Y:S01]  /*29eb0*/  LDL.LU R249, [R1+0x244] ;  /* 0x0002440001f97983 */ /* 0x000f220000300800 */
[----:B------:R-:W-:Y:S01]  /*29ec0*/  ISETP.LT.AND P5, PT, R7, UR11, !P2 ;  /* 0x0000000b07007c0c */ /* 0x000fe2000d7a1270 */
[----:B------:R-:W-:Y:S01]  /*29ed0*/  ULDC UR13, c[0x0][0x228] ;  /* 0x00008a00000d7ab9 */ /* 0x000fe20000000800 */
[----:B------:R-:W-:Y:S01]  /*29ee0*/  ISETP.LT.AND P2, PT, R8, UR8, !P2 ;  /* 0x0000000808007c0c */ /* 0x000fe2000d741270 */
[----:B------:R-:W-:Y:S01]  /*29ef0*/  IMAD.WIDE R238, R0, 0x2, R10 ;  /* 0x0000000200ee7825 */ /* 0x000fe200078e020a */
[----:B------:R-:W-:-:S02]  /*29f00*/  ISETP.LT.AND P4, PT, R5, UR15, !P1 ;  /* 0x0000000f05007c0c */ /* 0x000fc4000cf81270 */
[----:B------:R-:W-:Y:S01]  /*29f10*/  PRMT R84, R248, 0x7632, R84 ;  /* 0x00007632f8547816 */ /* 0x000fe20000000054 */
[C---:B------:R-:W-:Y:S01]  /*29f20*/  IMAD.WIDE R236, R0.reuse, 0x2, R2 ;  /* 0x0000000200ec7825 */ /* 0x040fe200078e0202 */
[----:B------:R-:W-:Y:S01]  /*29f30*/  @P6 STG.E.U16 desc[UR6][R242.64], R85 ;  /* 0x00000055f2006986 */ /* 0x000fe2000c101506 */
[----:B------:R-:W-:Y:S01]  /*29f40*/  ULDC UR11, c[0x0][0x228] ;  /* 0x00008a00000b7ab9 */ /* 0x000fe20000000800 */
[----:B------:R-:W-:Y:S01]  /*29f50*/  ULDC UR8, c[0x0][0x228] ;  /* 0x00008a0000087ab9 */ /* 0x000fe20000000800 */
[----:B------:R-:W-:Y:S01]  /*29f60*/  VIADD R0, R0, UR5 ;  /* 0x0000000500007c36 */ /* 0x000fe20008000000 */
[----:B------:R-:W-:Y:S01]  /*29f70*/  ISETP.LT.AND P6, PT, R6, UR13, !P1 ;  /* 0x0000000d06007c0c */ /* 0x000fe2000cfc1270 */
[----:B------:R0:W-:Y:S01]  /*29f80*/  @P5 STG.E.U16 desc[UR6][R238.64], R248 ;  /* 0x000000f8ee005986 */ /* 0x0001e2000c101506 */
[----:B------:R-:W-:Y:S01]  /*29f90*/  VIADD R241, R4, 0x5 ;  /* 0x0000000504f17836 */ /* 0x000fe20000000000 */
[----:B------:R-:W-:Y:S01]  /*29fa0*/  ULDC UR5, c[0x0][0x248] ;  /* 0x0000920000057ab9 */ /* 0x000fe20000000800 */
[----:B------:R-:W-:Y:S01]  /*29fb0*/  ULDC UR13, c[0x0][0x228] ;  /* 0x00008a00000d7ab9 */ /* 0x000fe20000000800 */
[----:B------:R1:W-:Y:S04]  /*29fc0*/  @P2 STG.E.U16 desc[UR6][R236.64], R84 ;  /* 0x00000054ec002986 */ /* 0x0003e8000c101506 */
[----:B0-----:R-:W4:Y:S01]  /*29fd0*/  LDL.LU R248, [R1+0x234] ;  /* 0x0002340001f87983 */ /* 0x001f220000300800 */
[----:B-1----:R-:W-:-:S05]  /*29fe0*/  IMAD.WIDE R84, R0, 0x2, R246 ;  /* 0x0000000200547825 */ /* 0x002fca00078e02f6 */
[----:B---3--:R0:W-:Y:S04]  /*29ff0*/  @P4 STG.E.U16 desc[UR6][R84.64], R250 ;  /* 0x000000fa54004986 */ /* 0x0081e8000c101506 */
[----:B0-----:R-:W3:Y:S01]  /*2a000*/  LDL.LU.64 R84, [R1+0x17c8] ;  /* 0x0017c80001547983 */ /* 0x001ee20000300a00 */
[----:B------:R-:W-:Y:S02]  /*2a010*/  ISETP.LT.AND P5, PT, R7, UR11, !P1 ;  /* 0x0000000b07007c0c */ /* 0x000fe4000cfa1270 */
[----:B--2---:R-:W-:Y:S01]  /*2a020*/  PRMT R240, R250, 0x7632, R240 ;  /* 0x00007632faf07816 */ /* 0x004fe200000000f0 */
[----:B------:R-:W-:Y:S01]  /*2a030*/  IMAD.WIDE R242, R0, 0x2, R244 ;  /* 0x0000000200f27825 */ /* 0x000fe200078e02f4 */
[----:B------:R-:W-:Y:S01]  /*2a040*/  ISETP.LT.AND P1, PT, R8, UR8, !P1 ;  /* 0x0000000808007c0c */ /* 0x000fe2000cf21270 */
[----:B------:R-:W2:Y:S01]  /*2a050*/  LDL.LU R250, [R1+0x268] ;  /* 0x0002680001fa7983 */ /* 0x000ea20000300800 */
[----:B------:R-:W-:Y:S01]  /*2a060*/  ISETP.LT.AND P4, PT, R5, UR22, !P0 ;  /* 0x0000001605007c0c */ /* 0x000fe2000c781270 */
[----:B------:R-:W-:Y:S01]  /*2a070*/  IMAD.WIDE R238, R0, 0x2, R10 ;  /* 0x0000000200ee7825 */ /* 0x000fe200078e020a */
[----:B------:R-:W-:-:S03]  /*2a080*/  PRMT R86, R251, 0x7632, R86 ;  /* 0x00007632fb567816 */ /* 0x000fc60000000056 */
[C---:B------:R-:W-:Y:S01]  /*2a090*/  IMAD.WIDE R236, R0.reuse, 0x2, R2 ;  /* 0x0000000200ec7825 */ /* 0x040fe200078e0202 */
[----:B------:R0:W-:Y:S01]  /*2a0a0*/  @P6 STG.E.U16 desc[UR6][R242.64], R240 ;  /* 0x000000f0f2006986 */ /* 0x0001e2000c101506 */
[----:B------:R-:W-:Y:S01]  /*2a0b0*/  ULDC UR11, c[0x0][0x228] ;  /* 0x00008a00000b7ab9 */ /* 0x000fe20000000800 */
[----:B------:R-:W-:Y:S01]  /*2a0c0*/  ULDC UR8, c[0x0][0x228] ;  /* 0x00008a0000087ab9 */ /* 0x000fe20000000800 */
[----:B------:R-:W-:Y:S01]  /*2a0d0*/  VIADD R0, R0, UR5 ;  /* 0x0000000500007c36 */ /* 0x000fe20008000000 */
[----:B------:R1:W-:Y:S01]  /*2a0e0*/  @P5 STG.E.U16 desc[UR6][R238.64], R251 ;  /* 0x000000fbee005986 */ /* 0x0003e2000c101506 */
[----:B------:R-:W-:Y:S01]  /*2a0f0*/  ISETP.GE.AND P2, PT, R241, UR17, PT ;  /* 0x00000011f1007c0c */ /* 0x000fe2000bf46270 */
[----:B------:R-:W-:Y:S01]  /*2a100*/  ULDC UR5, c[0x0][0x248] ;  /* 0x0000920000057ab9 */ /* 0x000fe20000000800 */
[----:B------:R-:W-:Y:S01]  /*2a110*/  ULDC.64 UR22, c[0x0][0x228] ;  /* 0x00008a0000167ab9 */ /* 0x000fe20000000a00 */
[----:B------:R1:W-:Y:S01]  /*2a120*/  @P1 STG.E.U16 desc[UR6][R236.64], R86 ;  /* 0x00000056ec001986 */ /* 0x0003e2000c101506 */
[----:B------:R-:W-:Y:S01]  /*2a130*/  ISETP.LT.AND P6, PT, R6, UR11, !P0 ;  /* 0x0000000b06007c0c */ /* 0x000fe2000c7c1270 */
[----:B------:R-:W-:Y:S01]  /*2a140*/  ULDC UR11, c[0x0][0x228] ;  /* 0x00008a00000b7ab9 */ /* 0x000fe20000000800 */
[----:B------:R-:W-:Y:S01]  /*2a150*/  ISETP.LT.AND P5, PT, R7, UR8, !P0 ;  /* 0x0000000807007c0c */ /* 0x000fe2000c7a1270 */
[----:B0-----:R-:W-:Y:S01]  /*2a160*/  IMAD.WIDE R240, R0, 0x2, R246 ;  /* 0x0000000200f07825 */ /* 0x001fe200078e02f6 */
[----:B------:R-:W-:Y:S01]  /*2a170*/  ISETP.LT.AND P0, PT, R8, UR14, !P0 ;  /* 0x0000000e08007c0c */ /* 0x000fe2000c701270 */
[----:B------:R-:W-:Y:S01]  /*2a180*/  ULDC.64 UR14, c[0x0][0x228] ;  /* 0x00008a00000e7ab9 */ /* 0x000fe20000000a00 */
[----:B------:R-:W-:Y:S01]  /*2a190*/  ULDC UR8, c[0x0][0x228] ;  /* 0x00008a0000087ab9 */ /* 0x000fe20000000800 */
[----:B-1----:R-:W2:Y:S01]  /*2a1a0*/  LDL.LU R251, [R1+0x258] ;  /* 0x0002580001fb7983 */ /* 0x002ea20000300800 */
[----:B------:R-:W-:-:S05]  /*2a1b0*/  VIADD R86, R4, 0x6 ;  /* 0x0000000604567836 */ /* 0x000fca0000000000 */
[----:B------:R-:W-:Y:S01]  /*2a1c0*/  ISETP.GE.AND P1, PT, R86, UR15, PT ;  /* 0x0000000f56007c0c */ /* 0x000fe2000bf26270 */
[----:B------:R-:W-:Y:S01]  /*2a1d0*/  IMAD.WIDE R242, R0, 0x2, R244 ;  /* 0x0000000200f27825 */ /* 0x000fe200078e02f4 */
[----:B------:R-:W2:Y:S01]  /*2a1e0*/  LDL.LU R86, [R1+0x17c4] ;  /* 0x0017c40001567983 */ /* 0x000ea20000300800 */
[----:B------:R-:W-:-:S03]  /*2a1f0*/  ULDC UR15, c[0x0][0x228] ;  /* 0x00008a00000f7ab9 */ /* 0x000fc60000000800 */
[----:B----4-:R0:W-:Y:S04]  /*2a200*/  @P4 STG.E.U16 desc[UR6][R240.64], R249 ;  /* 0x000000f9f0004986 */ /* 0x0101e8000c101506 */
[----:B0-----:R-:W4:Y:S01]  /*2a210*/  LDL.LU R240, [R1+0x17c0] ;  /* 0x0017c00001f07983 */ /* 0x001f220000300800 */
[----:B------:R-:W-:Y:S01]  /*2a220*/  ISETP.LT.AND P4, PT, R5, UR13, !P3 ;  /* 0x0000000d05007c0c */ /* 0x000fe2000df81270 */
[----:B------:R-:W-:-:S04]  /*2a230*/  IMAD.WIDE R238, R0, 0x2, R10 ;  /* 0x0000000200ee7825 */ /* 0x000fc800078e020a */
[----:B------:R-:W-:-:S04]  /*2a240*/  IMAD.WIDE R236, R0, 0x2, R2 ;  /* 0x0000000200ec7825 */ /* 0x000fc800078e0202 */
[----:B------:R-:W-:Y:S01]  /*2a250*/  VIADD R0, R0, UR5 ;  /* 0x0000000500007c36 */ /* 0x000fe20008000000 */
[----:B------:R-:W-:Y:S01]  /*2a260*/  ULDC UR5, c[0x0][0x248] ;  /* 0x0000920000057ab9 */ /* 0x000fe20000000800 */
[----:B---3--:R-:W-:Y:S02]  /*2a270*/  PRMT R85, R249, 0x7632, R85 ;  /* 0x00007632f9557816 */ /* 0x008fe40000000055 */
[----:B------:R-:W3:Y:S01]  /*2a280*/  LDL.LU R249, [R1+0x248] ;  /* 0x0002480001f97983 */ /* 0x000ee20000300800 */
[----:B------:R-:W-:-:S03]  /*2a290*/  PRMT R84, R248, 0x7632, R84 ;  /* 0x00007632f8547816 */ /* 0x000fc60000000054 */
[----:B------:R-:W-:Y:S04]  /*2a2a0*/  @P6 STG.E.U16 desc[UR6][R242.64], R85 ;  /* 0x00000055f2006986 */ /* 0x000fe8000c101506 */
[----:B------:R0:W-:Y:S04]  /*2a2b0*/  @P5 STG.E.U16 desc[UR6][R238.64], R248 ;  /* 0x000000f8ee005986 */ /* 0x0001e8000c101506 */
[----:B------:R1:W-:Y:S04]  /*2a2c0*/  @P0 STG.E.U16 desc[UR6][R236.64], R84 ;  /* 0x00000054ec000986 */ /* 0x0003e8000c101506 */
[----:B0-----:R-:W3:Y:S01]  /*2a2d0*/  LDL.LU R248, [R1+0x238] ;  /* 0x0002380001f87983 */ /* 0x001ee20000300800 */
[----:B-1----:R-:W-:-:S05]  /*2a2e0*/  IMAD.WIDE R84, R0, 0x2, R246 ;  /* 0x0000000200547825 */ /* 0x002fca00078e02f6 */
[----:B--2---:R0:W-:Y:S04]  /*2a2f0*/  @P4 STG.E.U16 desc[UR6][R84.64], R250 ;  /* 0x000000fa54004986 */ /* 0x0041e8000c101506 */
[----:B0-----:R-:W2:Y:S01]  /*2a300*/  LDL.LU.64 R84, [R1+0x17b8] ;  /* 0x0017b80001547983 */ /* 0x001ea20000300a00 */
[----:B----4-:R-:W-:-:S03]  /*2a310*/  PRMT R240, R250, 0x7632, R240 ;  /* 0x00007632faf07816 */ /* 0x010fc600000000f0 */
[----:B------:R-:W4:Y:S01]  /*2a320*/  LDL.LU R250, [R1+0x26c] ;  /* 0x00026c0001fa7983 */ /* 0x000f220000300800 */
[----:B------:R-:W-:Y:S02]  /*2a330*/  ISETP.LT.AND P6, PT, R6, UR11, !P3 ;  /* 0x0000000b06007c0c */ /* 0x000fe4000dfc1270 */
[----:B------:R-:W-:Y:S01]  /*2a340*/  ISETP.LT.AND P5, PT, R7, UR8, !P3 ;  /* 0x0000000807007c0c */ /* 0x000fe2000dfa1270 */
[----:B------:R-:W-:Y:S01]  /*2a350*/  VIADD R241, R4, 0x7 ;  /* 0x0000000704f17836 */ /* 0x000fe20000000000 */
[----:B------:R-:W-:Y:S01]  /*2a360*/  ISETP.LT.AND P3, PT, R8, UR12, !P3 ;  /* 0x0000000c08007c0c */ /* 0x000fe2000df61270 */
[C---:B------:R-:W-:Y:S01]  /*2a370*/  IMAD.WIDE R242, R0.reuse, 0x2, R244 ;  /* 0x0000000200f27825 */ /* 0x040fe200078e02f4 */
[----:B------:R-:W-:Y:S01]  /*2a380*/  PRMT R86, R251, 0x7632, R86 ;  /* 0x00007632fb567816 */ /* 0x000fe20000000056 */
[----:B------:R-:W-:Y:S01]  /*2a390*/  ULDC.64 UR12, c[0x0][0x228] ;  /* 0x00008a00000c7ab9 */ /* 0x000fe20000000a00 */
[----:B------:R-:W-:Y:S01]  /*2a3a0*/  ULDC UR8, c[0x0][0x228] ;  /* 0x00008a0000087ab9 */ /* 0x000fe20000000800 */
[C---:B------:R-:W-:Y:S01]  /*2a3b0*/  IMAD.WIDE R238, R0.reuse, 0x2, R10 ;  /* 0x0000000200ee7825 */ /* 0x040fe200078e020a */
[----:B------:R-:W-:Y:S01]  /*2a3c0*/  ISETP.GE.AND P0, PT, R241, UR13, PT ;  /* 0x0000000df1007c0c */ /* 0x000fe2000bf06270 */
[----:B------:R-:W-:Y:S01]  /*2a3d0*/  ULDC UR13, c[0x0][0x228] ;  /* 0x00008a00000d7ab9 */ /* 0x000fe20000000800 */
[----:B------:R-:W-:Y:S01]  /*2a3e0*/  ULDC UR11, c[0x0][0x228] ;  /* 0x00008a00000b7ab9 */ /* 0x000fe20000000800 */
[C---:B------:R-:W-:Y:S01]  /*2a3f0*/  IMAD.WIDE R236, R0.reuse, 0x2, R2 ;  /* 0x0000000200ec7825 */ /* 0x040fe200078e0202 */
[----:B------:R0:W-:Y:S04]  /*2a400*/  @P6 STG.E.U16 desc[UR6][R242.64], R240 ;  /* 0x000000f0f2006986 */ /* 0x0001e8000c101506 */
[----:B------:R1:W-:Y:S04]  /*2a410*/  @P5 STG.E.U16 desc[UR6][R238.64], R251 ;  /* 0x000000fbee005986 */ /* 0x0003e8000c101506 */
[----:B------:R3:W-:Y:S01]  /*2a420*/  @P3 STG.E.U16 desc[UR6][R236.64], R86 ;  /* 0x00000056ec003986 */ /* 0x0007e2000c101506 */
[----:B------:R-:W-:Y:S01]  /*2a430*/  ISETP.LT.AND P3, PT, R5, UR13, !P2 ;  /* 0x0000000d05007c0c */ /* 0x000fe2000d761270 */
[----:B------:R-:W-:Y:S01]  /*2a440*/  VIADD R0, R0, UR5 ;  /* 0x0000000500007c36 */ /* 0x000fe20008000000 */
[----:B------:R-:W-:Y:S01]  /*2a450*/  ISETP.LT.AND P5, PT, R6, UR11, !P2 ;  /* 0x0000000b06007c0c */ /* 0x000fe2000d7a1270 */
[----:B------:R-:W-:Y:S01]  /*2a460*/  ULDC UR13, c[0x0][0x228] ;  /* 0x00008a00000d7ab9 */ /* 0x000fe20000000800 */
[----:B------:R-:W-:Y:S01]  /*2a470*/  ISETP.LT.AND P4, PT, R7, UR8, !P2 ;  /* 0x0000000807007c0c */ /* 0x000fe2000d781270 */
[----:B0-----:R-:W-:Y:S01]  /*2a480*/  IMAD.WIDE R240, R0, 0x2, R246 ;  /* 0x0000000200f07825 */ /* 0x001fe200078e02f6 */
[----:B------:R-:W-:Y:S01]  /*2a490*/  ISETP.LT.AND P6, PT, R8, UR20, !P2 ;  /* 0x0000001408007c0c */ /* 0x000fe2000d7c1270 */
[----:B-1----:R-:W4:Y:S01]  /*2a4a0*/  LDL.LU R251, [R1+0x25c] ;  /* 0x00025c0001fb7983 */ /* 0x002f220000300800 */
[----:B------:R-:W-:Y:S01]  /*2a4b0*/  ULDC UR5, c[0x0][0x248] ;  /* 0x0000920000057ab9 */ /* 0x000fe20000000800 */
[----:B---3--:R-:W-:Y:S01]  /*2a4c0*/  VIADD R86, R4, 0x8 ;  /* 0x0000000804567836 */ /* 0x008fe20000000000 */
[----:B------:R-:W-:-:S03]  /*2a4d0*/  ULDC UR11, c[0x0][0x228] ;  /* 0x00008a00000b7ab9 */ /* 0x000fc60000000800 */
[----:B------:R0:W-:Y:S01]  /*2a4e0*/  @P3 STG.E.U16 desc[UR6][R240.64], R249 ;  /* 0x000000f9f0003986 */ /* 0x0001e2000c101506 */
[----:B------:R-:W-:Y:S01]  /*2a4f0*/  IMAD.WIDE R242, R0, 0x2, R244 ;  /* 0x0000000200f27825 */ /* 0x000fe200078e02f4 */
[----:B------:R-:W-:Y:S01]  /*2a500*/  ULDC UR8, c[0x0][0x228] ;  /* 0x00008a0000087ab9 */ /* 0x000fe20000000800 */
[----:B------:R-:W-:Y:S01]  /*2a510*/  ISETP.GE.AND P2, PT, R86, UR23, PT ;  /* 0x0000001756007c0c */ /* 0x000fe2000bf46270 */
[----:B------:R-:W-:Y:S01]  /*2a520*/  ULDC.64 UR20, c[0x0][0x228] ;  /* 0x00008a0000147ab9 */ /* 0x000fe20000000a00 */
[----:B------:R-:W3:Y:S04]  /*2a530*/  LDL.LU R86, [R1+0x17b4] ;  /* 0x0017b40001567983 */ /* 0x000ee80000300800 */
[----:B0-----:R-:W3:Y:S01]  /*2a540*/  LDL.LU R240, [R1+0x17b0] ;  /* 0x0017b00001f07983 */ /* 0x001ee20000300800 */
[----:B------:R-:W-:Y:S01]  /*2a550*/  ISETP.LT.AND P3, PT, R5, UR13, !P1 ;  /* 0x0000000d05007c0c */ /* 0x000fe2000cf61270 */
[----:B------:R-:W-:Y:S01]  /*2a560*/  IMAD.WIDE R238, R0, 0x2, R10 ;  /* 0x0000000200ee7825 */ /* 0x000fe200078e020a */
[----:B------:R-:W-:-:S03]  /*2a570*/  ULDC UR13, c[0x0][0x228] ;  /* 0x00008a00000d7ab9 */ /* 0x000fc60000000800 */
[----:B------:R-:W-:-:S04]  /*2a580*/  IMAD.WIDE R236, R0, 0x2, R2 ;  /* 0x0000000200ec7825 */ /* 0x000fc800078e0202 */
[----:B------:R-:W-:Y:S01]  /*2a590*/  VIADD R0, R0, UR5 ;  /* 0x0000000500007c36 */ /* 0x000fe20008000000 */
[----:B------:R-:W-:Y:S01]  /*2a5a0*/  ULDC UR5, c[0x0][0x248] ;  /* 0x0000920000057ab9 */ /* 0x000fe20000000800 */
[----:B--2---:R-:W-:Y:S02]  /*2a5b0*/  PRMT R85, R249, 0x7632, R85 ;  /* 0x00007632f9557816 */ /* 0x004fe40000000055 */
[----:B------:R-:W2:Y:S01]  /*2a5c0*/  LDL.LU R249, [R1+0x24c] ;  /* 0x00024c0001f97983 */ /* 0x000ea20000300800 */
[----:B------:R-:W-:-:S03]  /*2a5d0*/  PRMT R84, R248, 0x7632, R84 ;  /* 0x00007632f8547816 */ /* 0x000fc60000000054 */
[----:B------:R-:W-:Y:S04]  /*2a5e0*/  @P5 STG.E.U16 desc[UR6][R242.64], R85 ;  /* 0x00000055f2005986 */ /* 0x000fe8000c101506 */
[----:B------:R0:W-:Y:S04]  /*2a5f0*/  @P4 STG.E.U16 desc[UR6][R238.64], R248 ;  /* 0x000000f8ee004986 */ /* 0x0001e8000c101506 */
[----:B------:R1:W-:Y:S04]  /*2a600*/  @P6 STG.E.U16 desc[UR6][R236.64], R84 ;  /* 0x00000054ec006986 */ /* 0x0003e8000c101506 */
[----:B0-----:R-:W2:Y:S01]  /*2a610*/  LDL.LU R248, [R1+0x23c] ;  /* 0x00023c0001f87983 */ /* 0x001ea20000300800 */
[----:B-1----:R-:W-:-:S05]  /*2a620*/  IMAD.WIDE R84, R0, 0x2, R246 ;  /* 0x0000000200547825 */ /* 0x002fca00078e02f6 */
[----:B----4-:R0:W-:Y:S04]  /*2a630*/  @P3 STG.E.U16 desc[UR6][R84.64], R250 ;  /* 0x000000fa54003986 */ /* 0x0101e8000c101506 */
[----:B0-----:R-:W2:Y:S01]  /*2a640*/  LDL.LU.64 R84, [R1+0x17a8] ;  /* 0x0017a80001547983 */ /* 0x001ea20000300a00 */
[----:B------:R-:W-:Y:S02]  /*2a650*/  ISETP.LT.AND P5, PT, R6, UR11, !P1 ;  /* 0x0000000b06007c0c */ /* 0x000fe4000cfa1270 */
[----:B------:R-:W-:Y:S01]  /*2a660*/  ISETP.LT.AND P4, PT, R7, UR8, !P1 ;  /* 0x0000000807007c0c */ /* 0x000fe2000cf81270 */
[----:B------:R-:W-:Y:S01]  /*2a670*/  IMAD.WIDE R242, R0, 0x2, R244 ;  /* 0x0000000200f27825 */ /* 0x000fe200078e02f4 */
[----:B------:R-:W-:Y:S01]  /*2a680*/  ISETP.LT.AND P6, PT, R8, UR10, !P1 ;  /* 0x0000000a08007c0c */ /* 0x000fe2000cfc1270 */
[----:B------:R-:W-:Y:S01]  /*2a690*/  ULDC.64 UR10, c[0x0][0x228] ;  /* 0x00008a00000a7ab9 */ /* 0x000fe20000000a00 */
[----:B------:R-:W-:Y:S01]  /*2a6a0*/  ISETP.LT.AND P3, PT, R5, UR13, !P0 ;  /* 0x0000000d05007c0c */ /* 0x000fe2000c761270 */
[----:B------:R-:W-:Y:S01]  /*2a6b0*/  IMAD.WIDE R238, R0, 0x2, R10 ;  /* 0x0000000200ee7825 */ /* 0x000fe200078e020a */
[----:B------:R-:W-:Y:S01]  /*2a6c0*/  ULDC UR8, c[0x0][0x228] ;  /* 0x00008a0000087ab9 */ /* 0x000fe20000000800 */
[----:B------:R-:W-:-:S02]  /*2a6d0*/  ULDC UR13, c[0x0][0x228] ;  /* 0x00008a00000d7ab9 */ /* 0x000fc40000000800 */
[----:B------:R-:W-:-:S04]  /*2a6e0*/  IMAD.WIDE R236, R0, 0x2, R2 ;  /* 0x0000000200ec7825 */ /* 0x000fc800078e0202 */
[----:B------:R-:W-:Y:S02]  /*2a6f0*/  VIADD R241, R4, 0x9 ;  /* 0x0000000904f17836 */ /* 0x000fe40000000000 */
[----:B------:R-:W-:Y:S01]  /*2a700*/  VIADD R0, R0, UR5 ;  /* 0x0000000500007c36 */ /* 0x000fe20008000000 */
[----:B------:R-:W-:Y:S02]  /*2a710*/  ULDC UR5, c[0x0][0x248] ;  /* 0x0000920000057ab9 */ /* 0x000fe40000000800 */
[----:B------:R-:W-:Y:S01]  /*2a720*/  ISETP.GE.AND P1, PT, R241, UR11, PT ;  /* 0x0000000bf1007c0c */ /* 0x000fe2000bf26270 */
[----:B------:R-:W-:Y:S01]  /*2a730*/  ULDC UR11, c[0x0][0x228] ;  /* 0x00008a00000b7ab9 */ /* 0x000fe20000000800 */
[----:B---3--:R-:W-:Y:S02]  /*2a740*/  PRMT R86, R251, 0x7632, R86 ;  /* 0x00007632fb567816 */ /* 0x008fe40000000056 */
[----:B------:R-:W-:Y:S02]  /*2a750*/  PRMT R240, R250, 0x7632, R240 ;  /* 0x00007632faf07816 */ /* 0x000fe400000000f0 */
[----:B------:R-:W3:Y:S04]  /*2a760*/  LDL.LU R250, [R1+0x220] ;  /* 0x0002200001fa7983 */ /* 0x000ee80000300800 */
[----:B------:R0:W-:Y:S04]  /*2a770*/  @P5 STG.E.U16 desc[UR6][R242.64], R240 ;  /* 0x000000f0f2005986 */ /* 0x0001e8000c101506 */
[----:B------:R1:W-:Y:S04]  /*2a780*/  @P4 STG.E.U16 desc[UR6][R238.64], R251 ;  /* 0x000000fbee004986 */ /* 0x0003e8000c101506 */
[----:B------:R4:W-:Y:S01]  /*2a790*/  @P6 STG.E.U16 desc[UR6][R236.64], R86 ;  /* 0x00000056ec006986 */ /* 0x0009e2000c101506 */
[----:B------:R-:W-:Y:S01]  /*2a7a0*/  ISETP.LT.AND P5, PT, R6, UR11, !P0 ;  /* 0x0000000b06007c0c */ /* 0x000fe2000c7a1270 */
[----:B------:R-:W-:Y:S01]  /*2a7b0*/  ULDC UR11, c[0x0][0x228] ;  /* 0x00008a00000b7ab9 */ /* 0x000fe20000000800 */
[----:B0-----:R-:W-:Y:S01]  /*2a7c0*/  IMAD.WIDE R240, R0, 0x2, R246 ;  /* 0x0000000200f07825 */ /* 0x001fe200078e02f6 */
[----:B------:R-:W-:Y:S01]  /*2a7d0*/  ISETP.LT.AND P4, PT, R7, UR8, !P0 ;  /* 0x0000000807007c0c */ /* 0x000fe2000c781270 */
[----:B------:R-:W-:Y:S01]  /*2a7e0*/  ULDC UR8, c[0x0][0x228] ;  /* 0x00008a0000087ab9 */ /* 0x000fe20000000800 */
[----:B------:R-:W-:Y:S01]  /*2a7f0*/  ISETP.LT.AND P6, PT, R8, UR18, !P0 ;  /* 0x0000001208007c0c */ /* 0x000fe2000c7c1270 */
[----:B-1----:R-:W3:Y:S01]  /*2a800*/  LDL.LU R251, [R1+0x210] ;  /* 0x0002100001fb7983 */ /* 0x002ee20000300800 */
[----:B--2---:R-:W-:Y:S01]  /*2a810*/  PRMT R85, R249, 0x7632, R85 ;  /* 0x00007632f9557816 */ /* 0x004fe20000000055 */
[----:B----4-:R-:W-:-:S02]  /*2a820*/  VIADD R86, R4, 0xa ;  /* 0x0000000a04567836 */ /* 0x010fc40000000000 */
[----:B------:R0:W-:Y:S01]  /*2a830*/  @P3 STG.E.U16 desc[UR6][R240.64], R249 ;  /* 0x000000f9f0003986 */ /* 0x0001e2000c101506 */
[----:B------:R-:W-:Y:S01]  /*2a840*/  IMAD.WIDE R242, R0, 0x2, R244 ;  /* 0x0000000200f27825 */ /* 0x000fe200078e02f4 */
[----:B------:R-:W-:Y:S01]  /*2a850*/  PRMT R84, R248, 0x7632, R84 ;  /* 0x00007632f8547816 */ /* 0x000fe20000000054 */
[----:B------:R-:W-:Y:S01]  /*2a860*/  ULDC.64 UR18, c[0x0][0x228] ;  /* 0x00008a0000127ab9 */ /* 0x000fe20000000a00 */
[----:B------:R-:W-:Y:S02]  /*2a870*/  ISETP.GE.AND P0, PT, R86, UR21, PT ;  /* 0x0000001556007c0c */ /* 0x000fe4000bf06270 */
[----:B------:R-:W2:Y:S04]  /*2a880*/  LDL.LU R86, [R1+0x17a4] ;  /* 0x0017a40001567983 */ /* 0x000ea80000300800 */
[----:B0-----:R-:W4:Y:S04]  /*2a890*/  LDL.LU R240, [R1+0x17a0] ;  /* 0x0017a00001f07983 */ /* 0x001f280000300800 */
[----:B------:R-:W2:Y:S01]  /*2a8a0*/  LDL.LU R249, [R1+0x200] ;  /* 0x0002000001f97983 */ /* 0x000ea20000300800 */
[----:B------:R-:W-:Y:S01]  /*2a8b0*/  ISETP.LT.AND P3, PT, R5, UR13, !P2 ;  /* 0x0000000d05007c0c */ /* 0x000fe2000d761270 */
[----:B------:R-:W-:Y:S01]  /*2a8c0*/  IMAD.WIDE R238, R0, 0x2, R10 ;  /* 0x0000000200ee7825 */ /* 0x000fe200078e020a */
[----:B------:R-:W-:-:S03]  /*2a8d0*/  ULDC UR13, c[0x0][0x228] ;  /* 0x00008a00000d7ab9 */ /* 0x000fc60000000800 */
[C---:B------:R-:W-:Y:S01]  /*2a8e0*/  IMAD.WIDE R236, R0.reuse, 0x2, R2 ;  /* 0x0000000200ec7825 */ /* 0x040fe200078e0202 */
[----:B------:R-:W-:Y:S03]  /*2a8f0*/  @P5 STG.E.U16 desc[UR6][R242.64], R85 ;  /* 0x00000055f2005986 */ /* 0x000fe6000c101506 */
[----:B------:R-:W-:Y:S01]  /*2a900*/  VIADD R0, R0, UR5 ;  /* 0x0000000500007c36 */ /* 0x000fe20008000000 */
[----:B------:R0:W-:Y:S01]  /*2a910*/  @P4 STG.E.U16 desc[UR6][R238.64], R248 ;  /* 0x000000f8ee004986 */ /* 0x0001e2000c101506 */
[----:B------:R-:W-:Y:S01]  /*2a920*/  ISETP.LT.AND P5, PT, R6, UR11, !P2 ;  /* 0x0000000b06007c0c */ /* 0x000fe2000d7a1270 */
[----:B------:R-:W-:Y:S01]  /*2a930*/  VIADD R241, R4, 0xb ;  /* 0x0000000b04f17836 */ /* 0x000fe20000000000 */
[----:B------:R-:W-:Y:S01]  /*2a940*/  ULDC UR5, c[0x0][0x248] ;  /* 0x0000920000057ab9 */ /* 0x000fe20000000800 */
[----:B------:R1:W-:Y:S04]  /*2a950*/  @P6 STG.E.U16 desc[UR6][R236.64], R84 ;  /* 0x00000054ec006986 */ /* 0x0003e8000c101506 */
[----:B0-----:R-:W2:Y:S01]  /*2a960*/  LDL.LU R248, [R1+0x1f0] ;  /* 0x0001f00001f87983 */ /* 0x001ea20000300800 */
[----:B------:R-:W-:Y:S01]  /*2a970*/  ISETP.LT.AND P4, PT, R7, UR8, !P2 ;  /* 0x0000000807007c0c */ /* 0x000fe2000d781270 */
[----:B------:R-:W-:Y:S01]  /*2a980*/  IMAD.WIDE R242, R0, 0x2, R244 ;  /* 0x0000000200f27825 */ /* 0x000fe200078e02f4 */
[----:B------:R-:W-:-:S03]  /*2a990*/  ULDC UR11, c[0x0][0x228] ;  /* 0x00008a00000b7ab9 */ /* 0x000fc60000000800 */
[----:B-1----:R-:W-:Y:S01]  /*2a9a0*/  IMAD.WIDE R84, R0, 0x2, R246 ;  /* 0x0000000200547825 */ /* 0x002fe200078e02f6 */
[----:B------:R-:W-:Y:S01]  /*2a9b0*/  ISETP.LT.AND P6, PT, R8, UR16, !P2 ;  /* 0x0000001008007c0c */ /* 0x000fe2000d7c1270 */
[----:B------:R-:W-:-:S03]  /*2a9c0*/  ULDC UR8, c[0x0][0x228] ;  /* 0x00008a0000087ab9 */ /* 0x000fc60000000800 */
[----:B---3--:R0:W-:Y:S01]  /*2a9d0*/  @P3 STG.E.U16 desc[UR6][R84.64], R250 ;  /* 0x000000fa54003986 */ /* 0x0081e2000c101506 */
[C---:B------:R-:W-:Y:S01]  /*2a9e0*/  IMAD.WIDE R238, R0.reuse, 0x2, R10 ;  /* 0x0000000200ee7825 */ /* 0x040fe200078e020a */
[----:B------:R-:W-:Y:S02]  /*2a9f0*/  ULDC.64 UR16, c[0x0][0x228] ;  /* 0x00008a0000107ab9 */ /* 0x000fe40000000a00 */
[----:B0-----:R-:W3:Y:S01]  /*2aa00*/  LDL.LU.64 R84, [R1+0x1798] ;  /* 0x0017980001547983 */ /* 0x001ee20000300a00 */
[----:B------:R-:W-:Y:S01]  /*2aa10*/  ISETP.LT.AND P3, PT, R5, UR15, !P1 ;  /* 0x0000000f05007c0c */ /* 0x000fe2000cf61270 */
[----:B------:R-:W-:Y:S01]  /*2aa20*/  IMAD.WIDE R236, R0, 0x2, R2 ;  /* 0x0000000200ec7825 */ /* 0x000fe200078e0202 */
[----:B------:R-:W-:-:S03]  /*2aa30*/  ISETP.GE.AND P2, PT, R241, UR19, PT ;  /* 0x00000013f1007c0c */ /* 0x000fc6000bf46270 */
[----:B------:R-:W-:Y:S01]  /*2aa40*/  VIADD R0, R0, UR5 ;  /* 0x0000000500007c36 */ /* 0x000fe20008000000 */
[----:B------:R-:W-:Y:S01]  /*2aa50*/  ULDC UR5, c[0x0][0x248] ;  /* 0x0000920000057ab9 */ /* 0x000fe20000000800 */
[----:B----4-:R-:W-:Y:S02]  /*2aa60*/  PRMT R240, R250, 0x7632, R240 ;  /* 0x00007632faf07816 */ /* 0x010fe400000000f0 */
[----:B------:R-:W4:Y:S01]  /*2aa70*/  LDL.LU R250, [R1+0x224] ;  /* 0x0002240001fa7983 */ /* 0x000f220000300800 */
[----:B--2---:R-:W-:-:S03]  /*2aa80*/  PRMT R86, R251, 0x7632, R86 ;  /* 0x00007632fb567816 */ /* 0x004fc60000000056 */
        /* <DEDUP_REMOVED lines=9> */
[----:B-1----:R-:W4:Y:S01]  /*2ab20*/  LDL.LU R251, [R1+0x214] ;  /* 0x0002140001fb7983 */ /* 0x002f220000300800 */
[----:B------:R-:W-:Y:S01]  /*2ab30*/  IMAD.WIDE R242, R0, 0x2, R244 ;  /* 0x0000000200f27825 */ /* 0x000fe200078e02f4 */
[----:B------:R-:W-:-:S03]  /*2ab40*/  ULDC UR8, c[0x0][0x228] ;  /* 0x00008a0000087ab9 */ /* 0x000fc60000000800 */
[----:B--2---:R-:W-:Y:S01]  /*2ab50*/  VIADD R86, R4, 0xc ;  /* 0x0000000c04567836 */ /* 0x004fe20000000000 */
[----:B------:R0:W-:Y:S04]  /*2ab60*/  @P3 STG.E.U16 desc[UR6][R240.64], R249 ;  /* 0x000000f9f0003986 */ /* 0x0001e8000c101506 */
[----:B------:R-:W-:Y:S02]  /*2ab70*/  ISETP.GE.AND P1, PT, R86, UR17, PT ;  /* 0x0000001156007c0c */ /* 0x000fe4000bf26270 */
[----:B------:R-:W2:Y:S04]  /*2ab80*/  LDL.LU R86, [R1+0x1794] ;  /* 0x0017940001567983 */ /* 0x000ea80000300800 */
[----:B0-----:R-:W2:Y:S01]  /*2ab90*/  LDL.LU R240, [R1+0x1790] ;  /* 0x0017900001f07983 */ /* 0x001ea20000300800 */
[----:B------:R-:W-:Y:S01]  /*2aba0*/  ISETP.LT.AND P3, PT, R5, UR14, !P0 ;  /* 0x0000000e05007c0c */ /* 0x000fe2000c761270 */
[----:B------:R-:W-:Y:S01]  /*2abb0*/  IMAD.WIDE R238, R0, 0x2, R10 ;  /* 0x0000000200ee7825 */ /* 0x000fe200078e020a */
[----:B------:R-:W-:-:S03]  /*2abc0*/  ULDC.64 UR14, c[0x0][0x228] ;  /* 0x00008a00000e7ab9 */ /* 0x000fc60000000a00 */
[----:B------:R-:W-:Y:S01]  /*2abd0*/  IMAD.WIDE R236, R0, 0x2, R2 ;  /* 0x0000000200ec7825 */ /* 0x000fe200078e0202 */
[----:B---3--:R-:W-:Y:S02]  /*2abe0*/  PRMT R85, R249, 0x7632, R85 ;  /* 0x00007632f9557816 */ /* 0x008fe40000000055 */
[----:B------:R-:W3:Y:S01]  /*2abf0*/  LDL.LU R249, [R1+0x204] ;  /* 0x0002040001f97983 */ /* 0x000ee20000300800 */
[----:B------:R-:W-:Y:S01]  /*2ac00*/  PRMT R84, R248, 0x7632, R84 ;  /* 0x00007632f8547816 */ /* 0x000fe20000000054 */
[----:B------:R-:W-:Y:S01]  /*2ac10*/  VIADD R0, R0, UR5 ;  /* 0x0000000500007c36 */ /* 0x000fe20008000000 */
[----:B------:R-:W-:Y:S01]  /*2ac20*/  ULDC UR5, c[0x0][0x248] ;  /* 0x0000920000057ab9 */ /* 0x000fe20000000800 */
[----:B------:R-:W-:Y:S04]  /*2ac30*/  @P5 STG.E.U16 desc[UR6][R242.64], R85 ;  /* 0x00000055f2005986 */ /* 0x000fe8000c101506 */
[----:B------:R0:W-:Y:S04]  /*2ac40*/  @P4 STG.E.U16 desc[UR6][R238.64], R248 ;  /* 0x000000f8ee004986 */ /* 0x0001e8000c101506 */
[----:B------:R1:W-:Y:S04]  /*2ac50*/  @P6 STG.E.U16 desc[UR6][R236.64], R84 ;  /* 0x00000054ec006986 */ /* 0x0003e8000c101506 */
[----:B0-----:R-:W3:Y:S01]  /*2ac60*/  LDL.LU R248, [R1+0x1f4] ;  /* 0x0001f40001f87983 */ /* 0x001ee20000300800 */
[----:B-1----:R-:W-:-:S05]  /*2ac70*/  IMAD.WIDE R84, R0, 0x2, R246 ;  /* 0x0000000200547825 */ /* 0x002fca00078e02f6 */
[----:B----4-:R0:W-:Y:S04]  /*2ac80*/  @P3 STG.E.U16 desc[UR6][R84.64], R250 ;  /* 0x000000fa54003986 */ /* 0x0101e8000c101506 */
[----:B0-----:R-:W4:Y:S01]  /*2ac90*/  LDL.LU.64 R84, [R1+0x1788] ;  /* 0x0017880001547983 */ /* 0x001f220000300a00 */
[----:B--2---:R-:W-:-:S03]  /*2aca0*/  PRMT R240, R250, 0x7632, R240 ;  /* 0x00007632faf07816 */ /* 0x004fc600000000f0 */
[----:B------:R-:W2:Y:S01]  /*2acb0*/  LDL.LU R250, [R1+0x228] ;  /* 0x0002280001fa7983 */ /* 0x000ea20000300800 */
[----:B------:R-:W-:Y:S02]  /*2acc0*/  ISETP.LT.AND P5, PT, R6, UR13, !P0 ;  /* 0x0000000d06007c0c */ /* 0x000fe4000c7a1270 */
[----:B------:R-:W-:Y:S01]  /*2acd0*/  ISETP.LT.AND P4, PT, R7, UR11, !P0 ;  /* 0x0000000b07007c0c */ /* 0x000fe2000c781270 */
[----:B------:R-:W-:Y:S01]  /*2ace0*/  IMAD.WIDE R242, R0, 0x2, R244 ;  /* 0x0000000200f27825 */ /* 0x000fe200078e02f4 */
[----:B------:R-:W-:Y:S01]  /*2acf0*/  ISETP.LT.AND P6, PT, R8, UR8, !P0 ;  /* 0x0000000808007c0c */ /* 0x000fe2000c7c1270 */
[----:B------:R-:W-:Y:S01]  /*2ad00*/  ULDC UR8, c[0x0][0x228] ;  /* 0x00008a0000087ab9 */ /* 0x000fe20000000800 */
[----:B------:R-:W-:Y:S01]  /*2ad10*/  ISETP.LT.AND P3, PT, R5, UR12, !P2 ;  /* 0x0000000c05007c0c */ /* 0x000fe2000d761270 */
[C---:B------:R-:W-:Y:S01]  /*2ad20*/  IMAD.WIDE R238, R0.reuse, 0x2, R10 ;  /* 0x0000000200ee7825 */ /* 0x040fe200078e020a */
[----:B------:R-:W-:Y:S01]  /*2ad30*/  PRMT R86, R251, 0x7632, R86 ;  /* 0x00007632fb567816 */ /* 0x000fe20000000056 */
[----:B------:R-:W-:Y:S01]  /*2ad40*/  ULDC UR12, c[0x0][0x228] ;  /* 0x00008a00000c7ab9 */ /* 0x000fe20000000800 */
[----:B------:R-:W-:Y:S01]  /*2ad50*/  ULDC UR11, c[0x0][0x228] ;  /* 0x00008a00000b7ab9 */ /* 0x000fe20000000800 */
[----:B------:R-:W-:-:S02]  /*2ad60*/  IMAD.WIDE R236, R0, 0x2, R2 ;  /* 0x0000000200ec7825 */ /* 0x000fc400078e0202 */
[----:B------:R0:W-:Y:S02]  /*2ad70*/  @P5 STG.E.U16 desc[UR6][R242.64], R240 ;  /* 0x000000f0f2005986 */ /* 0x0001e4000c101506 */
[----:B------:R-:W-:Y:S02]  /*2ad80*/  VIADD R241, R4, 0xd ;  /* 0x0000000d04f17836 */ /* 0x000fe40000000000 */
[----:B------:R-:W-:Y:S01]  /*2ad90*/  VIADD R0, R0, UR5 ;  /* 0x0000000500007c36 */ /* 0x000fe20008000000 */
[----:B------:R1:W-:Y:S01]  /*2ada0*/  @P4 STG.E.U16 desc[UR6][R238.64], R251 ;  /* 0x000000fbee004986 */ /* 0x0003e2000c101506 */
[----:B------:R-:W-:Y:S01]  /*2adb0*/  ISETP.LT.AND P5, PT, R6, UR12, !P2 ;  /* 0x0000000c06007c0c */ /* 0x000fe2000d7a1270 */
[----:B------:R-:W-:Y:S01]  /*2adc0*/  ULDC.64 UR12, c[0x0][0x228] ;  /* 0x00008a00000c7ab9 */ /* 0x000fe20000000a00 */
[----:B------:R-:W-:Y:S01]  /*2add0*/  ISETP.GE.AND P0, PT, R241, UR15, PT ;  /* 0x0000000ff1007c0c */ /* 0x000fe2000bf06270 */
[----:B------:R3:W-:Y:S01]  /*2ade0*/  @P6 STG.E.U16 desc[UR6][R236.64], R86 ;  /* 0x00000056ec006986 */ /* 0x0007e2000c101506 */
[----:B------:R-:W-:Y:S01]  /*2adf0*/  ULDC UR5, c[0x0][0x248] ;  /* 0x0000920000057ab9 */ /* 0x000fe20000000800 */
[----:B0-----:R-:W-:Y:S01]  /*2ae00*/  IMAD.WIDE R240, R0, 0x2, R246 ;  /* 0x0000000200f07825 */ /* 0x001fe200078e02f6 */
[----:B------:R-:W-:Y:S01]  /*2ae10*/  ISETP.LT.AND P4, PT, R7, UR11, !P2 ;  /* 0x0000000b07007c0c */ /* 0x000fe2000d781270 */
[----:B------:R-:W-:Y:S01]  /*2ae20*/  ULDC UR11, c[0x0][0x228] ;  /* 0x00008a00000b7ab9 */ /* 0x000fe20000000800 */
[----:B------:R-:W-:Y:S01]  /*2ae30*/  ISETP.LT.AND P6, PT, R8, UR8, !P2 ;  /* 0x0000000808007c0c */ /* 0x000fe2000d7c1270 */
[----:B------:R-:W-:Y:S01]  /*2ae40*/  IMAD.WIDE R242, R0, 0x2, R244 ;  /* 0x0000000200f27825 */ /* 0x000fe200078e02f4 */
[----:B-1----:R-:W2:Y:S01]  /*2ae50*/  LDL.LU R251, [R1+0x218] ;  /* 0x0002180001fb7983 */ /* 0x002ea20000300800 */
[----:B------:R-:W-:-:S02]  /*2ae60*/  ULDC UR8, c[0x0][0x228] ;  /* 0x00008a0000087ab9 */ /* 0x000fc40000000800 */
[----:B---3--:R-:W-:Y:S01]  /*2ae70*/  VIADD R86, R4, 0xe ;  /* 0x0000000e04567836 */ /* 0x008fe20000000000 */
[----:B------:R0:W-:Y:S04]  /*2ae80*/  @P3 STG.E.U16 desc[UR6][R240.64], R249 ;  /* 0x000000f9f0003986 */ /* 0x0001e8000c101506 */
[----:B------:R-:W-:Y:S01]  /*2ae90*/  ISETP.GE.AND P2, PT, R86, UR13, PT ;  /* 0x0000000d56007c0c */ /* 0x000fe2000bf46270 */
[C---:B------:R-:W-:Y:S01]  /*2aea0*/  IMAD.WIDE R238, R0.reuse, 0x2, R10 ;  /* 0x0000000200ee7825 */ /* 0x040fe200078e020a */
[----:B------:R-:W3:Y:S01]  /*2aeb0*/  LDL.LU R86, [R1+0x1784] ;  /* 0x0017840001567983 */ /* 0x000ee20000300800 */
[----:B------:R-:W-:Y:S01]  /*2aec0*/  ISETP.LT.AND P3, PT, R5, UR22, !P1 ;  /* 0x0000001605007c0c */ /* 0x000fe2000cf61270 */
[----:B------:R-:W-:Y:S01]  /*2aed0*/  ULDC UR13, c[0x0][0x228] ;  /* 0x00008a00000d7ab9 */ /* 0x000fe20000000800 */
[C---:B------:R-:W-:Y:S01]  /*2aee0*/  IMAD.WIDE R236, R0.reuse, 0x2, R2 ;  /* 0x0000000200ec7825 */ /* 0x040fe200078e0202 */
[----:B------:R-:W-:Y:S01]  /*2aef0*/  ULDC.64 UR22, c[0x0][0x228] ;  /* 0x00008a0000167ab9 */ /* 0x000fe20000000a00 */
[----:B0-----:R-:W3:Y:S02]  /*2af00*/  LDL.LU R240, [R1+0x1780] ;  /* 0x0017800001f07983 */ /* 0x001ee40000300800 */
[----:B------:R-:W-:Y:S01]  /*2af10*/  VIADD R0, R0, UR5 ;  /* 0x0000000500007c36 */ /* 0x000fe20008000000 */
[----:B------:R-:W-:Y:S01]  /*2af20*/  ULDC UR5, c[0x0][0x248] ;  /* 0x0000920000057ab9 */ /* 0x000fe20000000800 */
[----:B----4-:R-:W-:-:S02]  /*2af30*/  PRMT R85, R249, 0x7632, R85 ;  /* 0x00007632f9557816 */ /* 0x010fc40000000055 */
[----:B------:R-:W4:Y:S01]  /*2af40*/  LDL.LU R249, [R1+0x208] ;  /* 0x0002080001f97983 */ /* 0x000f220000300800 */
[----:B------:R-:W-:-:S03]  /*2af50*/  PRMT R84, R248, 0x7632, R84 ;  /* 0x00007632f8547816 */ /* 0x000fc60000000054 */
[----:B------:R-:W-:Y:S04]  /*2af60*/  @P5 STG.E.U16 desc[UR6][R242.64], R85 ;  /* 0x00000055f2005986 */ /* 0x000fe8000c101506 */
[----:B------:R0:W-:Y:S04]  /*2af70*/  @P4 STG.E.U16 desc[UR6][R238.64], R248 ;  /* 0x000000f8ee004986 */ /* 0x0001e8000c101506 */
[----:B------:R1:W-:Y:S04]  /*2af80*/  @P6 STG.E.U16 desc[UR6][R236.64], R84 ;  /* 0x00000054ec006986 */ /* 0x0003e8000c101506 */
[----:B0-----:R-:W4:Y:S01]  /*2af90*/  LDL.LU R248, [R1+0x1f8] ;  /* 0x0001f80001f87983 */ /* 0x001f220000300800 */
[----:B-1----:R-:W-:-:S05]  /*2afa0*/  IMAD.WIDE R84, R0, 0x2, R246 ;  /* 0x0000000200547825 */ /* 0x002fca00078e02f6 */
[----:B--2---:R0:W-:Y:S04]  /*2afb0*/  @P3 STG.E.U16 desc[UR6][R84.64], R250 ;  /* 0x000000fa54003986 */ /* 0x0041e8000c101506 */
[----:B0-----:R-:W4:Y:S01]  /*2afc0*/  LDL.LU.64 R84, [R1+0x1778] ;  /* 0x0017780001547983 */ /* 0x001f220000300a00 */
[----:B------:R-:W-:Y:S02]  /*2afd0*/  ISETP.LT.AND P5, PT, R6, UR13, !P1 ;  /* 0x0000000d06007c0c */ /* 0x000fe4000cfa1270 */
[----:B------:R-:W-:Y:S01]  /*2afe0*/  ISETP.LT.AND P4, PT, R7, UR11, !P1 ;  /* 0x0000000b07007c0c */ /* 0x000fe2000cf81270 */
[----:B------:R-:W-:Y:S01]  /*2aff0*/  IMAD.WIDE R242, R0, 0x2, R244 ;  /* 0x0000000200f27825 */ /* 0x000fe200078e02f4 */
[----:B------:R-:W-:Y:S01]  /*2b000*/  ISETP.LT.AND P6, PT, R8, UR8, !P1 ;  /* 0x0000000808007c0c */ /* 0x000fe2000cfc1270 */
[----:B------:R-:W-:Y:S01]  /*2b010*/  ULDC UR11, c[0x0][0x228] ;  /* 0x00008a00000b7ab9 */ /* 0x000fe20000000800 */
[----:B------:R-:W-:Y:S01]  /*2b020*/  ISETP.LT.AND P3, PT, R5, UR10, !P0 ;  /* 0x0000000a05007c0c */ /* 0x000fe2000c761270 */
[C---:B------:R-:W-:Y:S01]  /*2b030*/  IMAD.WIDE R238, R0.reuse, 0x2, R10 ;  /* 0x0000000200ee7825 */ /* 0x040fe200078e020a */
[----:B------:R-:W-:Y:S01]  /*2b040*/  ULDC UR10, c[0x0][0x228] ;  /* 0x00008a00000a7ab9 */ /* 0x000fe20000000800 */
[----:B------:R-:W-:Y:S01]  /*2b050*/  ULDC UR8, c[0x0][0x228] ;  /* 0x00008a0000087ab9 */ /* 0x000fe20000000800 */
[----:B------:R-:W-:Y:S01]  /*2b060*/  ULDC UR13, c[0x0][0x228] ;  /* 0x00008a00000d7ab9 */ /* 0x000fe20000000800 */
[----:B------:R-:W-:-:S04]  /*2b070*/  IMAD.WIDE R236, R0, 0x2, R2 ;  /* 0x0000000200ec7825 */ /* 0x000fc800078e0202 */
[----:B------:R-:W-:Y:S02]  /*2b080*/  VIADD R241, R4, 0xf ;  /* 0x0000000f04f17836 */ /* 0x000fe40000000000 */
[----:B------:R-:W-:Y:S01]  /*2b090*/  VIADD R0, R0, UR5 ;  /* 0x0000000500007c36 */ /* 0x000fe20008000000 */
[----:B------:R-:W-:Y:S02]  /*2b0a0*/  ULDC UR5, c[0x0][0x248] ;  /* 0x0000920000057ab9 */ /* 0x000fe40000000800 */
[----:B------:R-:W-:Y:S02]  /*2b0b0*/  ISETP.GE.AND P1, PT, R241, UR23, PT ;  /* 0x00000017f1007c0c */ /* 0x000fe4000bf26270 */
[----:B---3--:R-:W-:Y:S02]  /*2b0c0*/  PRMT R86, R251, 0x7632, R86 ;  /* 0x00007632fb567816 */ /* 0x008fe40000000056 */
[----:B------:R-:W-:Y:S02]  /*2b0d0*/  PRMT R240, R250, 0x7632, R240 ;  /* 0x00007632faf07816 */ /* 0x000fe400000000f0 */
[----:B------:R-:W2:Y:S04]  /*2b0e0*/  LDL.LU R250, [R1+0x22c] ;  /* 0x00022c0001fa7983 */ /* 0x000ea80000300800 */
[----:B------:R0:W-:Y:S04]  /*2b0f0*/  @P5 STG.E.U16 desc[UR6][R242.64], R240 ;  /* 0x000000f0f2005986 */ /* 0x0001e8000c101506 */
[----:B------:R1:W-:Y:S01]  /*2b100*/  @P4 STG.E.U16 desc[UR6][R238.64], R251 ;  /* 0x000000fbee004986 */ /* 0x0003e2000c101506 */
[----:B------:R-:W-:-:S03]  /*2b110*/  ISETP.LT.AND P5, PT, R6, UR11, !P0 ;  /* 0x0000000b06007c0c */ /* 0x000fc6000c7a1270 */
[----:B------:R3:W-:Y:S01]  /*2b120*/  @P6 STG.E.U16 desc[UR6][R236.64], R86 ;  /* 0x00000056ec006986 */ /* 0x0007e2000c101506 */
[----:B------:R-:W-:Y:S01]  /*2b130*/  ISETP.LT.AND P4, PT, R7, UR10, !P0 ;  /* 0x0000000a07007c0c */ /* 0x000fe2000c781270 */
[----:B------:R-:W-:Y:S01]  /*2b140*/  ULDC.64 UR10, c[0x0][0x228] ;  /* 0x00008a00000a7ab9 */ /* 0x000fe20000000a00 */
[----:B0-----:R-:W-:Y:S01]  /*2b150*/  IMAD.WIDE R240, R0, 0x2, R246 ;  /* 0x0000000200f07825 */ /* 0x001fe200078e02f6 */
[----:B------:R-:W-:Y:S01]  /*2b160*/  ISETP.LT.AND P6, PT, R8, UR8, !P0 ;  /* 0x0000000808007c0c */ /* 0x000fe2000c7c1270 */
[----:B------:R-:W-:Y:S01]  /*2b170*/  ULDC UR8, c[0x0][0x228] ;  /* 0x00008a0000087ab9 */ /* 0x000fe20000000800 */
[----:B-1----:R-:W2:Y:S01]  /*2b180*/  LDL.LU R251, [R1+0x21c] ;  /* 0x00021c0001fb7983 */ /* 0x002ea20000300800 */
[----:B---3--:R-:W-:-:S05]  /*2b190*/  VIADD R86, R4, 0x10 ;  /* 0x0000001004567836 */ /* 0x008fca0000000000 */
[----:B------:R-:W-:Y:S02]  /*2b1a0*/  ISETP.GE.AND P0, PT, R86, UR11, PT ;  /* 0x0000000b56007c0c */ /* 0x000fe4000bf06270 */
[----:B----4-:R-:W-:Y:S01]  /*2b1b0*/  PRMT R85, R249, 0x7632, R85 ;  /* 0x00007632f9557816 */ /* 0x010fe20000000055 */
[----:B------:R-:W3:Y:S01]  /*2b1c0*/  LDL.LU R86, [R1+0x1774] ;  /* 0x0017740001567983 */ /* 0x000ee20000300800 */
[----:B------:R-:W-:Y:S01]  /*2b1d0*/  IMAD.WIDE R242, R0, 0x2, R244 ;  /* 0x0000000200f27825 */ /* 0x000fe200078e02f4 */
[----:B------:R-:W-:Y:S01]  /*2b1e0*/  PRMT R84, R248, 0x7632, R84 ;  /* 0x00007632f8547816 */ /* 0x000fe20000000054 */
[----:B------:R-:W-:Y:S01]  /*2b1f0*/  ULDC UR11, c[0x0][0x228] ;  /* 0x00008a00000b7ab9 */ /* 0x000fe20000000800 */
[----:B------:R0:W-:Y:S04]  /*2b200*/  @P3 STG.E.U16 desc[UR6][R240.64], R249 ;  /* 0x000000f9f0003986 */ /* 0x0001e8000c101506 */
[----:B0-----:R-:W4:Y:S04]  /*2b210*/  LDL.LU R240, [R1+0x1770] ;  /* 0x0017700001f07983 */ /* 0x001f280000300800 */
[----:B------:R-:W4:Y:S01]  /*2b220*/  LDL.LU R249, [R1+0x20c] ;  /* 0x00020c0001f97983 */ /* 0x000f220000300800 */
[----:B------:R-:W-:Y:S01]  /*2b230*/  ISETP.LT.AND P3, PT, R5, UR20, !P2 ;  /* 0x0000001405007c0c */ /* 0x000fe2000d761270 */
[----:B------:R-:W-:Y:S01]  /*2b240*/  IMAD.WIDE R238, R0, 0x2, R10 ;  /* 0x0000000200ee7825 */ /* 0x000fe200078e020a */
[----:B------:R-:W-:-:S03]  /*2b250*/  ULDC.64 UR20, c[0x0][0x228] ;  /* 0x00008a0000147ab9 */ /* 0x000fc60000000a00 */
        /* <DEDUP_REMOVED lines=8> */
[----:B0-----:R-:W4:Y:S01]  /*2b2e0*/  LDL.LU R248, [R1+0x1fc] ;  /* 0x0001fc0001f87983 */ /* 0x001f220000300800 */
[----:B------:R-:W-:Y:S01]  /*2b2f0*/  ISETP.LT.AND P4, PT, R7, UR11, !P2 ;  /* 0x0000000b07007c0c */ /* 0x000fe2000d781270 */
[----:B------:R-:W-:Y:S01]  /*2b300*/  IMAD.WIDE R242, R0, 0x2, R244 ;  /* 0x0000000200f27825 */ /* 0x000fe200078e02f4 */
[----:B------:R-:W-:-:S03]  /*2b310*/  ULDC UR13, c[0x0][0x228] ;  /* 0x00008a00000d7ab9 */ /* 0x000fc60000000800 */
[----:B-1----:R-:W-:Y:S01]  /*2b320*/  IMAD.WIDE R84, R0, 0x2, R246 ;  /* 0x0000000200547825 */ /* 0x002fe200078e02f6 */
[----:B------:R-:W-:Y:S01]  /*2b330*/  ISETP.LT.AND P6, PT, R8, UR8, !P2 ;  /* 0x0000000808007c0c */ /* 0x000fe2000d7c1270 */
[----:B------:R-:W-:Y:S01]  /*2b340*/  ULDC UR8, c[0x0][0x228] ;  /* 0x00008a0000087ab9 */ /* 0x000fe20000000800 */
[----:B------:R-:W-:Y:S02]  /*2b350*/  ULDC UR11, c[0x0][0x228] ;  /* 0x00008a00000b7ab9 */ /* 0x000fe40000000800 */
[----:B--2---:R0:W-:Y:S04]  /*2b360*/  @P3 STG.E.U16 desc[UR6][R84.64], R250 ;  /* 0x000000fa54003986 */ /* 0x0041e8000c101506 */
[----:B0-----:R-:W2:Y:S01]  /*2b370*/  LDL.LU.64 R84, [R1+0x1768] ;  /* 0x0017680001547983 */ /* 0x001ea20000300a00 */
[----:B------:R-:W-:Y:S01]  /*2b380*/  IMAD.WIDE R238, R0, 0x2, R10 ;  /* 0x0000000200ee7825 */ /* 0x000fe200078e020a */
[----:B------:R-:W-:Y:S01]  /*2b390*/  ISETP.LT.AND P3, PT, R5, UR18, !P1 ;  /* 0x0000001205007c0c */ /* 0x000fe2000cf61270 */
[----:B------:R-:W-:-:S02]  /*2b3a0*/  ULDC.64 UR18, c[0x0][0x228] ;  /* 0x00008a0000127ab9 */ /* 0x000fc40000000a00 */
[----:B------:R-:W-:Y:S01]  /*2b3b0*/  IMAD.WIDE R236, R0, 0x2, R2 ;  /* 0x0000000200ec7825 */ /* 0x000fe200078e0202 */
[----:B------:R-:W-:-:S03]  /*2b3c0*/  ISETP.GE.AND P2, PT, R241, UR21, PT ;  /* 0x00000015f1007c0c */ /* 0x000fc6000bf46270 */
[----:B------:R-:W-:Y:S01]  /*2b3d0*/  VIADD R0, R0, UR5 ;  /* 0x0000000500007c36 */ /* 0x000fe20008000000 */
[----:B------:R-:W-:Y:S01]  /*2b3e0*/  ULDC UR5, c[0x0][0x248] ;  /* 0x0000920000057ab9 */ /* 0x000fe20000000800 */
[----:B---3--:R-:W-:Y:S02]  /*2b3f0*/  PRMT R86, R251, 0x7632, R86 ;  /* 0x00007632fb567816 */ /* 0x008fe40000000056 */
[----:B----4-:R-:W-:Y:S02]  /*2b400*/  PRMT R240, R250, 0x7632, R240 ;  /* 0x00007632faf07816 */ /* 0x010fe400000000f0 */
        /* <DEDUP_REMOVED lines=11> */
[----:B------:R-:W-:Y:S01]  /*2b4c0*/  IMAD.WIDE R242, R0, 0x2, R244 ;  /* 0x0000000200f27825 */ /* 0x000fe200078e02f4 */
[----:B------:R-:W-:-:S03]  /*2b4d0*/  ULDC UR8, c[0x0][0x228] ;  /* 0x00008a0000087ab9 */ /* 0x000fc60000000800 */
[----:B----4-:R-:W-:Y:S01]  /*2b4e0*/  VIADD R86, R4, 0x12 ;  /* 0x0000001204567836 */ /* 0x010fe20000000000 */
[----:B------:R0:W-:Y:S04]  /*2b4f0*/  @P3 STG.E.U16 desc[UR6][R240.64], R249 ;  /* 0x000000f9f0003986 */ /* 0x0001e8000c101506 */
[----:B------:R-:W-:Y:S02]  /*2b500*/  ISETP.GE.AND P1, PT, R86, UR19, PT ;  /* 0x0000001356007c0c */ /* 0x000fe4000bf26270 */
[----:B------:R-:W4:Y:S04]  /*2b510*/  LDL.LU R86, [R1+0x1764] ;  /* 0x0017640001567983 */ /* 0x000f280000300800 */
[----:B0-----:R-:W4:Y:S01]  /*2b520*/  LDL.LU R240, [R1+0x1760] ;  /* 0x0017600001f07983 */ /* 0x001f220000300800 */
[----:B------:R-:W-:Y:S01]  /*2b530*/  ISETP.LT.AND P3, PT, R5, UR16, !P0 ;  /* 0x0000001005007c0c */ /* 0x000fe2000c761270 */
[----:B------:R-:W-:Y:S01]  /*2b540*/  IMAD.WIDE R238, R0, 0x2, R10 ;  /* 0x0000000200ee7825 */ /* 0x000fe200078e020a */
[----:B------:R-:W-:-:S03]  /*2b550*/  ULDC.64 UR16, c[0x0][0x228] ;  /* 0x00008a0000107ab9 */ /* 0x000fc60000000a00 */
[----:B------:R-:W-:Y:S01]  /*2b560*/  IMAD.WIDE R236, R0, 0x2, R2 ;  /* 0x0000000200ec7825 */ /* 0x000fe200078e0202 */
[----:B--2---:R-:W-:Y:S02]  /*2b570*/  PRMT R85, R249, 0x7632, R85 ;  /* 0x00007632f9557816 */ /* 0x004fe40000000055 */
[----:B------:R-:W-:Y:S01]  /*2b580*/  PRMT R84, R248, 0x7632, R84 ;  /* 0x00007632f8547816 */ /* 0x000fe20000000054 */
[----:B------:R-:W-:Y:S01]  /*2b590*/  VIADD R0, R0, UR5 ;  /* 0x0000000500007c36 */ /* 0x000fe20008000000 */
[----:B------:R-:W2:Y:S01]  /*2b5a0*/  LDL.LU R249, [R1+0x1c0] ;  /* 0x0001c00001f97983 */ /* 0x000ea20000300800 */
[----:B------:R-:W-:-:S03]  /*2b5b0*/  ULDC UR5, c[0x0][0x248] ;  /* 0x0000920000057ab9 */ /* 0x000fc60000000800 */
[----:B------:R-:W-:Y:S04]  /*2b5c0*/  @P5 STG.E.U16 desc[UR6][R242.64], R85 ;  /* 0x00000055f2005986 */ /* 0x000fe8000c101506 */
[----:B------:R0:W-:Y:S04]  /*2b5d0*/  @P4 STG.E.U16 desc[UR6][R238.64], R248 ;  /* 0x000000f8ee004986 */ /* 0x0001e8000c101506 */
[----:B------:R1:W-:Y:S04]  /*2b5e0*/  @P6 STG.E.U16 desc[UR6][R236.64], R84 ;  /* 0x00000054ec006986 */ /* 0x0003e8000c101506 */
[----:B0-----:R-:W2:Y:S01]  /*2b5f0*/  LDL.LU R248, [R1+0x1b0] ;  /* 0x0001b00001f87983 */ /* 0x001ea20000300800 */
[----:B-1----:R-:W-:Y:S01]  /*2b600*/  IMAD.WIDE R84, R0, 0x2, R246 ;  /* 0x0000000200547825 */ /* 0x002fe200078e02f6 */
[----:B------:R-:W-:Y:S01]  /*2b610*/  ISETP.LT.AND P5, PT, R6, UR13, !P0 ;  /* 0x0000000d06007c0c */ /* 0x000fe2000c7a1270 */
[----:B------:R-:W-:Y:S01]  /*2b620*/  ULDC UR13, c[0x0][0x228] ;  /* 0x00008a00000d7ab9 */ /* 0x000fe20000000800 */
[----:B------:R-:W-:Y:S01]  /*2b630*/  ISETP.LT.AND P4, PT, R7, UR11, !P0 ;  /* 0x0000000b07007c0c */ /* 0x000fe2000c781270 */
[----:B------:R-:W-:Y:S01]  /*2b640*/  IMAD.WIDE R242, R0, 0x2, R244 ;  /* 0x0000000200f27825 */ /* 0x000fe200078e02f4 */
[----:B------:R-:W-:Y:S01]  /*2b650*/  ISETP.LT.AND P6, PT, R8, UR8, !P0 ;  /* 0x0000000808007c0c */ /* 0x000fe2000c7c1270 */
[----:B------:R-:W-:Y:S01]  /*2b660*/  ULDC UR8, c[0x0][0x228] ;  /* 0x00008a0000087ab9 */ /* 0x000fe20000000800 */
[----:B------:R-:W-:Y:S01]  /*2b670*/  ULDC UR11, c[0x0][0x228] ;  /* 0x00008a00000b7ab9 */ /* 0x000fe20000000800 */
[----:B------:R-:W-:-:S04]  /*2b680*/  IMAD.WIDE R238, R0, 0x2, R10 ;  /* 0x0000000200ee7825 */ /* 0x000fc800078e020a */
[----:B------:R-:W-:Y:S01]  /*2b690*/  IMAD.WIDE R236, R0, 0x2, R2 ;  /* 0x0000000200ec7825 */ /* 0x000fe200078e0202 */
[----:B---3--:R0:W-:Y:S04]  /*2b6a0*/  @P3 STG.E.U16 desc[UR6][R84.64], R250 ;  /* 0x000000fa54003986 */ /* 0x0081e8000c101506 */
[----:B0-----:R-:W3:Y:S01]  /*2b6b0*/  LDL.LU.64 R84, [R1+0x1758] ;  /* 0x0017580001547983 */ /* 0x001ee20000300a00 */
[----:B------:R-:W-:Y:S02]  /*2b6c0*/  PRMT R87, R251, 0x7632, R87 ;  /* 0x00007632fb577816 */ /* 0x000fe40000000057 */
[----:B----4-:R-:W-:Y:S02]  /*2b6d0*/  PRMT R240, R250, 0x7632, R240 ;  /* 0x00007632faf07816 */ /* 0x010fe400000000f0 */
[----:B------:R-:W4:Y:S04]  /*2b6e0*/  LDL.LU R250, [R1+0x1e4] ;  /* 0x0001e40001fa7983 */ /* 0x000f280000300800 */
[----:B------:R-:W-:Y:S04]  /*2b6f0*/  @P5 STG.E.U16 desc[UR6][R242.64], R240 ;  /* 0x000000f0f2005986 */ /* 0x000fe8000c101506 */
[----:B------:R0:W-:Y:S01]  /*2b700*/  @P4 STG.E.U16 desc[UR6][R238.64], R251 ;  /* 0x000000fbee004986 */ /* 0x0001e2000c101506 */
[----:B------:R-:W-:Y:S01]  /*2b710*/  ISETP.LT.AND P3, PT, R5, UR14, !P2 ;  /* 0x0000000e05007c0c */ /* 0x000fe2000d761270 */
[----:B------:R-:W-:-:S02]  /*2b720*/  ULDC.64 UR14, c[0x0][0x228] ;  /* 0x00008a00000e7ab9 */ /* 0x000fc40000000a00 */
[----:B------:R1:W-:Y:S01]  /*2b730*/  @P6 STG.E.U16 desc[UR6][R236.64], R87 ;  /* 0x00000057ec006986 */ /* 0x0003e2000c101506 */
[----:B------:R-:W-:Y:S02]  /*2b740*/  ISETP.LT.AND P5, PT, R6, UR13, !P2 ;  /* 0x0000000d06007c0c */ /* 0x000fe4000d7a1270 */
[----:B------:R-:W-:Y:S01]  /*2b750*/  ISETP.LT.AND P4, PT, R7, UR11, !P2 ;  /* 0x0000000b07007c0c */ /* 0x000fe2000d781270 */
[----:B------:R-:W-:Y:S01]  /*2b760*/  VIADD R0, R0, UR5 ;  /* 0x0000000500007c36 */ /* 0x000fe20008000000 */
[----:B------:R-:W-:Y:S01]  /*2b770*/  ISETP.LT.AND P6, PT, R8, UR8, !P2 ;  /* 0x0000000808007c0c */ /* 0x000fe2000d7c1270 */
[C---:B------:R-:W-:Y:S01]  /*2b780*/  VIADD R241, R4.reuse, 0x13 ;  /* 0x0000001304f17836 */ /* 0x040fe20000000000 */
[----:B------:R-:W-:Y:S01]  /*2b790*/  ULDC UR5, c[0x0][0x248] ;  /* 0x0000920000057ab9 */ /* 0x000fe20000000800 */
[----:B0-----:R-:W4:Y:S01]  /*2b7a0*/  LDL.LU R251, [R1+0x1d4] ;  /* 0x0001d40001fb7983 */ /* 0x001f220000300800 */
[----:B-1----:R-:W-:Y:S01]  /*2b7b0*/  VIADD R87, R4, 0x14 ;  /* 0x0000001404577836 */ /* 0x002fe20000000000 */
[----:B------:R-:W-:Y:S01]  /*2b7c0*/  ULDC UR11, c[0x0][0x228] ;  /* 0x00008a00000b7ab9 */ /* 0x000fe20000000800 */
[----:B------:R-:W-:Y:S01]  /*2b7d0*/  IMAD.WIDE R238, R0, 0x2, R246 ;  /* 0x0000000200ee7825 */ /* 0x000fe200078e02f6 */
[----:B------:R-:W-:-:S02]  /*2b7e0*/  ULDC UR8, c[0x0][0x228] ;  /* 0x00008a0000087ab9 */ /* 0x000fc40000000800 */
[----:B------:R-:W-:Y:S01]  /*2b7f0*/  ISETP.GE.AND P2, PT, R87, UR15, PT ;  /* 0x0000000f57007c0c */ /* 0x000fe2000bf46270 */
[C---:B------:R-:W-:Y:S01]  /*2b800*/  IMAD.WIDE R242, R0.reuse, 0x2, R244 ;  /* 0x0000000200f27825 */ /* 0x040fe200078e02f4 */
[----:B------:R-:W4:Y:S01]  /*2b810*/  LDL.LU R87, [R1+0x1754] ;  /* 0x0017540001577983 */ /* 0x000f220000300800 */
[----:B------:R-:W-:Y:S01]  /*2b820*/  ISETP.GE.AND P0, PT, R241, UR17, PT ;  /* 0x00000011f1007c0c */ /* 0x000fe2000bf06270 */
[----:B------:R-:W-:Y:S02]  /*2b830*/  ULDC UR15, c[0x0][0x228] ;  /* 0x00008a00000f7ab9 */ /* 0x000fe40000000800 */
[----:B--2---:R0:W-:Y:S01]  /*2b840*/  @P3 STG.E.U16 desc[UR6][R238.64], R249 ;  /* 0x000000f9ee003986 */ /* 0x0041e2000c101506 */
[----:B------:R-:W-:-:S04]  /*2b850*/  IMAD.WIDE R240, R0, 0x2, R10 ;  /* 0x0000000200f07825 */ /* 0x000fc800078e020a */
[C---:B------:R-:W-:Y:S01]  /*2b860*/  IMAD.WIDE R236, R0.reuse, 0x2, R2 ;  /* 0x0000000200ec7825 */ /* 0x040fe200078e0202 */
[----:B0-----:R-:W2:Y:S01]  /*2b870*/  LDL.LU R238, [R1+0x1750] ;  /* 0x0017500001ee7983 */ /* 0x001ea20000300800 */
[----:B------:R-:W-:Y:S02]  /*2b880*/  ISETP.LT.AND P3, PT, R5, UR12, !P1 ;  /* 0x0000000c05007c0c */ /* 0x000fe4000cf61270 */
[----:B------:R-:W-:Y:S01]  /*2b890*/  VIADD R0, R0, UR5 ;  /* 0x0000000500007c36 */ /* 0x000fe20008000000 */
[----:B------:R-:W-:Y:S01]  /*2b8a0*/  ULDC.64 UR12, c[0x0][0x228] ;  /* 0x00008a00000c7ab9 */ /* 0x000fe20000000a00 */
[----:B------:R-:W-:Y:S01]  /*2b8b0*/  ULDC UR5, c[0x0][0x248] ;  /* 0x0000920000057ab9 */ /* 0x000fe20000000800 */
[----:B---3--:R-:W-:Y:S02]  /*2b8c0*/  PRMT R85, R249, 0x7632, R85 ;  /* 0x00007632f9557816 */ /* 0x008fe40000000055 */
[----:B------:R-:W3:Y:S01]  /*2b8d0*/  LDL.LU R249, [R1+0x1c4] ;  /* 0x0001c40001f97983 */ /* 0x000ee20000300800 */
[----:B------:R-:W-:-:S03]  /*2b8e0*/  PRMT R84, R248, 0x7632, R84 ;  /* 0x00007632f8547816 */ /* 0x000fc60000000054 */
[----:B------:R-:W-:Y:S04]  /*2b8f0*/  @P5 STG.E.U16 desc[UR6][R242.64], R85 ;  /* 0x00000055f2005986 */ /* 0x000fe8000c101506 */
[----:B------:R0:W-:Y:S04]  /*2b900*/  @P4 STG.E.U16 desc[UR6][R240.64], R248 ;  /* 0x000000f8f0004986 */ /* 0x0001e8000c101506 */
[----:B------:R1:W-:Y:S04]  /*2b910*/  @P6 STG.E.U16 desc[UR6][R236.64], R84 ;  /* 0x00000054ec006986 */ /* 0x0003e8000c101506 */
[----:B0-----:R-:W2:Y:S01]  /*2b920*/  LDL.LU R248, [R1+0x1b4] ;  /* 0x0001b40001f87983 */ /* 0x001ea20000300800 */
[----:B-1----:R-:W-:-:S05]  /*2b930*/  VIADD R84, R4, 0x15 ;  /* 0x0000001504547836 */ /* 0x002fca0000000000 */
[----:B------:R-:W-:Y:S01]  /*2b940*/  ISETP.GE.AND P4, PT, R84, UR13, PT ;  /* 0x0000000d54007c0c */ /* 0x000fe2000bf86270 */
[----:B------:R-:W-:Y:S01]  /*2b950*/  IMAD.WIDE R84, R0, 0x2, R246 ;  /* 0x0000000200547825 */ /* 0x000fe200078e02f6 */
[----:B----4-:R-:W-:-:S04]  /*2b960*/  PRMT R87, R250, 0x7632, R87 ;  /* 0x00007632fa577816 */ /* 0x010fc80000000057 */
[----:B------:R0:W-:Y:S01]  /*2b970*/  @P3 STG.E.U16 desc[UR6][R84.64], R250 ;  /* 0x000000fa54003986 */ /* 0x0001e2000c101506 */
[----:B------:R-:W-:Y:S01]  /*2b980*/  ISETP.LT.AND P5, PT, R6, UR15, !P1 ;  /* 0x0000000f06007c0c */ /* 0x000fe2000cfa1270 */
[C---:B------:R-:W-:Y:S01]  /*2b990*/  IMAD.WIDE R242, R0.reuse, 0x2, R244 ;  /* 0x0000000200f27825 */ /* 0x040fe200078e02f4 */
[----:B------:R-:W-:Y:S01]  /*2b9a0*/  ISETP.LT.AND P6, PT, R7, UR11, !P1 ;  /* 0x0000000b07007c0c */ /* 0x000fe2000cfc1270 */
[----:B------:R-:W-:Y:S01]  /*2b9b0*/  ULDC UR11, c[0x0][0x228] ;  /* 0x00008a00000b7ab9 */ /* 0x000fe20000000800 */
[----:B------:R-:W-:Y:S01]  /*2b9c0*/  PRMT R86, R251, 0x7632, R86 ;  /* 0x00007632fb567816 */ /* 0x000fe20000000056 */
[----:B------:R-:W-:Y:S01]  /*2b9d0*/  IMAD.WIDE R240, R0, 0x2, R10 ;  /* 0x0000000200f07825 */ /* 0x000fe200078e020a */
[----:B------:R-:W-:Y:S01]  /*2b9e0*/  ULDC UR13, c[0x0][0x228] ;  /* 0x00008a00000d7ab9 */ /* 0x000fe20000000800 */
[----:B0-----:R-:W4:Y:S04]  /*2b9f0*/  LDL.LU.64 R84, [R1+0x1748] ;  /* 0x0017480001547983 */ /* 0x001f280000300a00 */
[----:B------:R-:W2:Y:S01]  /*2ba00*/  LDL.LU R250, [R1+0x1e8] ;  /* 0x0001e80001fa7983 */ /* 0x000ea20000300800 */
[----:B------:R-:W-:Y:S01]  /*2ba10*/  ISETP.LT.AND P1, PT, R8, UR8, !P1 ;  /* 0x0000000808007c0c */ /* 0x000fe2000cf21270 */
[C---:B------:R-:W-:Y:S01]  /*2ba20*/  IMAD.WIDE R236, R0.reuse, 0x2, R2 ;  /* 0x0000000200ec7825 */ /* 0x040fe200078e0202 */
[----:B------:R-:W-:Y:S01]  /*2ba30*/  ULDC UR8, c[0x0][0x228] ;  /* 0x00008a0000087ab9 */ /* 0x000fe20000000800 */
[----:B------:R-:W-:Y:S04]  /*2ba40*/  @P5 STG.E.U16 desc[UR6][R242.64], R87 ;  /* 0x00000057f2005986 */ /* 0x000fe8000c101506 */
[----:B------:R0:W-:Y:S01]  /*2ba50*/  @P6 STG.E.U16 desc[UR6][R240.64], R251 ;  /* 0x000000fbf0006986 */ /* 0x0001e2000c101506 */
[----:B------:R-:W-:-:S02]  /*2ba60*/  VIADD R0, R0, UR5 ;  /* 0x0000000500007c36 */ /* 0x000fc40008000000 */
[----:B------:R-:W-:Y:S01]  /*2ba70*/  VIADD R239, R4, 0x98 ;  /* 0x0000009804ef7836 */ /* 0x000fe20000000000 */
[----:B------:R-:W-:Y:S01]  /*2ba80*/  ISETP.LT.AND P5, PT, R6, UR11, !P0 ;  /* 0x0000000b06007c0c */ /* 0x000fe2000c7a1270 */
[----:B------:R-:W-:Y:S01]  /*2ba90*/  ULDC UR5, c[0x0][0x248] ;  /* 0x0000920000057ab9 */ /* 0x000fe20000000800 */
[----:B------:R1:W-:Y:S01]  /*2baa0*/  @P1 STG.E.U16 desc[UR6][R236.64], R86 ;  /* 0x00000056ec001986 */ /* 0x0003e2000c101506 */
[----:B------:R-:W-:-:S03]  /*2bab0*/  ISETP.LT.AND P1, PT, R5, UR22, !P0 ;  /* 0x0000001605007c0c */ /* 0x000fc6000c721270 */
[----:B0-----:R-:W2:Y:S01]  /*2bac0*/  LDL.LU R251, [R1+0x1d8] ;  /* 0x0001d80001fb7983 */ /* 0x001ea20000300800 */
[----:B------:R-:W-:Y:S01]  /*2bad0*/  ISETP.GE.AND P3, PT, R239, UR9, PT ;  /* 0x00000009ef007c0c */ /* 0x000fe2000bf66270 */
[----:B------:R-:W-:Y:S01]  /*2bae0*/  ULDC UR9, c[0x0][0x228] ;  /* 0x00008a0000097ab9 */ /* 0x000fe20000000800 */
[----:B------:R-:W-:Y:S01]  /*2baf0*/  IMAD.WIDE R242, R0, 0x2, R244 ;  /* 0x0000000200f27825 */ /* 0x000fe200078e02f4 */
[----:B------:R-:W-:-:S03]  /*2bb00*/  ULDC UR11, c[0x0][0x228] ;  /* 0x00008a00000b7ab9 */ /* 0x000fc60000000800 */
[----:B-1----:R-:W-:Y:S01]  /*2bb10*/  IMAD.WIDE R86, R0, 0x2, R246 ;  /* 0x0000000200567825 */ /* 0x002fe200078e02f6 */
[----:B------:R-:W-:Y:S01]  /*2bb20*/  ISETP.LT.AND P6, PT, R7, UR9, !P0 ;  /* 0x0000000907007c0c */ /* 0x000fe2000c7c1270 */
[----:B------:R-:W-:Y:S01]  /*2bb30*/  ULDC.64 UR22, c[0x0][0x228] ;  /* 0x00008a0000167ab9 */ /* 0x000fe20000000a00 */
[----:B------:R-:W-:Y:S01]  /*2bb40*/  ISETP.LT.AND P0, PT, R8, UR8, !P0 ;  /* 0x0000000808007c0c */ /* 0x000fe2000c701270 */
[----:B------:R-:W-:Y:S01]  /*2bb50*/  IMAD.WIDE R240, R0, 0x2, R10 ;  /* 0x0000000200f07825 */ /* 0x000fe200078e020a */
[----:B------:R-:W-:-:S03]  /*2bb60*/  ULDC.64 UR8, c[0x0][0x228] ;  /* 0x00008a0000087ab9 */ /* 0x000fc60000000a00 */
[----:B------:R-:W-:-:S04]  /*2bb70*/  IMAD.WIDE R236, R0, 0x2, R2 ;  /* 0x0000000200ec7825 */ /* 0x000fc800078e0202 */
[----:B------:R-:W-:Y:S01]  /*2bb80*/  VIADD R0, R0, UR5 ;  /* 0x0000000500007c36 */ /* 0x000fe20008000000 */
[----:B------:R-:W-:Y:S01]  /*2bb90*/  ULDC UR5, c[0x0][0x248] ;  /* 0x0000920000057ab9 */ /* 0x000fe20000000800 */
[----:B---3--:R0:W-:Y:S04]  /*2bba0*/  @P1 STG.E.U16 desc[UR6][R86.64], R249 ;  /* 0x000000f956001986 */ /* 0x0081e8000c101506 */
[----:B0-----:R-:W3:Y:S01]  /*2bbb0*/  LDL.LU.64 R86, [R1+0x1740] ;  /* 0x0017400001567983 */ /* 0x001ee20000300a00 */
[----:B----4-:R-:W-:-:S03]  /*2bbc0*/  PRMT R85, R249, 0x7632, R85 ;  /* 0x00007632f9557816 */ /* 0x010fc60000000055 */
[----:B------:R-:W4:Y:S01]  /*2bbd0*/  LDL.LU R249, [R1+0x1c8] ;  /* 0x0001c80001f97983 */ /* 0x000f220000300800 */
[----:B--2---:R-:W-:-:S03]  /*2bbe0*/  PRMT R84, R248, 0x7632, R84 ;  /* 0x00007632f8547816 */ /* 0x004fc60000000054 */
[----:B------:R-:W-:Y:S04]  /*2bbf0*/  @P5 STG.E.U16 desc[UR6][R242.64], R85 ;  /* 0x00000055f2005986 */ /* 0x000fe8000c101506 */
[----:B------:R0:W-:Y:S04]  /*2bc00*/  @P6 STG.E.U16 desc[UR6][R240.64], R248 ;  /* 0x000000f8f0006986 */ /* 0x0001e8000c101506 */
[----:B------:R1:W-:Y:S01]  /*2bc10*/  @P0 STG.E.U16 desc[UR6][R236.64], R84 ;  /* 0x00000054ec000986 */ /* 0x0003e2000c101506 */
[----:B------:R-:W-:Y:S01]  /*2bc20*/  ISETP.LT.AND P0, PT, R5, UR10, !P2 ;  /* 0x0000000a05007c0c */ /* 0x000fe2000d701270 */
[----:B------:R-:W-:Y:S01]  /*2bc30*/  VIADD R239, R4, 0x9b ;  /* 0x0000009b04ef7836 */ /* 0x000fe20000000000 */
[----:B------:R-:W-:Y:S01]  /*2bc40*/  ULDC UR10, c[0x0][0x228] ;  /* 0x00008a00000a7ab9 */ /* 0x000fe20000000800 */
[----:B0-----:R-:W2:Y:S01]  /*2bc50*/  LDL.LU R248, [R1+0x1b8] ;  /* 0x0001b80001f87983 */ /* 0x001ea20000300800 */
[----:B-1----:R-:W-:-:S09]  /*2bc60*/  IMAD.WIDE R84, R0, 0x2, R246 ;  /* 0x0000000200547825 */ /* 0x002fd200078e02f6 */
[----:B------:R0:W-:Y:S04]  /*2bc70*/  @P0 STG.E.U16 desc[UR6][R84.64], R250 ;  /* 0x000000fa54000986 */ /* 0x0001e8000c101506 */
[----:B0-----:R-:W4:Y:S01]  /*2bc80*/  LDL.LU.64 R84, [R1+0x1738] ;  /* 0x0017380001547983 */ /* 0x001f220000300a00 */
[----:B------:R-:W-:Y:S01]  /*2bc90*/  ISETP.GE.AND P1, PT, R239, UR9, PT ;  /* 0x00000009ef007c0c */ /* 0x000fe2000bf26270 */
[----:B------:R-:W-:Y:S01]  /*2bca0*/  ULDC UR9, c[0x0][0x228] ;  /* 0x00008a0000097ab9 */ /* 0x000fe20000000800 */
[----:B------:R-:W-:Y:S02]  /*2bcb0*/  ISETP.LT.AND P5, PT, R6, UR11, !P2 ;  /* 0x0000000b06007c0c */ /* 0x000fe4000d7a1270 */
[----:B------:R-:W-:Y:S01]  /*2bcc0*/  ISETP.LT.AND P6, PT, R7, UR10, !P2 ;  /* 0x0000000a07007c0c */ /* 0x000fe2000d7c1270 */
[----:B------:R-:W-:Y:S01]  /*2bcd0*/  IMAD.WIDE R242, R0, 0x2, R244 ;  /* 0x0000000200f27825 */ /* 0x000fe200078e02f4 */
[----:B------:R-:W-:Y:S01]  /*2bce0*/  ISETP.LT.AND P2, PT, R8, UR9, !P2 ;  /* 0x0000000908007c0c */ /* 0x000fe2000d741270 */
[----:B------:R-:W-:Y:S01]  /*2bcf0*/  ULDC.64 UR10, c[0x0][0x228] ;  /* 0x00008a00000a7ab9 */ /* 0x000fe20000000a00 */
[----:B------:R-:W-:Y:S01]  /*2bd00*/  ULDC UR9, c[0x0][0x228] ;  /* 0x00008a0000097ab9 */ /* 0x000fe20000000800 */
        /* <DEDUP_REMOVED lines=8> */
[----:B------:R-:W-:Y:S04]  /*2bd90*/  @P6 STG.E.U16 desc[UR6][R240.64], R251 ;  /* 0x000000fbf0006986 */ /* 0x000fe8000c101506 */
[----:B------:R0:W-:Y:S01]  /*2bda0*/  @P2 STG.E.U16 desc[UR6][R236.64], R86 ;  /* 0x00000056ec002986 */ /* 0x0001e2000c101506 */
[----:B------:R-:W-:Y:S02]  /*2bdb0*/  ISETP.LT.AND P2, PT, R5, UR20, !P4 ;  /* 0x0000001405007c0c */ /* 0x000fe4000e741270 */
[----:B----4-:R-:W-:Y:S01]  /*2bdc0*/  PRMT R85, R249, 0x7632, R85 ;  /* 0x00007632f9557816 */ /* 0x010fe20000000055 */
[----:B0-----:R-:W-:Y:S01]  /*2bdd0*/  IMAD.WIDE R86, R0, 0x2, R246 ;  /* 0x0000000200567825 */ /* 0x001fe200078e02f6 */
[----:B------:R-:W4:Y:S03]  /*2bde0*/  LDL.LU R251, [R1+0x1dc] ;  /* 0x0001dc0001fb7983 */ /* 0x000f260000300800 */
[----:B------:R-:W-:-:S06]  /*2bdf0*/  VIADD R239, R4, 0x9a ;  /* 0x0000009a04ef7836 */ /* 0x000fcc0000000000 */
[----:B------:R0:W-:Y:S01]  /*2be00*/  @P2 STG.E.U16 desc[UR6][R86.64], R249 ;  /* 0x000000f956002986 */ /* 0x0001e2000c101506 */
[----:B------:R-:W-:Y:S01]  /*2be10*/  ISETP.LT.AND P5, PT, R6, UR13, !P4 ;  /* 0x0000000d06007c0c */ /* 0x000fe2000e7a1270 */
[----:B------:R-:W-:Y:S01]  /*2be20*/  IMAD.WIDE R242, R0, 0x2, R244 ;  /* 0x0000000200f27825 */ /* 0x000fe200078e02f4 */
[----:B--2---:R-:W-:Y:S01]  /*2be30*/  PRMT R84, R248, 0x7632, R84 ;  /* 0x00007632f8547816 */ /* 0x004fe20000000054 */
[----:B------:R-:W-:Y:S01]  /*2be40*/  ULDC UR13, c[0x0][0x228] ;  /* 0x00008a00000d7ab9 */ /* 0x000fe20000000800 */
[----:B------:R-:W-:Y:S01]  /*2be50*/  ULDC.64 UR20, c[0x0][0x228] ;  /* 0x00008a0000147ab9 */ /* 0x000fe20000000a00 */
[----:B0-----:R-:W2:Y:S04]  /*2be60*/  LDL.LU.64 R86, [R1+0x1730] ;  /* 0x0017300001567983 */ /* 0x001ea80000300a00 */
[----:B------:R-:W4:Y:S01]  /*2be70*/  LDL.LU R249, [R1+0x1cc] ;  /* 0x0001cc0001f97983 */ /* 0x000f220000300800 */
[----:B------:R-:W-:Y:S01]  /*2be80*/  ISETP.GE.AND P0, PT, R239, UR11, PT ;  /* 0x0000000bef007c0c */ /* 0x000fe2000bf06270 */
[----:B------:R-:W-:-:S02]  /*2be90*/  ULDC UR11, c[0x0][0x228] ;  /* 0x00008a00000b7ab9 */ /* 0x000fc40000000800 */
[----:B------:R-:W-:Y:S01]  /*2bea0*/  ISETP.LT.AND P6, PT, R7, UR11, !P4 ;  /* 0x0000000b07007c0c */ /* 0x000fe2000e7c1270 */
[----:B------:R-:W-:Y:S01]  /*2beb0*/  VIADD R239, R4, 0x16 ;  /* 0x0000001604ef7836 */ /* 0x000fe20000000000 */
[----:B------:R-:W-:Y:S01]  /*2bec0*/  ISETP.LT.AND P4, PT, R8, UR9, !P4 ;  /* 0x0000000908007c0c */ /* 0x000fe2000e781270 */
[C---:B------:R-:W-:Y:S01]  /*2bed0*/  IMAD.WIDE R240, R0.reuse, 0x2, R10 ;  /* 0x0000000200f07825 */ /* 0x040fe200078e020a */
[----:B------:R-:W-:Y:S01]  /*2bee0*/  @P5 STG.E.U16 desc[UR6][R242.64], R85 ;  /* 0x00000055f2005986 */ /* 0x000fe2000c101506 */
[----:B------:R-:W-:Y:S02]  /*2bef0*/  ULDC UR11, c[0x0][0x228] ;  /* 0x00008a00000b7ab9 */ /* 0x000fe40000000800 */
[----:B------:R-:W-:Y:S01]  /*2bf00*/  IMAD.WIDE R236, R0, 0x2, R2 ;  /* 0x0000000200ec7825 */ /* 0x000fe200078e0202 */
[----:B------:R-:W-:Y:S01]  /*2bf10*/  ISETP.GE.AND P2, PT, R239, UR23, PT ;  /* 0x00000017ef007c0c */ /* 0x000fe2000bf46270 */
[----:B------:R-:W-:Y:S01]  /*2bf20*/  ULDC UR9, c[0x0][0x228] ;  /* 0x00008a0000097ab9 */ /* 0x000fe20000000800 */
[----:B------:R-:W-:-:S03]  /*2bf30*/  ULDC UR23, c[0x0][0x22c] ;  /* 0x00008b0000177ab9 */ /* 0x000fc60000000800 */
[----:B------:R0:W-:Y:S04]  /*2bf40*/  @P6 STG.E.U16 desc[UR6][R240.64], R248 ;  /* 0x000000f8f0006986 */ /* 0x0001e8000c101506 */
[----:B------:R1:W-:Y:S01]  /*2bf50*/  @P4 STG.E.U16 desc[UR6][R236.64], R84 ;  /* 0x00000054ec004986 */ /* 0x0003e2000c101506 */
[----:B------:R-:W-:Y:S01]  /*2bf60*/  ISETP.LT.AND P4, PT, R5, UR18, !P2 ;  /* 0x0000001205007c0c */ /* 0x000fe2000d781270 */
[----:B------:R-:W-:Y:S02]  /*2bf70*/  VIADD R0, R0, UR5 ;  /* 0x0000000500007c36 */ /* 0x000fe40008000000 */
[----:B0-----:R-:W4:Y:S01]  /*2bf80*/  LDL.LU R248, [R1+0x1bc] ;  /* 0x0001bc0001f87983 */ /* 0x001f220000300800 */
[----:B------:R-:W-:Y:S02]  /*2bf90*/  ISETP.LT.AND P5, PT, R6, UR13, !P2 ;  /* 0x0000000d06007c0c */ /* 0x000fe4000d7a1270 */
[----:B------:R-:W-:Y:S01]  /*2bfa0*/  ISETP.LT.AND P6, PT, R7, UR11, !P2 ;  /* 0x0000000b07007c0c */ /* 0x000fe2000d7c1270 */
[----:B-1----:R-:W-:Y:S01]  /*2bfb0*/  IMAD.WIDE R84, R0, 0x2, R246 ;  /* 0x0000000200547825 */ /* 0x002fe200078e02f6 */
[----:B------:R-:W-:Y:S01]  /*2bfc0*/  ISETP.LT.AND P2, PT, R8, UR9, !P2 ;  /* 0x0000000908007c0c */ /* 0x000fe2000d741270 */
[----:B------:R-:W-:Y:S01]  /*2bfd0*/  ULDC UR5, c[0x0][0x248] ;  /* 0x0000920000057ab9 */ /* 0x000fe20000000800 */
[----:B------:R-:W-:Y:S01]  /*2bfe0*/  ULDC UR13, c[0x0][0x228] ;  /* 0x00008a00000d7ab9 */ /* 0x000fe20000000800 */
[----:B------:R-:W-:Y:S01]  /*2bff0*/  VIADD R239, R4, 0x17 ;  /* 0x0000001704ef7836 */ /* 0x000fe20000000000 */
[----:B------:R-:W-:Y:S01]  /*2c000*/  ULDC UR11, c[0x0][0x228] ;  /* 0x00008a00000b7ab9 */ /* 0x000fe20000000800 */
[----:B------:R-:W-:Y:S01]  /*2c010*/  IMAD.WIDE R242, R0, 0x2, R244 ;  /* 0x0000000200f27825 */ /* 0x000fe200078e02f4 */
[----:B------:R-:W-:Y:S01]  /*2c020*/  ULDC UR9, c[0x0][0x228] ;  /* 0x00008a0000097ab9 */ /* 0x000fe20000000800 */
[----:B------:R-:W-:-:S02]  /*2c030*/  ULDC.64 UR18, c[0x0][0x228] ;  /* 0x00008a0000127ab9 */ /* 0x000fc40000000a00 */
[----:B------:R-:W-:-:S04]  /*2c040*/  IMAD.WIDE R240, R0, 0x2, R10 ;  /* 0x0000000200f07825 */ /* 0x000fc800078e020a */
[----:B------:R-:W-:-:S04]  /*2c050*/  IMAD.WIDE R236, R0, 0x2, R2 ;  /* 0x0000000200ec7825 */ /* 0x000fc800078e0202 */
[----:B------:R-:W-:Y:S01]  /*2c060*/  VIADD R0, R0, UR5 ;  /* 0x0000000500007c36 */ /* 0x000fe20008000000 */
[----:B------:R-:W-:Y:S01]  /*2c070*/  ULDC UR5, c[0x0][0x248] ;  /* 0x0000920000057ab9 */ /* 0x000fe20000000800 */
[----:B---3--:R0:W-:Y:S04]  /*2c080*/  @P4 STG.E.U16 desc[UR6][R84.64], R250 ;  /* 0x000000fa54004986 */ /* 0x0081e8000c101506 */
[----:B0-----:R-:W3:Y:S01]  /*2c090*/  LDL.LU.64 R84, [R1+0x1728] ;  /* 0x0017280001547983 */ /* 0x001ee20000300a00 */
[----:B------:R-:W-:Y:S02]  /*2c0a0*/  ISETP.GE.AND P4, PT, R239, UR21, PT ;  /* 0x00000015ef007c0c */ /* 0x000fe4000bf86270 */
[----:B--2---:R-:W-:Y:S02]  /*2c0b0*/  PRMT R87, R250, 0x7632, R87 ;  /* 0x00007632fa577816 */ /* 0x004fe40000000057 */
[----:B------:R-:W2:Y:S01]  /*2c0c0*/  LDL.LU R250, [R1+0x1a0] ;  /* 0x0001a00001fa7983 */ /* 0x000ea20000300800 */
[----:B----4-:R-:W-:-:S03]  /*2c0d0*/  PRMT R86, R251, 0x7632, R86 ;  /* 0x00007632fb567816 */ /* 0x010fc60000000056 */
[----:B------:R-:W-:Y:S04]  /*2c0e0*/  @P5 STG.E.U16 desc[UR6][R242.64], R87 ;  /* 0x00000057f2005986 */ /* 0x000fe8000c101506 */
[----:B------:R0:W-:Y:S04]  /*2c0f0*/  @P6 STG.E.U16 desc[UR6][R240.64], R251 ;  /* 0x000000fbf0006986 */ /* 0x0001e8000c101506 */
[----:B------:R1:W-:Y:S01]  /*2c100*/  @P2 STG.E.U16 desc[UR6][R236.64], R86 ;  /* 0x00000056ec002986 */ /* 0x0003e2000c101506 */
[----:B------:R-:W-:Y:S01]  /*2c110*/  ISETP.LT.AND P2, PT, R5, UR16, !P4 ;  /* 0x0000001005007c0c */ /* 0x000fe2000e741270 */
[----:B------:R-:W-:-:S02]  /*2c120*/  VIADD R239, R4, 0x18 ;  /* 0x0000001804ef7836 */ /* 0x000fc40000000000 */
[----:B0-----:R-:W4:Y:S01]  /*2c130*/  LDL.LU R251, [R1+0x190] ;  /* 0x0001900001fb7983 */ /* 0x001f220000300800 */
[----:B------:R-:W-:Y:S01]  /*2c140*/  ISETP.LT.AND P5, PT, R6, UR13, !P4 ;  /* 0x0000000d06007c0c */ /* 0x000fe2000e7a1270 */
[C---:B------:R-:W-:Y:S01]  /*2c150*/  IMAD.WIDE R242, R0.reuse, 0x2, R244 ;  /* 0x0000000200f27825 */ /* 0x040fe200078e02f4 */
[----:B------:R-:W-:Y:S01]  /*2c160*/  ISETP.LT.AND P6, PT, R7, UR11, !P4 ;  /* 0x0000000b07007c0c */ /* 0x000fe2000e7c1270 */
[----:B------:R-:W-:Y:S02]  /*2c170*/  ULDC UR13, c[0x0][0x228] ;  /* 0x00008a00000d7ab9 */ /* 0x000fe40000000800 */
[----:B-1----:R-:W-:Y:S01]  /*2c180*/  IMAD.WIDE R86, R0, 0x2, R246 ;  /* 0x0000000200567825 */ /* 0x002fe200078e02f6 */
[----:B------:R-:W-:Y:S01]  /*2c190*/  ULDC UR11, c[0x0][0x228] ;  /* 0x00008a00000b7ab9 */ /* 0x000fe20000000800 */
[----:B------:R-:W-:-:S03]  /*2c1a0*/  ULDC.64 UR16, c[0x0][0x228] ;  /* 0x00008a0000107ab9 */ /* 0x000fc60000000a00 */
[----:B------:R0:W-:Y:S04]  /*2c1b0*/  @P2 STG.E.U16 desc[UR6][R86.64], R249 ;  /* 0x000000f956002986 */ /* 0x0001e8000c101506 */
[----:B0-----:R-:W2:Y:S01]  /*2c1c0*/  LDL.LU.64 R86, [R1+0x1720] ;  /* 0x0017200001567983 */ /* 0x001ea20000300a00 */
[----:B------:R-:W-:Y:S01]  /*2c1d0*/  ISETP.LT.AND P4, PT, R8, UR9, !P4 ;  /* 0x0000000908007c0c */ /* 0x000fe2000e781270 */
[C---:B------:R-:W-:Y:S01]  /*2c1e0*/  IMAD.WIDE R240, R0.reuse, 0x2, R10 ;  /* 0x0000000200f07825 */ /* 0x040fe200078e020a */
[----:B------:R-:W-:Y:S01]  /*2c1f0*/  ISETP.GE.AND P2, PT, R239, UR19, PT ;  /* 0x00000013ef007c0c */ /* 0x000fe2000bf46270 */
[----:B------:R-:W-:Y:S02]  /*2c200*/  ULDC UR9, c[0x0][0x228] ;  /* 0x00008a0000097ab9 */ /* 0x000fe40000000800 */
        /* <DEDUP_REMOVED lines=10> */
[----:B--2---:R-:W-:Y:S01]  /*2c2b0*/  PRMT R87, R250, 0x7632, R87 ;  /* 0x00007632fa577816 */ /* 0x004fe20000000057 */
[----:B0-----:R-:W-:Y:S01]  /*2c2c0*/  IMAD.WIDE R84, R0, 0x2, R246 ;  /* 0x0000000200547825 */ /* 0x001fe200078e02f6 */
[----:B------:R-:W2:Y:S01]  /*2c2d0*/  LDL.LU R248, [R1+0x170] ;  /* 0x0001700001f87983 */ /* 0x000ea20000300800 */
[----:B------:R-:W-:Y:S01]  /*2c2e0*/  ISETP.LT.AND P5, PT, R6, UR13, !P2 ;  /* 0x0000000d06007c0c */ /* 0x000fe2000d7a1270 */
[----:B------:R-:W-:-:S07]  /*2c2f0*/  ULDC.64 UR14, c[0x0][0x228] ;  /* 0x00008a00000e7ab9 */ /* 0x000fce0000000a00 */
[----:B------:R0:W-:Y:S04]  /*2c300*/  @P4 STG.E.U16 desc[UR6][R84.64], R250 ;  /* 0x000000fa54004986 */ /* 0x0001e8000c101506 */
[----:B0-----:R-:W2:Y:S04]  /*2c310*/  LDL.LU.64 R84, [R1+0x1718] ;  /* 0x0017180001547983 */ /* 0x001ea80000300a00 */
[----:B------:R-:W2:Y:S01]  /*2c320*/  LDL.LU R250, [R1+0x1a4] ;  /* 0x0001a40001fa7983 */ /* 0x000ea20000300800 */
[----:B------:R-:W-:Y:S01]  /*2c330*/  ISETP.LT.AND P6, PT, R7, UR11, !P2 ;  /* 0x0000000b07007c0c */ /* 0x000fe2000d7c1270 */
[----:B------:R-:W-:Y:S01]  /*2c340*/  VIADD R239, R4, 0x19 ;  /* 0x0000001904ef7836 */ /* 0x000fe20000000000 */
[----:B------:R-:W-:Y:S01]  /*2c350*/  ISETP.LT.AND P2, PT, R8, UR9, !P2 ;  /* 0x0000000908007c0c */ /* 0x000fe2000d741270 */
[----:B------:R-:W-:Y:S01]  /*2c360*/  IMAD.WIDE R242, R0, 0x2, R244 ;  /* 0x0000000200f27825 */ /* 0x000fe200078e02f4 */
[----:B----4-:R-:W-:Y:S01]  /*2c370*/  PRMT R86, R251, 0x7632, R86 ;  /* 0x00007632fb567816 */ /* 0x010fe20000000056 */
[----:B------:R-:W-:-:S02]  /*2c380*/  ULDC UR11, c[0x0][0x228] ;  /* 0x00008a00000b7ab9 */ /* 0x000fc40000000800 */
[----:B------:R-:W-:Y:S01]  /*2c390*/  IMAD.WIDE R240, R0, 0x2, R10 ;  /* 0x0000000200f07825 */ /* 0x000fe200078e020a */
[----:B------:R-:W-:-:S03]  /*2c3a0*/  ISETP.GE.AND P4, PT, R239, UR17, PT ;  /* 0x00000011ef007c0c */ /* 0x000fc6000bf86270 */
[----:B------:R-:W-:Y:S01]  /*2c3b0*/  IMAD.WIDE R236, R0, 0x2, R2 ;  /* 0x0000000200ec7825 */ /* 0x000fe200078e0202 */
[----:B------:R-:W-:Y:S01]  /*2c3c0*/  @P5 STG.E.U16 desc[UR6][R242.64], R87 ;  /* 0x00000057f2005986 */ /* 0x000fe2000c101506 */
[----:B------:R-:W-:-:S03]  /*2c3d0*/  ULDC UR9, c[0x0][0x228] ;  /* 0x00008a0000097ab9 */ /* 0x000fc60000000800 */
[----:B------:R0:W-:Y:S04]  /*2c3e0*/  @P6 STG.E.U16 desc[UR6][R240.64], R251 ;  /* 0x000000fbf0006986 */ /* 0x0001e8000c101506 */
[----:B------:R1:W-:Y:S01]  /*2c3f0*/  @P2 STG.E.U16 desc[UR6][R236.64], R86 ;  /* 0x00000056ec002986 */ /* 0x0003e2000c101506 */
[----:B------:R-:W-:Y:S01]  /*2c400*/  ISETP.LT.AND P2, PT, R5, UR12, !P4 ;  /* 0x0000000c05007c0c */ /* 0x000fe2000e741270 */
[----:B------:R-:W-:Y:S01]  /*2c410*/  VIADD R0, R0, UR5 ;  /* 0x0000000500007c36 */ /* 0x000fe20008000000 */
[----:B------:R-:W-:Y:S01]  /*2c420*/  ULDC UR12, c[0x0][0x228] ;  /* 0x00008a00000c7ab9 */ /* 0x000fe20000000800 */
[----:B0-----:R-:W4:Y:S01]  /*2c430*/  LDL.LU R251, [R1+0x194] ;  /* 0x0001940001fb7983 */ /* 0x001f220000300800 */
[----:B------:R-:W-:Y:S01]  /*2c440*/  ISETP.LT.AND P6, PT, R7, UR11, !P4 ;  /* 0x0000000b07007c0c */ /* 0x000fe2000e7c1270 */
[----:B------:R-:W-:Y:S01]  /*2c450*/  VIADD R239, R4, 0x1a ;  /* 0x0000001a04ef7836 */ /* 0x000fe20000000000 */
[----:B------:R-:W-:Y:S01]  /*2c460*/  ULDC UR5, c[0x0][0x248] ;  /* 0x0000920000057ab9 */ /* 0x000fe20000000800 */
[----:B-1----:R-:W-:Y:S01]  /*2c470*/  IMAD.WIDE R86, R0, 0x2, R246 ;  /* 0x0000000200567825 */ /* 0x002fe200078e02f6 */
[----:B------:R-:W-:Y:S01]  /*2c480*/  ISETP.LT.AND P5, PT, R6, UR12, !P4 ;  /* 0x0000000c06007c0c */ /* 0x000fe2000e7a1270 */
[----:B------:R-:W-:Y:S01]  /*2c490*/  ULDC UR12, c[0x0][0x228] ;  /* 0x00008a00000c7ab9 */ /* 0x000fe20000000800 */
[----:B------:R-:W-:Y:S01]  /*2c4a0*/  ISETP.LT.AND P4, PT, R8, UR9, !P4 ;  /* 0x0000000908007c0c */ /* 0x000fe2000e781270 */
[----:B------:R-:W-:Y:S01]  /*2c4b0*/  IMAD.WIDE R242, R0, 0x2, R244 ;  /* 0x0000000200f27825 */ /* 0x000fe200078e02f4 */
[----:B------:R-:W-:Y:S01]  /*2c4c0*/  ULDC UR11, c[0x0][0x228] ;  /* 0x00008a00000b7ab9 */ /* 0x000fe20000000800 */
[----:B------:R-:W-:-:S02]  /*2c4d0*/  ULDC UR9, c[0x0][0x228] ;  /* 0x00008a0000097ab9 */ /* 0x000fc40000000800 */
        /* <DEDUP_REMOVED lines=9> */
[----:B------:R-:W-:-:S03]  /*2c570*/  PRMT R84, R248, 0x7632, R84 ;  /* 0x00007632f8547816 */ /* 0x000fc60000000054 */
[----:B------:R-:W-:Y:S04]  /*2c580*/  @P5 STG.E.U16 desc[UR6][R242.64], R85 ;  /* 0x00000055f2005986 */ /* 0x000fe8000c101506 */
[----:B------:R0:W-:Y:S04]  /*2c590*/  @P6 STG.E.U16 desc[UR6][R240.64], R248 ;  /* 0x000000f8f0006986 */ /* 0x0001e8000c101506 */
[----:B------:R1:W-:Y:S01]  /*2c5a0*/  @P4 STG.E.U16 desc[UR6][R236.64], R84 ;  /* 0x00000054ec004986 */ /* 0x0003e2000c101506 */
[----:B------:R-:W-:Y:S01]  /*2c5b0*/  ISETP.LT.AND P4, PT, R5, UR22, !P2 ;  /* 0x0000001605007c0c */ /* 0x000fe2000d781270 */
[----:B------:R-:W-:-:S02]  /*2c5c0*/  VIADD R239, R4, 0x1b ;  /* 0x0000001b04ef7836 */ /* 0x000fc40000000000 */
[----:B0-----:R-:W2:Y:S01]  /*2c5d0*/  LDL.LU R248, [R1+0x174] ;  /* 0x0001740001f87983 */ /* 0x001ea20000300800 */
[----:B------:R-:W-:Y:S01]  /*2c5e0*/  ISETP.LT.AND P5, PT, R6, UR12, !P2 ;  /* 0x0000000c06007c0c */ /* 0x000fe2000d7a1270 */
[C---:B------:R-:W-:Y:S01]  /*2c5f0*/  IMAD.WIDE R242, R0.reuse, 0x2, R244 ;  /* 0x0000000200f27825 */ /* 0x040fe200078e02f4 */
[----:B------:R-:W-:Y:S01]  /*2c600*/  ISETP.LT.AND P6, PT, R7, UR11, !P2 ;  /* 0x0000000b07007c0c */ /* 0x000fe2000d7c1270 */
[----:B------:R-:W-:Y:S02]  /*2c610*/  ULDC.64 UR12, c[0x0][0x228] ;  /* 0x00008a00000c7ab9 */ /* 0x000fe40000000a00 */
[----:B-1----:R-:W-:Y:S01]  /*2c620*/  IMAD.WIDE R84, R0, 0x2, R246 ;  /* 0x0000000200547825 */ /* 0x002fe200078e02f6 */
[----:B------:R-:W-:Y:S01]  /*2c630*/  ULDC UR11, c[0x0][0x228] ;  /* 0x00008a00000b7ab9 */ /* 0x000fe20000000800 */
[----:B------:R-:W-:-:S03]  /*2c640*/  ULDC UR22, c[0x0][0x22c] ;  /* 0x00008b0000167ab9 */ /* 0x000fc60000000800 */
[----:B------:R0:W-:Y:S04]  /*2c650*/  @P4 STG.E.U16 desc[UR6][R84.64], R250 ;  /* 0x000000fa54004986 */ /* 0x0001e8000c101506 */
[----:B0-----:R-:W2:Y:S01]  /*2c660*/  LDL.LU.64 R84, [R1+0x1708] ;  /* 0x0017080001547983 */ /* 0x001ea20000300a00 */
[----:B------:R-:W-:Y:S01]  /*2c670*/  ISETP.LT.AND P2, PT, R8, UR9, !P2 ;  /* 0x0000000908007c0c */ /* 0x000fe2000d741270 */
[C---:B------:R-:W-:Y:S01]  /*2c680*/  IMAD.WIDE R240, R0.reuse, 0x2, R10 ;  /* 0x0000000200f07825 */ /* 0x040fe200078e020a */
[----:B------:R-:W-:Y:S01]  /*2c690*/  ISETP.GE.AND P4, PT, R239, UR13, PT ;  /* 0x0000000def007c0c */ /* 0x000fe2000bf86270 */
[----:B------:R-:W-:Y:S01]  /*2c6a0*/  ULDC UR13, c[0x0][0x228] ;  /* 0x00008a00000d7ab9 */ /* 0x000fe20000000800 */
[----:B------:R-:W-:Y:S01]  /*2c6b0*/  ULDC UR9, c[0x0][0x228] ;  /* 0x00008a0000097ab9 */ /* 0x000fe20000000800 */
[----:B------:R-:W-:-:S04]  /*2c6c0*/  IMAD.WIDE R236, R0, 0x2, R2 ;  /* 0x0000000200ec7825 */ /* 0x000fc800078e0202 */
[----:B------:R-:W-:Y:S01]  /*2c6d0*/  VIADD R0, R0, UR5 ;  /* 0x0000000500007c36 */ /* 0x000fe20008000000 */
[----:B------:R-:W-:Y:S01]  /*2c6e0*/  ULDC UR5, c[0x0][0x248] ;  /* 0x0000920000057ab9 */ /* 0x000fe20000000800 */
[----:B---3--:R-:W-:Y:S02]  /*2c6f0*/  PRMT R87, R250, 0x7632, R87 ;  /* 0x00007632fa577816 */ /* 0x008fe40000000057 */
[----:B------:R-:W3:Y:S01]  /*2c700*/  LDL.LU R250, [R1+0x1a8] ;  /* 0x0001a80001fa7983 */ /* 0x000ee20000300800 */
[----:B----4-:R-:W-:-:S03]  /*2c710*/  PRMT R86, R251, 0x7632, R86 ;  /* 0x00007632fb567816 */ /* 0x010fc60000000056 */
        /* <DEDUP_REMOVED lines=8> */
[----:B------:R-:W-:Y:S01]  /*2c7a0*/  ULDC.64 UR20, c[0x0][0x228] ;  /* 0x00008a0000147ab9 */ /* 0x000fe20000000a00 */
[----:B------:R-:W-:-:S06]  /*2c7b0*/  ISETP.LT.AND P6, PT, R7, UR11, !P4 ;  /* 0x0000000b07007c0c */ /* 0x000fcc000e7c1270 */
[----:B------:R0:W-:Y:S01]  /*2c7c0*/  @P2 STG.E.U16 desc[UR6][R86.64], R249 ;  /* 0x000000f956002986 */ /* 0x0001e2000c101506 */
[----:B------:R-:W-:Y:S01]  /*2c7d0*/  VIADD R239, R4, 0x1c ;  /* 0x0000001c04ef7836 */ /* 0x000fe20000000000 */
[----:B------:R-:W-:Y:S01]  /*2c7e0*/  PRMT R84, R248, 0x7632, R84 ;  /* 0x00007632f8547816 */ /* 0x000fe20000000054 */
[----:B------:R-:W-:Y:S01]  /*2c7f0*/  IMAD.WIDE R242, R0, 0x2, R244 ;  /* 0x0000000200f27825 */ /* 0x000fe200078e02f4 */
[----:B------:R-:W-:Y:S01]  /*2c800*/  ULDC UR13, c[0x0][0x228] ;  /* 0x00008a00000d7ab9 */ /* 0x000fe20000000800 */
[----:B------:R-:W-:Y:S01]  /*2c810*/  ULDC UR11, c[0x0][0x228] ;  /* 0x00008a00000b7ab9 */ /* 0x000fe20000000800 */
[----:B0-----:R-:W4:Y:S04]  /*2c820*/  LDL.LU.64 R86, [R1+0x1700] ;  /* 0x0017000001567983 */ /* 0x001f280000300a00 */
[----:B------:R-:W2:Y:S01]  /*2c830*/  LDL.LU R249, [R1+0x188] ;  /* 0x0001880001f97983 */ /* 0x000ea20000300800 */
[----:B------:R-:W-:Y:S01]  /*2c840*/  ISETP.LT.AND P4, PT, R8, UR9, !P4 ;  /* 0x0000000908007c0c */ /* 0x000fe2000e781270 */
        /* <DEDUP_REMOVED lines=8> */
[----:B------:R-:W-:Y:S02]  /*2c8d0*/  VIADD R0, R0, UR5 ;  /* 0x0000000500007c36 */ /* 0x000fe40008000000 */
[----:B0-----:R-:W2:Y:S01]  /*2c8e0*/  LDL.LU R248, [R1+0x178] ;  /* 0x0001780001f87983 */ /* 0x001ea20000300800 */
[----:B------:R-:W-:Y:S02]  /*2c8f0*/  ISETP.LT.AND P5, PT, R6, UR13, !P2 ;  /* 0x0000000d06007c0c */ /* 0x000fe4000d7a1270 */
[----:B------:R-:W-:Y:S01]  /*2c900*/  ISETP.LT.AND P6, PT, R7, UR11, !P2 ;  /* 0x0000000b07007c0c */ /* 0x000fe2000d7c1270 */
[----:B-1----:R-:W-:Y:S01]  /*2c910*/  IMAD.WIDE R84, R0, 0x2, R246 ;  /* 0x0000000200547825 */ /* 0x002fe200078e02f6 */
[----:B------:R-:W-:Y:S01]  /*2c920*/  ISETP.LT.AND P2, PT, R8, UR9, !P2 ;  /* 0x0000000908007c0c */ /* 0x000fe2000d741270 */
[----:B------:R-:W-:Y:S01]  /*2c930*/  ULDC.64 UR18, c[0x0][0x228] ;  /* 0x00008a0000127ab9 */ /* 0x000fe20000000a00 */
[----:B------:R-:W-:Y:S01]  /*2c940*/  ULDC UR5, c[0x0][0x248] ;  /* 0x0000920000057ab9 */ /* 0x000fe20000000800 */
[----:B------:R-:W-:Y:S01]  /*2c950*/  VIADD R239, R4, 0x1d ;  /* 0x0000001d04ef7836 */ /* 0x000fe20000000000 */
[----:B------:R-:W-:Y:S01]  /*2c960*/  ULDC UR13, c[0x0][0x228] ;  /* 0x00008a00000d7ab9 */ /* 0x000fe20000000800 */
        /* <DEDUP_REMOVED lines=10> */
[----:B----4-:R-:W-:Y:S02]  /*2ca10*/  PRMT R87, R250, 0x7632, R87 ;  /* 0x00007632fa577816 */ /* 0x010fe40000000057 */
[----:B------:R-:W4:Y:S01]  /*2ca20*/  LDL.LU R250, [R1+0x1ac] ;  /* 0x0001ac0001fa7983 */ /* 0x000f220000300800 */
[----:B--2---:R-:W-:-:S03]  /*2ca30*/  PRMT R86, R251, 0x7632, R86 ;  /* 0x00007632fb567816 */ /* 0x004fc60000000056 */
        /* <DEDUP_REMOVED lines=14> */
[----:B0-----:R-:W4:Y:S01]  /*2cb20*/  LDL.LU.64 R86, [R1+0x16f0] ;  /* 0x0016f00001567983 */ /* 0x001f220000300a00 */
        /* <DEDUP_REMOVED lines=16> */
[----:B------:R-:W4:Y:S01]  /*2cc30*/  LDL.LU R248, [R1+0x17c] ;  /* 0x00017c0001f87983 */ /* 0x000f220000300800 */
[----:B------:R-:W-:Y:S01]  /*2cc40*/  ISETP.LT.AND P5, PT, R6, UR13, !P2 ;  /* 0x0000000d06007c0c */ /* 0x000fe2000d7a1270 */
[----:B------:R-:W-:-:S07]  /*2cc50*/  ULDC.64 UR14, c[0x0][0x228] ;  /* 0x00008a00000e7ab9 */ /* 0x000fce0000000a00 */
[----:B------:R0:W-:Y:S04]  /*2cc60*/  @P4 STG.E.U16 desc[UR6][R84.64], R250 ;  /* 0x000000fa54004986 */ /* 0x0001e8000c101506 */
[----:B0-----:R-:W4:Y:S04]  /*2cc70*/  LDL.LU.64 R84, [R1+0x16e8] ;  /* 0x0016e80001547983 */ /* 0x001f280000300a00 */
[----:B------:R-:W4:Y:S01]  /*2cc80*/  LDL.LU R250, [R1+0x160] ;  /* 0x0001600001fa7983 */ /* 0x000f220000300800 */
[----:B------:R-:W-:Y:S01]  /*2cc90*/  ISETP.LT.AND P6, PT, R7, UR11, !P2 ;  /* 0x0000000b07007c0c */ /* 0x000fe2000d7c1270 */
[----:B------:R-:W-:Y:S01]  /*2cca0*/  VIADD R239, R4, 0x1f ;  /* 0x0000001f04ef7836 */ /* 0x000fe20000000000 */
[----:B------:R-:W-:Y:S01]  /*2ccb0*/  ISETP.LT.AND P2, PT, R8, UR9, !P2 ;  /* 0x0000000908007c0c */ /* 0x000fe2000d741270 */
[----:B------:R-:W-:Y:S01]  /*2ccc0*/  IMAD.WIDE R242, R0, 0x2, R244 ;  /* 0x0000000200f27825 */ /* 0x000fe200078e02f4 */
[----:B--2---:R-:W-:Y:S01]  /*2ccd0*/  PRMT R86, R251, 0x7632, R86 ;  /* 0x00007632fb567816 */ /* 0x004fe20000000056 */
        /* <DEDUP_REMOVED lines=11> */
[----:B0-----:R-:W2:Y:S01]  /*2cd90*/  LDL.LU R251, [R1+0x150] ;  /* 0x0001500001fb7983 */ /* 0x001ea20000300800 */
[----:B------:R-:W-:Y:S01]  /*2cda0*/  ISETP.LT.AND P6, PT, R7, UR11, !P4 ;  /* 0x0000000b07007c0c */ /* 0x000fe2000e7c1270 */
[----:B------:R-:W-:Y:S01]  /*2cdb0*/  VIADD R239, R4, 0x20 ;  /* 0x0000002004ef7836 */ /* 0x000fe20000000000 */
[----:B------:R-:W-:Y:S01]  /*2cdc0*/  ULDC UR5, c[0x0][0x248] ;  /* 0x0000920000057ab9 */ /* 0x000fe20000000800 */
[----:B-1----:R-:W-:Y:S01]  /*2cdd0*/  IMAD.WIDE R86, R0, 0x2, R246 ;  /* 0x0000000200567825 */ /* 0x002fe200078e02f6 */
[----:B------:R-:W-:Y:S01]  /*2cde0*/  ISETP.LT.AND P5, PT, R6, UR12, !P4 ;  /* 0x0000000c06007c0c */ /* 0x000fe2000e7a1270 */
[----:B------:R-:W-:Y:S01]  /*2cdf0*/  ULDC.64 UR12, c[0x0][0x228] ;  /* 0x00008a00000c7ab9 */ /* 0x000fe20000000a00 */
[----:B------:R-:W-:-:S03]  /*2ce00*/  ULDC UR11, c[0x0][0x228] ;  /* 0x00008a00000b7ab9 */ /* 0x000fc60000000800 */
[----:B---3--:R0:W-:Y:S04]  /*2ce10*/  @P2 STG.E.U16 desc[UR6][R86.64], R249 ;  /* 0x000000f956002986 */ /* 0x0081e8000c101506 */
[----:B0-----:R-:W3:Y:S01]  /*2ce20*/  LDL.LU.64 R86, [R1+0x16e0] ;  /* 0x0016e00001567983 */ /* 0x001ee20000300a00 */
[----:B------:R-:W-:Y:S01]  /*2ce30*/  ISETP.LT.AND P4, PT, R8, UR9, !P4 ;  /* 0x0000000908007c0c */ /* 0x000fe2000e781270 */
[C---:B------:R-:W-:Y:S01]  /*2ce40*/  IMAD.WIDE R242, R0.reuse, 0x2, R244 ;  /* 0x0000000200f27825 */ /* 0x040fe200078e02f4 */
[----:B------:R-:W-:Y:S01]  /*2ce50*/  ISETP.GE.AND P2, PT, R239, UR13, PT ;  /* 0x0000000def007c0c */ /* 0x000fe2000bf46270 */
[----:B------:R-:W-:Y:S01]  /*2ce60*/  ULDC UR13, c[0x0][0x228] ;  /* 0x00008a00000d7ab9 */ /* 0x000fe20000000800 */
[----:B------:R-:W-:Y:S01]  /*2ce70*/  ULDC UR9, c[0x0][0x228] ;  /* 0x00008a0000097ab9 */ /* 0x000fe20000000800 */
[----:B------:R-:W-:-:S04]  /*2ce80*/  IMAD.WIDE R240, R0, 0x2, R10 ;  /* 0x0000000200f07825 */ /* 0x000fc800078e020a */
[----:B------:R-:W-:-:S04]  /*2ce90*/  IMAD.WIDE R236, R0, 0x2, R2 ;  /* 0x0000000200ec7825 */ /* 0x000fc800078e0202 */
[----:B------:R-:W-:Y:S01]  /*2cea0*/  VIADD R0, R0, UR5 ;  /* 0x0000000500007c36 */ /* 0x000fe20008000000 */
[----:B------:R-:W-:Y:S01]  /*2ceb0*/  ULDC UR5, c[0x0][0x248] ;  /* 0x0000920000057ab9 */ /* 0x000fe20000000800 */
[----:B----4-:R-:W-:Y:S02]  /*2cec0*/  PRMT R85, R249, 0x7632, R85 ;  /* 0x00007632f9557816 */ /* 0x010fe40000000055 */
[----:B------:R-:W4:Y:S01]  /*2ced0*/  LDL.LU R249, [R1+0x140] ;  /* 0x0001400001f97983 */ /* 0x000f220000300800 */
[----:B------:R-:W-:-:S03]  /*2cee0*/  PRMT R84, R248, 0x7632, R84 ;  /* 0x00007632f8547816 */ /* 0x000fc60000000054 */
        /* <DEDUP_REMOVED lines=19> */
[----:B------:R-:W-:Y:S01]  /*2d020*/  IMAD.WIDE R236, R0, 0x2, R2 ;  /* 0x0000000200ec7825 */ /* 0x000fe200078e0202 */
[----:B---3--:R-:W-:-:S02]  /*2d030*/  PRMT R87, R250, 0x7632, R87 ;  /* 0x00007632fa577816 */ /* 0x008fc40000000057 */
[----:B------:R-:W3:Y:S01]  /*2d040*/  LDL.LU R250, [R1+0x164] ;  /* 0x0001640001fa7983 */ /* 0x000ee20000300800 */
[----:B--2---:R-:W-:-:S03]  /*2d050*/  PRMT R86, R251, 0x7632, R86 ;  /* 0x00007632fb567816 */ /* 0x004fc60000000056 */
[----:B------:R-:W-:Y:S04]  /*2d060*/  @P5 STG.E.U16 desc[UR6][R242.64], R87 ;  /* 0x00000057f2005986 */ /* 0x000fe8000c101506 */
[----:B------:R0:W-:Y:S04]  /*2d070*/  @P6 STG.E.U16 desc[UR6][R240.64], R251 ;  /* 0x000000fbf0006986 */ /* 0x0001e8000c101506 */
[----:B------:R1:W-:Y:S01]  /*2d080*/  @P2 STG.E.U16 desc[UR6][R236.64], R86 ;  /* 0x00000056ec002986 */ /* 0x0003e2000c101506 */
[----:B------:R-:W-:Y:S01]  /*2d090*/  ISETP.LT.AND P2, PT, R5, UR18, !P4 ;  /* 0x0000001205007c0c */ /* 0x000fe2000e741270 */
[----:B------:R-:W-:-:S02]  /*2d0a0*/  VIADD R0, R0, UR5 ;  /* 0x0000000500007c36 */ /* 0x000fc40008000000 */
[----:B0-----:R-:W2:Y:S01]  /*2d0b0*/  LDL.LU R251, [R1+0x154] ;  /* 0x0001540001fb7983 */ /* 0x001ea20000300800 */
[----:B------:R-:W-:Y:S02]  /*2d0c0*/  ISETP.LT.AND P5, PT, R6, UR13, !P4 ;  /* 0x0000000d06007c0c */ /* 0x000fe4000e7a1270 */
[----:B------:R-:W-:Y:S01]  /*2d0d0*/  ISETP.LT.AND P6, PT, R7, UR11, !P4 ;  /* 0x0000000b07007c0c */ /* 0x000fe2000e7c1270 */
[----:B-1----:R-:W-:Y:S01]  /*2d0e0*/  IMAD.WIDE R86, R0, 0x2, R246 ;  /* 0x0000000200567825 */ /* 0x002fe200078e02f6 */
[----:B------:R-:W-:Y:S01]  /*2d0f0*/  ULDC.64 UR18, c[0x0][0x228] ;  /* 0x00008a0000127ab9 */ /* 0x000fe20000000a00 */
[----:B------:R-:W-:Y:S01]  /*2d100*/  ULDC UR5, c[0x0][0x248] ;  /* 0x0000920000057ab9 */ /* 0x000fe20000000800 */
[----:B------:R-:W-:Y:S01]  /*2d110*/  ULDC UR13, c[0x0][0x228] ;  /* 0x00008a00000d7ab9 */ /* 0x000fe20000000800 */
[----:B------:R-:W-:Y:S01]  /*2d120*/  VIADD R239, R4, 0x22 ;  /* 0x0000002204ef7836 */ /* 0x000fe20000000000 */
[----:B------:R-:W-:Y:S01]  /*2d130*/  ULDC UR11, c[0x0][0x228] ;  /* 0x00008a00000b7ab9 */ /* 0x000fe20000000800 */
[----:B----4-:R0:W-:Y:S04]  /*2d140*/  @P2 STG.E.U16 desc[UR6][R86.64], R249 ;  /* 0x000000f956002986 */ /* 0x0101e8000c101506 */
[----:B0-----:R-:W4:Y:S01]  /*2d150*/  LDL.LU.64 R86, [R1+0x16d0] ;  /* 0x0016d00001567983 */ /* 0x001f220000300a00 */
[----:B------:R-:W-:-:S03]  /*2d160*/  PRMT R85, R249, 0x7632, R85 ;  /* 0x00007632f9557816 */ /* 0x000fc60000000055 */
[----:B------:R-:W2:Y:S01]  /*2d170*/  LDL.LU R249, [R1+0x144] ;  /* 0x0001440001f97983 */ /* 0x000ea20000300800 */
[----:B------:R-:W-:Y:S01]  /*2d180*/  ISETP.LT.AND P4, PT, R8, UR9, !P4 ;  /* 0x0000000908007c0c */ /* 0x000fe2000e781270 */
[----:B------:R-:W-:Y:S01]  /*2d190*/  IMAD.WIDE R242, R0, 0x2, R244 ;  /* 0x0000000200f27825 */ /* 0x000fe200078e02f4 */
[----:B------:R-:W-:Y:S01]  /*2d1a0*/  PRMT R84, R248, 0x7632, R84 ;  /* 0x00007632f8547816 */ /* 0x000fe20000000054 */
[----:B------:R-:W-:Y:S02]  /*2d1b0*/  ULDC UR9, c[0x0][0x228] ;  /* 0x00008a0000097ab9 */ /* 0x000fe40000000800 */
[----:B------:R-:W-:Y:S01]  /*2d1c0*/  IMAD.WIDE R240, R0, 0x2, R10 ;  /* 0x0000000200f07825 */ /* 0x000fe200078e020a */
[----:B------:R-:W-:-:S03]  /*2d1d0*/  ISETP.GE.AND P2, PT, R239, UR19, PT ;  /* 0x00000013ef007c0c */ /* 0x000fc6000bf46270 */
[C---:B------:R-:W-:Y:S01]  /*2d1e0*/  IMAD.WIDE R236, R0.reuse, 0x2, R2 ;  /* 0x0000000200ec7825 */ /* 0x040fe200078e0202 */
        /* <DEDUP_REMOVED lines=12> */
[----:B------:R-:W-:Y:S02]  /*2d2b0*/  VIADD R239, R4, 0x23 ;  /* 0x0000002304ef7836 */ /* 0x000fe40000000000 */
[----:B---3--:R0:W-:Y:S01]  /*2d2c0*/  @P4 STG.E.U16 desc[UR6][R84.64], R250 ;  /* 0x000000fa54004986 */ /* 0x0081e2000c101506 */
[----:B------:R-:W-:Y:S01]  /*2d2d0*/  IMAD.WIDE R242, R0, 0x2, R244 ;  /* 0x0000000200f27825 */ /* 0x000fe200078e02f4 */
[----:B------:R-:W-:-:S02]  /*2d2e0*/  ULDC UR11, c[0x0][0x228] ;  /* 0x00008a00000b7ab9 */ /* 0x000fc40000000800 */
[----:B0-----:R-:W3:Y:S01]  /*2d2f0*/  LDL.LU.64 R84, [R1+0x16c8] ;  /* 0x0016c80001547983 */ /* 0x001ee20000300a00 */
[----:B------:R-:W-:Y:S01]  /*2d300*/  ISETP.LT.AND P2, PT, R8, UR9, !P2 ;  /* 0x0000000908007c0c */ /* 0x000fe2000d741270 */
[C---:B------:R-:W-:Y:S01]  /*2d310*/  IMAD.WIDE R240, R0.reuse, 0x2, R10 ;  /* 0x0000000200f07825 */ /* 0x040fe200078e020a */
[----:B------:R-:W-:Y:S01]  /*2d320*/  ISETP.GE.AND P4, PT, R239, UR17, PT ;  /* 0x00000011ef007c0c */ /* 0x000fe2000bf86270 */
[----:B------:R-:W-:Y:S02]  /*2d330*/  ULDC UR9, c[0x0][0x228] ;  /* 0x00008a0000097ab9 */ /* 0x000fe40000000800 */
[----:B------:R-:W-:-:S04]  /*2d340*/  IMAD.WIDE R236, R0, 0x2, R2 ;  /* 0x0000000200ec7825 */ /* 0x000fc800078e0202 */
[----:B------:R-:W-:Y:S01]  /*2d350*/  VIADD R0, R0, UR5 ;  /* 0x0000000500007c36 */ /* 0x000fe20008000000 */
[----:B------:R-:W-:Y:S01]  /*2d360*/  ULDC UR5, c[0x0][0x248] ;  /* 0x0000920000057ab9 */ /* 0x000fe20000000800 */
        /* <DEDUP_REMOVED lines=14> */
[----:B------:R-:W-:-:S04]  /*2d450*/  ULDC UR11, c[0x0][0x228] ;  /* 0x00008a00000b7ab9 */ /* 0x000fc80000000800 */
        /* <DEDUP_REMOVED lines=14> */
[----:B------:R1:W-:Y:S01]  /*2d540*/  @P4 STG.E.U16 desc[UR6][R236.64], R84 ;  /* 0x00000054ec004986 */ /* 0x0003e2000c101506 */
[----:B------:R-:W-:Y:S01]  /*2d550*/  ISETP.LT.AND P4, PT, R5, UR12, !P2 ;  /* 0x0000000c05007c0c */ /* 0x000fe2000d781270 */
[----:B------:R-:W-:-:S02]  /*2d560*/  ULDC UR12, c[0x0][0x228] ;  /* 0x00008a00000c7ab9 */ /* 0x000fc40000000800 */
[----:B0-----:R-:W3:Y:S01]  /*2d570*/  LDL.LU R248, [R1+0x138] ;  /* 0x0001380001f87983 */ /* 0x001ee20000300800 */
[----:B-1----:R-:W-:-:S09]  /*2d580*/  IMAD.WIDE R84, R0, 0x2, R246 ;  /* 0x0000000200547825 */ /* 0x002fd200078e02f6 */
[----:B----4-:R0:W-:Y:S04]  /*2d590*/  @P4 STG.E.U16 desc[UR6][R84.64], R250 ;  /* 0x000000fa54004986 */ /* 0x0101e8000c101506 */
[----:B0-----:R-:W4:Y:S01]  /*2d5a0*/  LDL.LU.64 R84, [R1+0x16b8] ;  /* 0x0016b80001547983 */ /* 0x001f220000300a00 */
[----:B--2---:R-:W-:-:S03]  /*2d5b0*/  PRMT R87, R250, 0x7632, R87 ;  /* 0x00007632fa577816 */ /* 0x004fc60000000057 */
[----:B------:R-:W2:Y:S01]  /*2d5c0*/  LDL.LU R250, [R1+0x16c] ;  /* 0x00016c0001fa7983 */ /* 0x000ea20000300800 */
[----:B------:R-:W-:Y:S01]  /*2d5d0*/  ISETP.LT.AND P5, PT, R6, UR12, !P2 ;  /* 0x0000000c06007c0c */ /* 0x000fe2000d7a1270 */
[----:B------:R-:W-:Y:S01]  /*2d5e0*/  VIADD R239, R4, 0x25 ;  /* 0x0000002504ef7836 */ /* 0x000fe20000000000 */
[----:B------:R-:W-:Y:S01]  /*2d5f0*/  ISETP.LT.AND P6, PT, R7, UR11, !P2 ;  /* 0x0000000b07007c0c */ /* 0x000fe2000d7c1270 */
[----:B------:R-:W-:Y:S01]  /*2d600*/  IMAD.WIDE R242, R0, 0x2, R244 ;  /* 0x0000000200f27825 */ /* 0x000fe200078e02f4 */
[----:B------:R-:W-:Y:S01]  /*2d610*/  ISETP.LT.AND P2, PT, R8, UR9, !P2 ;  /* 0x0000000908007c0c */ /* 0x000fe2000d741270 */
[----:B------:R-:W-:Y:S01]  /*2d620*/  ULDC.64 UR12, c[0x0][0x228] ;  /* 0x00008a00000c7ab9 */ /* 0x000fe20000000a00 */
[----:B------:R-:W-:Y:S01]  /*2d630*/  PRMT R86, R251, 0x7632, R86 ;  /* 0x00007632fb567816 */ /* 0x000fe20000000056 */
[C---:B------:R-:W-:Y:S01]  /*2d640*/  IMAD.WIDE R240, R0.reuse, 0x2, R10 ;  /* 0x0000000200f07825 */ /* 0x040fe200078e020a */
[----:B------:R-:W-:Y:S01]  /*2d650*/  ISETP.GE.AND P4, PT, R239, UR13, PT ;  /* 0x0000000def007c0c */ /* 0x000fe2000bf86270 */
[----:B------:R-:W-:Y:S01]  /*2d660*/  ULDC UR13, c[0x0][0x228] ;  /* 0x00008a00000d7ab9 */ /* 0x000fe20000000800 */
[----:B------:R-:W-:Y:S01]  /*2d670*/  ULDC UR11, c[0x0][0x228] ;  /* 0x00008a00000b7ab9 */ /* 0x000fe20000000800 */
[C---:B------:R-:W-:Y:S01]  /*2d680*/  IMAD.WIDE R236, R0.reuse, 0x2, R2 ;  /* 0x0000000200ec7825 */ /* 0x040fe200078e0202 */
[----:B------:R-:W-:Y:S01]  /*2d690*/  ULDC UR9, c[0x0][0x228] ;  /* 0x00008a0000097ab9 */ /* 0x000fe20000000800 */
        /* <DEDUP_REMOVED lines=40> */
[----:B--2---:R0:W-:Y:S04]  /*2d920*/  @P4 STG.E.U16 desc[UR6][R84.64], R250 ;  /* 0x000000fa54004986 */ /* 0x0041e8000c101506 */
        /* <DEDUP_REMOVED lines=9> */
[----:B------:R-:W2:Y:S01]  /*2d9c0*/  LDL.LU R250, [R1+0x120] ;  /* 0x0001200001fa7983 */ /* 0x000ea20000300800 */
[----:B------:R-:W-:-:S03]  /*2d9d0*/  PRMT R86, R251, 0x7632, R86 ;  /* 0x00007632fb567816 */ /* 0x000fc60000000056 */
[----:B------:R-:W-:Y:S04]  /*2d9e0*/  @P5 STG.E.U16 desc[UR6][R242.64], R87 ;  /* 0x00000057f2005986 */ /* 0x000fe8000c101506 */
[----:B------:R0:W-:Y:S04]  /*2d9f0*/  @P6 STG.E.U16 desc[UR6][R240.64], R251 ;  /* 0x000000fbf0006986 */ /* 0x0001e8000c101506 */
[----:B------:R1:W-:Y:S01]  /*2da00*/  @P2 STG.E.U16 desc[UR6][R236.64], R86 ;  /* 0x00000056ec002986 */ /* 0x0003e2000c101506 */
[----:B------:R-:W-:Y:S01]  /*2da10*/  ISETP.LT.AND P2, PT, R5, UR16, !P4 ;  /* 0x0000001005007c0c */ /* 0x000fe2000e741270 */
[----:B------:R-:W-:-:S02]  /*2da20*/  VIADD R239, R4, 0x28 ;  /* 0x0000002804ef7836 */ /* 0x000fc40000000000 */
[----:B0-----:R-:W3:Y:S01]  /*2da30*/  LDL.LU R251, [R1+0x110] ;  /* 0x0001100001fb7983 */ /* 0x001ee20000300800 */
[----:B------:R-:W-:Y:S02]  /*2da40*/  ISETP.LT.AND P5, PT, R6, UR13, !P4 ;  /* 0x0000000d06007c0c */ /* 0x000fe4000e7a1270 */
[----:B----4-:R-:W-:Y:S01]  /*2da50*/  PRMT R85, R249, 0x7632, R85 ;  /* 0x00007632f9557816 */ /* 0x010fe20000000055 */
[----:B-1----:R-:W-:Y:S01]  /*2da60*/  IMAD.WIDE R86, R0, 0x2, R246 ;  /* 0x0000000200567825 */ /* 0x002fe200078e02f6 */
[----:B------:R-:W-:Y:S01]  /*2da70*/  ISETP.LT.AND P6, PT, R7, UR11, !P4 ;  /* 0x0000000b07007c0c */ /* 0x000fe2000e7c1270 */
[----:B------:R-:W-:Y:S01]  /*2da80*/  ULDC.64 UR16, c[0x0][0x228] ;  /* 0x00008a0000107ab9 */ /* 0x000fe20000000a00 */
[----:B------:R-:W-:Y:S01]  /*2da90*/  PRMT R84, R248, 0x7632, R84 ;  /* 0x00007632f8547816 */ /* 0x000fe20000000054 */
[----:B------:R-:W-:Y:S02]  /*2daa0*/  IMAD.WIDE R242, R0, 0x2, R244 ;  /* 0x0000000200f27825 */ /* 0x000fe400078e02f4 */
[----:B------:R0:W-:Y:S01]  /*2dab0*/  @P2 STG.E.U16 desc[UR6][R86.64], R249 ;  /* 0x000000f956002986 */ /* 0x0001e2000c101506 */
[----:B------:R-:W-:Y:S01]  /*2dac0*/  ULDC UR13, c[0x0][0x228] ;  /* 0x00008a00000d7ab9 */ /* 0x000fe20000000800 */
[----:B------:R-:W-:-:S02]  /*2dad0*/  ULDC UR11, c[0x0][0x228] ;  /* 0x00008a00000b7ab9 */ /* 0x000fc40000000800 */
[----:B0-----:R-:W4:Y:S04]  /*2dae0*/  LDL.LU.64 R86, [R1+0x16a0] ;  /* 0x0016a00001567983 */ /* 0x001f280000300a00 */
[----:B------:R-:W3:Y:S01]  /*2daf0*/  LDL.LU R249, [R1+0x100] ;  /* 0x0001000001f97983 */ /* 0x000ee20000300800 */
        /* <DEDUP_REMOVED lines=10> */
[----:B0-----:R-:W3:Y:S01]  /*2dba0*/  LDL.LU R248, [R1+0xf0] ;  /* 0x0000f00001f87983 */ /* 0x001ee20000300800 */
[----:B------:R-:W-:Y:S01]  /*2dbb0*/  ISETP.LT.AND P5, PT, R6, UR13, !P2 ;  /* 0x0000000d06007c0c */ /* 0x000fe2000d7a1270 */
[----:B------:R-:W-:Y:S01]  /*2dbc0*/  VIADD R239, R4, 0x29 ;  /* 0x0000002904ef7836 */ /* 0x000fe20000000000 */
[----:B------:R-:W-:Y:S01]  /*2dbd0*/  ISETP.LT.AND P6, PT, R7, UR11, !P2 ;  /* 0x0000000b07007c0c */ /* 0x000fe2000d7c1270 */
[----:B-1----:R-:W-:Y:S01]  /*2dbe0*/  IMAD.WIDE R84, R0, 0x2, R246 ;  /* 0x0000000200547825 */ /* 0x002fe200078e02f6 */
[----:B------:R-:W-:Y:S01]  /*2dbf0*/  ULDC.64 UR14, c[0x0][0x228] ;  /* 0x00008a00000e7ab9 */ /* 0x000fe20000000a00 */
[----:B------:R-:W-:Y:S01]  /*2dc00*/  ULDC UR5, c[0x0][0x248] ;  /* 0x0000920000057ab9 */ /* 0x000fe20000000800 */
[----:B------:R-:W-:-:S03]  /*2dc10*/  ULDC UR11, c[0x0][0x228] ;  /* 0x00008a00000b7ab9 */ /* 0x000fc60000000800 */
[----:B--2---:R0:W-:Y:S04]  /*2dc20*/  @P4 STG.E.U16 desc[UR6][R84.64], R250 ;  /* 0x000000fa54004986 */ /* 0x0041e8000c101506 */
[----:B0-----:R-:W2:Y:S01]  /*2dc30*/  LDL.LU.64 R84, [R1+0x1698] ;  /* 0x0016980001547983 */ /* 0x001ea20000300a00 */
[----:B------:R-:W-:Y:S01]  /*2dc40*/  ISETP.LT.AND P2, PT, R8, UR9, !P2 ;  /* 0x0000000908007c0c */ /* 0x000fe2000d741270 */
[C---:B------:R-:W-:Y:S01]  /*2dc50*/  IMAD.WIDE R242, R0.reuse, 0x2, R244 ;  /* 0x0000000200f27825 */ /* 0x040fe200078e02f4 */
[----:B------:R-:W-:Y:S01]  /*2dc60*/  ISETP.GE.AND P4, PT, R239, UR15, PT ;  /* 0x0000000fef007c0c */ /* 0x000fe2000bf86270 */
[----:B------:R-:W-:Y:S02]  /*2dc70*/  ULDC UR9, c[0x0][0x228] ;  /* 0x00008a0000097ab9 */ /* 0x000fe40000000800 */
[----:B------:R-:W-:-:S04]  /*2dc80*/  IMAD.WIDE R240, R0, 0x2, R10 ;  /* 0x0000000200f07825 */ /* 0x000fc800078e020a */
[----:B------:R-:W-:-:S04]  /*2dc90*/  IMAD.WIDE R236, R0, 0x2, R2 ;  /* 0x0000000200ec7825 */ /* 0x000fc800078e0202 */
[----:B------:R-:W-:Y:S01]  /*2dca0*/  VIADD R0, R0, UR5 ;  /* 0x0000000500007c36 */ /* 0x000fe20008000000 */
[----:B------:R-:W-:Y:S01]  /*2dcb0*/  ULDC UR5, c[0x0][0x248] ;  /* 0x0000920000057ab9 */ /* 0x000fe20000000800 */
[----:B----4-:R-:W-:Y:S02]  /*2dcc0*/  PRMT R87, R250, 0x7632, R87 ;  /* 0x00007632fa577816 */ /* 0x010fe40000000057 */
[----:B------:R-:W4:Y:S01]  /*2dcd0*/  LDL.LU R250, [R1+0x124] ;  /* 0x0001240001fa7983 */ /* 0x000f220000300800 */
[----:B---3--:R-:W-:-:S03]  /*2dce0*/  PRMT R86, R251, 0x7632, R86 ;  /* 0x00007632fb567816 */ /* 0x008fc60000000056 */
[----:B------:R-:W-:Y:S04]  /*2dcf0*/  @P5 STG.E.U16 desc[UR6][R242.64], R87 ;  /* 0x00000057f2005986 */ /* 0x000fe8000c101506 */
[----:B------:R0:W-:Y:S04]  /*2dd00*/  @P6 STG.E.U16 desc[UR6][R240.64], R251 ;  /* 0x000000fbf0006986 */ /* 0x0001e8000c101506 */
[----:B------:R1:W-:Y:S01]  /*2dd10*/  @P2 STG.E.U16 desc[UR6][R236.64], R86 ;  /* 0x00000056ec002986 */ /* 0x0003e2000c101506 */
[----:B------:R-:W-:Y:S01]  /*2dd20*/  ISETP.LT.AND P2, PT, R5, UR12, !P4 ;  /* 0x0000000c05007c0c */ /* 0x000fe2000e741270 */
[----:B------:R-:W-:-:S02]  /*2dd30*/  ULDC UR12, c[0x0][0x228] ;  /* 0x00008a00000c7ab9 */ /* 0x000fc40000000800 */
[----:B0-----:R-:W3:Y:S01]  /*2dd40*/  LDL.LU R251, [R1+0x114] ;  /* 0x0001140001fb7983 */ /* 0x001ee20000300800 */
[----:B-1----:R-:W-:-:S09]  /*2dd50*/  IMAD.WIDE R86, R0, 0x2, R246 ;  /* 0x0000000200567825 */ /* 0x002fd200078e02f6 */
[----:B------:R0:W-:Y:S04]  /*2dd60*/  @P2 STG.E.U16 desc[UR6][R86.64], R249 ;  /* 0x000000f956002986 */ /* 0x0001e8000c101506 */
[----:B0-----:R-:W3:Y:S01]  /*2dd70*/  LDL.LU.64 R86, [R1+0x1690] ;  /* 0x0016900001567983 */ /* 0x001ee20000300a00 */
[----:B------:R-:W-:Y:S01]  /*2dd80*/  ISETP.LT.AND P5, PT, R6, UR12, !P4 ;  /* 0x0000000c06007c0c */ /* 0x000fe2000e7a1270 */
[----:B------:R-:W-:Y:S01]  /*2dd90*/  VIADD R239, R4, 0x2a ;  /* 0x0000002a04ef7836 */ /* 0x000fe20000000000 */
[----:B------:R-:W-:Y:S01]  /*2dda0*/  ISETP.LT.AND P6, PT, R7, UR11, !P4 ;  /* 0x0000000b07007c0c */ /* 0x000fe2000e7c1270 */
[----:B------:R-:W-:Y:S01]  /*2ddb0*/  IMAD.WIDE R242, R0, 0x2, R244 ;  /* 0x0000000200f27825 */ /* 0x000fe200078e02f4 */
[----:B------:R-:W-:Y:S01]  /*2ddc0*/  ISETP.LT.AND P4, PT, R8, UR9, !P4 ;  /* 0x0000000908007c0c */ /* 0x000fe2000e781270 */
[----:B------:R-:W-:Y:S01]  /*2ddd0*/  ULDC.64 UR12, c[0x0][0x228] ;  /* 0x00008a00000c7ab9 */ /* 0x000fe20000000a00 */
[----:B--2---:R-:W-:Y:S01]  /*2dde0*/  PRMT R85, R249, 0x7632, R85 ;  /* 0x00007632f9557816 */ /* 0x004fe20000000055 */
[----:B------:R-:W-:Y:S01]  /*2ddf0*/  IMAD.WIDE R240, R0, 0x2, R10 ;  /* 0x0000000200f07825 */ /* 0x000fe200078e020a */
[----:B------:R-:W2:Y:S01]  /*2de00*/  LDL.LU R249, [R1+0x104] ;  /* 0x0001040001f97983 */ /* 0x000ea20000300800 */
[----:B------:R-:W-:Y:S01]  /*2de10*/  PRMT R84, R248, 0x7632, R84 ;  /* 0x00007632f8547816 */ /* 0x000fe20000000054 */
[----:B------:R-:W-:Y:S01]  /*2de20*/  ULDC UR11, c[0x0][0x228] ;  /* 0x00008a00000b7ab9 */ /* 0x000fe20000000800 */
[----:B------:R-:W-:Y:S01]  /*2de30*/  IMAD.WIDE R236, R0, 0x2, R2 ;  /* 0x0000000200ec7825 */ /* 0x000fe200078e0202 */
[----:B------:R-:W-:Y:S01]  /*2de40*/  ISETP.GE.AND P2, PT, R239, UR13, PT ;  /* 0x0000000def007c0c */ /* 0x000fe2000bf46270 */
[----:B------:R-:W-:Y:S01]  /*2de50*/  @P5 STG.E.U16 desc[UR6][R242.64], R85 ;  /* 0x00000055f2005986 */ /* 0x000fe2000c101506 */
[----:B------:R-:W-:Y:S01]  /*2de60*/  ULDC UR13, c[0x0][0x228] ;  /* 0x00008a00000d7ab9 */ /* 0x000fe20000000800 */
[----:B------:R-:W-:-:S02]  /*2de70*/  ULDC UR9, c[0x0][0x228] ;  /* 0x00008a0000097ab9 */ /* 0x000fc40000000800 */
        /* <DEDUP_REMOVED lines=15> */
[----:B---3--:R-:W-:-:S03]  /*2df70*/  PRMT R87, R250, 0x7632, R87 ;  /* 0x00007632fa577816 */ /* 0x008fc60000000057 */
[----:B------:R-:W3:Y:S01]  /*2df80*/  LDL.LU R250, [R1+0x128] ;  /* 0x0001280001fa7983 */ /* 0x000ee20000300800 */
[----:B------:R-:W-:Y:S01]  /*2df90*/  ISETP.LT.AND P2, PT, R8, UR9, !P2 ;  /* 0x0000000908007c0c */ /* 0x000fe2000d741270 */
[C---:B------:R-:W-:Y:S01]  /*2dfa0*/  IMAD.WIDE R242, R0.reuse, 0x2, R244 ;  /* 0x0000000200f27825 */ /* 0x040fe200078e02f4 */
        /* <DEDUP_REMOVED lines=10> */
[----:B0-----:R-:W3:Y:S01]  /*2e050*/  LDL.LU R251, [R1+0x118] ;  /* 0x0001180001fb7983 */ /* 0x001ee20000300800 */
[----:B------:R-:W-:Y:S02]  /*2e060*/  ISETP.LT.AND P5, PT, R6, UR13, !P4 ;  /* 0x0000000d06007c0c */ /* 0x000fe4000e7a1270 */
[----:B------:R-:W-:Y:S01]  /*2e070*/  ISETP.LT.AND P6, PT, R7, UR11, !P4 ;  /* 0x0000000b07007c0c */ /* 0x000fe2000e7c1270 */
[----:B-1----:R-:W-:Y:S01]  /*2e080*/  IMAD.WIDE R86, R0, 0x2, R246 ;  /* 0x0000000200567825 */ /* 0x002fe200078e02f6 */
[----:B------:R-:W-:Y:S01]  /*2e090*/  ULDC.64 UR18, c[0x0][0x228] ;  /* 0x00008a0000127ab9 */ /* 0x000fe20000000a00 */
[----:B------:R-:W-:Y:S01]  /*2e0a0*/  ULDC UR5, c[0x0][0x248] ;  /* 0x0000920000057ab9 */ /* 0x000fe20000000800 */
[----:B------:R-:W-:Y:S01]  /*2e0b0*/  ULDC UR13, c[0x0][0x228] ;  /* 0x00008a00000d7ab9 */ /* 0x000fe20000000800 */
[----:B------:R-:W-:Y:S02]  /*2e0c0*/  VIADD R239, R4, 0x2c ;  /* 0x0000002c04ef7836 */ /* 0x000fe40000000000 */
[----:B--2---:R0:W-:Y:S01]  /*2e0d0*/  @P2 STG.E.U16 desc[UR6][R86.64], R249 ;  /* 0x000000f956002986 */ /* 0x0041e2000c101506 */
[----:B------:R-:W-:Y:S01]  /*2e0e0*/  IMAD.WIDE R242, R0, 0x2, R244 ;  /* 0x0000000200f27825 */ /* 0x000fe200078e02f4 */
[----:B------:R-:W-:-:S02]  /*2e0f0*/  ULDC UR11, c[0x0][0x228] ;  /* 0x00008a00000b7ab9 */ /* 0x000fc40000000800 */
        /* <DEDUP_REMOVED lines=24> */
[----:B---3--:R0:W-:Y:S04]  /*2e280*/  @P4 STG.E.U16 desc[UR6][R84.64], R250 ;  /* 0x000000fa54004986 */ /* 0x0081e8000c101506 */
        /* <DEDUP_REMOVED lines=23> */
[----:B----4-:R0:W-:Y:S04]  /*2e400*/  @P2 STG.E.U16 desc[UR6][R86.64], R249 ;  /* 0x000000f956002986 */ /* 0x0101e8000c101506 */
[----:B0-----:R-:W4:Y:S01]  /*2e410*/  LDL.LU.64 R86, [R1+0x1670] ;  /* 0x0016700001567983 */ /* 0x001f220000300a00 */
[----:B---3--:R-:W-:-:S03]  /*2e420*/  PRMT R85, R249, 0x7632, R85 ;  /* 0x00007632f9557816 */ /* 0x008fc60000000055 */
[----:B------:R-:W3:Y:S01]  /*2e430*/  LDL.LU R249, [R1+0x10c] ;  /* 0x00010c0001f97983 */ /* 0x000ee20000300800 */
[----:B------:R-:W-:Y:S01]  /*2e440*/  ISETP.LT.AND P4, PT, R8, UR9, !P4 ;  /* 0x0000000908007c0c */ /* 0x000fe2000e781270 */
[----:B------:R-:W-:Y:S01]  /*2e450*/  IMAD.WIDE R240, R0, 0x2, R10 ;  /* 0x0000000200f07825 */ /* 0x000fe200078e020a */
[----:B------:R-:W-:-:S03]  /*2e460*/  PRMT R84, R248, 0x7632, R84 ;  /* 0x00007632f8547816 */ /* 0x000fc60000000054 */
[----:B------:R-:W-:Y:S01]  /*2e470*/  IMAD.WIDE R236, R0, 0x2, R2 ;  /* 0x0000000200ec7825 */ /* 0x000fe200078e0202 */
[----:B------:R-:W-:Y:S01]  /*2e480*/  ISETP.GE.AND P2, PT, R239, UR15, PT ;  /* 0x0000000fef007c0c */ /* 0x000fe2000bf46270 */
[----:B------:R-:W-:Y:S01]  /*2e490*/  @P5 STG.E.U16 desc[UR6][R242.64], R85 ;  /* 0x00000055f2005986 */ /* 0x000fe2000c101506 */
[----:B------:R-:W-:-:S03]  /*2e4a0*/  ULDC UR9, c[0x0][0x228] ;  /* 0x00008a0000097ab9 */ /* 0x000fc60000000800 */
[----:B------:R0:W-:Y:S04]  /*2e4b0*/  @P6 STG.E.U16 desc[UR6][R240.64], R248 ;  /* 0x000000f8f0006986 */ /* 0x0001e8000c101506 */
[----:B------:R1:W-:Y:S01]  /*2e4c0*/  @P4 STG.E.U16 desc[UR6][R236.64], R84 ;  /* 0x00000054ec004986 */ /* 0x0003e2000c101506 */
[----:B------:R-:W-:Y:S01]  /*2e4d0*/  ISETP.LT.AND P4, PT, R5, UR12, !P2 ;  /* 0x0000000c05007c0c */ /* 0x000fe2000d781270 */
[----:B------:R-:W-:Y:S01]  /*2e4e0*/  VIADD R0, R0, UR5 ;  /* 0x0000000500007c36 */ /* 0x000fe20008000000 */
[----:B------:R-:W-:Y:S01]  /*2e4f0*/  ULDC UR12, c[0x0][0x228] ;  /* 0x00008a00000c7ab9 */ /* 0x000fe20000000800 */
[----:B0-----:R-:W3:Y:S01]  /*2e500*/  LDL.LU R248, [R1+0xfc] ;  /* 0x0000fc0001f87983 */ /* 0x001ee20000300800 */
[----:B------:R-:W-:Y:S01]  /*2e510*/  ISETP.LT.AND P6, PT, R7, UR11, !P2 ;  /* 0x0000000b07007c0c */ /* 0x000fe2000d7c1270 */
[----:B------:R-:W-:Y:S01]  /*2e520*/  VIADD R239, R4, 0x2f ;  /* 0x0000002f04ef7836 */ /* 0x000fe20000000000 */
[----:B------:R-:W-:Y:S01]  /*2e530*/  ULDC UR5, c[0x0][0x248] ;  /* 0x0000920000057ab9 */ /* 0x000fe20000000800 */
[----:B-1----:R-:W-:Y:S01]  /*2e540*/  IMAD.WIDE R84, R0, 0x2, R246 ;  /* 0x0000000200547825 */ /* 0x002fe200078e02f6 */
[----:B------:R-:W-:Y:S01]  /*2e550*/  ISETP.LT.AND P5, PT, R6, UR12, !P2 ;  /* 0x0000000c06007c0c */ /* 0x000fe2000d7a1270 */
[----:B------:R-:W-:Y:S01]  /*2e560*/  ULDC.64 UR12, c[0x0][0x228] ;  /* 0x00008a00000c7ab9 */ /* 0x000fe20000000a00 */
[----:B------:R-:W-:-:S03]  /*2e570*/  ULDC UR11, c[0x0][0x228] ;  /* 0x00008a00000b7ab9 */ /* 0x000fc60000000800 */
[----:B--2---:R0:W-:Y:S04]  /*2e580*/  @P4 STG.E.U16 desc[UR6][R84.64], R250 ;  /* 0x000000fa54004986 */ /* 0x0041e8000c101506 */
[----:B0-----:R-:W2:Y:S01]  /*2e590*/  LDL.LU.64 R84, [R1+0x1668] ;  /* 0x0016680001547983 */ /* 0x001ea20000300a00 */
        /* <DEDUP_REMOVED lines=64> */
[----:B------:R-:W-:Y:S02]  /*2e9a0*/  VIADD R0, R0, UR5 ;  /* 0x0000000500007c36 */ /* 0x000fe40008000000 */
[----:B0-----:R-:W3:Y:S01]  /*2e9b0*/  LDL.LU R251, [R1+0xd4] ;  /* 0x0000d40001fb7983 */ /* 0x001ee20000300800 */
        /* <DEDUP_REMOVED lines=8> */
[----:B--2---:R0:W-:Y:S04]  /*2ea40*/  @P2 STG.E.U16 desc[UR6][R86.64], R249 ;  /* 0x000000f956002986 */ /* 0x0041e8000c101506 */
[----:B0-----:R-:W2:Y:S01]  /*2ea50*/  LDL.LU.64 R86, [R1+0x1650] ;  /* 0x0016500001567983 */ /* 0x001ea20000300a00 */
[----:B------:R-:W-:Y:S01]  /*2ea60*/  ISETP.LT.AND P4, PT, R8, UR9, !P4 ;  /* 0x0000000908007c0c */ /* 0x000fe2000e781270 */
[----:B------:R-:W-:Y:S01]  /*2ea70*/  IMAD.WIDE R242, R0, 0x2, R244 ;  /* 0x0000000200f27825 */ /* 0x000fe200078e02f4 */
[----:B------:R-:W-:Y:S01]  /*2ea80*/  ISETP.GE.AND P2, PT, R239, UR17, PT ;  /* 0x00000011ef007c0c */ /* 0x000fe2000bf46270 */
[----:B------:R-:W-:-:S02]  /*2ea90*/  ULDC UR9, c[0x0][0x228] ;  /* 0x00008a0000097ab9 */ /* 0x000fc40000000800 */
        /* <DEDUP_REMOVED lines=18> */
[----:B------:R-:W-:-:S04]  /*2ebc0*/  ULDC UR11, c[0x0][0x228] ;  /* 0x00008a00000b7ab9 */ /* 0x000fc80000000800 */
        /* <DEDUP_REMOVED lines=16> */
[----:B------:R-:W-:-:S02]  /*2ecd0*/  ULDC UR12, c[0x0][0x228] ;  /* 0x00008a00000c7ab9 */ /* 0x000fc40000000800 */
[----:B0-----:R-:W2:Y:S01]  /*2ece0*/  LDL.LU R251, [R1+0xd8] ;  /* 0x0000d80001fb7983 */ /* 0x001ea20000300800 */
[----:B-1----:R-:W-:-:S09]  /*2ecf0*/  IMAD.WIDE R86, R0, 0x2, R246 ;  /* 0x0000000200567825 */ /* 0x002fd200078e02f6 */
[----:B----4-:R0:W-:Y:S04]  /*2ed00*/  @P2 STG.E.U16 desc[UR6][R86.64], R249 ;  /* 0x000000f956002986 */ /* 0x0101e8000c101506 */
[----:B0-----:R-:W4:Y:S01]  /*2ed10*/  LDL.LU.64 R86, [R1+0x1640] ;  /* 0x0016400001567983 */ /* 0x001f220000300a00 */
[----:B---3--:R-:W-:-:S03]  /*2ed20*/  PRMT R85, R249, 0x7632, R85 ;  /* 0x00007632f9557816 */ /* 0x008fc60000000055 */
[----:B------:R-:W3:Y:S01]  /*2ed30*/  LDL.LU R249, [R1+0xc8] ;  /* 0x0000c80001f97983 */ /* 0x000ee20000300800 */
        /* <DEDUP_REMOVED lines=73> */
[C---:B-1----:R-:W-:Y:S01]  /*2f1d0*/  IMAD.WIDE R84, R0.reuse, 0x2, R246 ;  /* 0x0000000200547825 */ /* 0x042fe200078e02f6 */
        /* <DEDUP_REMOVED lines=56> */
[C---:B------:R-:W-:Y:S01]  /*2f560*/  IMAD.WIDE R240, R0.reuse, 0x2, R10 ;  /* 0x0000000200f07825 */ /* 0x040fe200078e020a */
        /* <DEDUP_REMOVED lines=231> */
[----:B------:R-:W-:Y:S01]  /*303e0*/  PRMT R84, R248, 0x7632, R84 ;  /* 0x00007632f8547816 */ /* 0x000fe20000000054 */
[----:B------:R-:W2:Y:S04]  /*303f0*/  LDL.LU R249, [R1+0x44] ;  /* 0x0000440001f97983 */ /* 0x000ea80000300800 */
        /* <DEDUP_REMOVED lines=38> */
[----:B------:R-:W-:Y:S01]  /*30660*/  ISETP.LT.AND P4, PT, R8, UR9, !P4 ;  /* 0x0000000908007c0c */ /* 0x000fe2000e781270 */
[C---:B------:R-:W-:Y:S01]  /*30670*/  IMAD.WIDE R242, R0.reuse, 0x2, R244 ;  /* 0x0000000200f27825 */ /* 0x040fe200078e02f4 */
[----:B------:R-:W-:Y:S01]  /*30680*/  ULDC UR11, c[0x0][0x228] ;  /* 0x00008a00000b7ab9 */ /* 0x000fe20000000800 */
[----:B0-----:R-:W2:Y:S02]  /*30690*/  LDL.LU.64 R86, [R1+0x15c0] ;  /* 0x0015c00001567983 */ /* 0x001ea40000300a00 */
[----:B------:R-:W-:Y:S01]  /*306a0*/  IMAD.WIDE R240, R0, 0x2, R10 ;  /* 0x0000000200f07825 */ /* 0x000fe200078e020a */
[----:B------:R-:W-:Y:S01]  /*306b0*/  ISETP.GE.AND P2, PT, R239, UR21, PT ;  /* 0x00000015ef007c0c */ /* 0x000fe2000bf46270 */
[----:B------:R-:W-:-:S02]  /*306c0*/  ULDC UR9, c[0x0][0x228] ;  /* 0x00008a0000097ab9 */ /* 0x000fc40000000800 */
[----:B------:R-:W-:-:S04]  /*306d0*/  IMAD.WIDE R236, R0, 0x2, R2 ;  /* 0x0000000200ec7825 */ /* 0x000fc800078e0202 */
[----:B------:R-:W-:Y:S01]  /*306e0*/  VIADD R0, R0, UR5 ;  /* 0x0000000500007c36 */ /* 0x000fe20008000000 */
[----:B------:R-:W-:Y:S01]  /*306f0*/  ULDC UR5, c[0x0][0x248] ;  /* 0x0000920000057ab9 */ /* 0x000fe20000000800 */
[----:B----4-:R-:W-:Y:S02]  /*30700*/  PRMT R85, R249, 0x7632, R85 ;  /* 0x00007632f9557816 */ /* 0x010fe40000000055 */
[----:B------:R-:W-:Y:S01]  /*30710*/  PRMT R84, R248, 0x7632, R84 ;  /* 0x00007632f8547816 */ /* 0x000fe20000000054 */
[----:B------:R-:W4:Y:S04]  /*30720*/  LDL.LU R249, [R1+0x48] ;  /* 0x0000480001f97983 */ /* 0x000f280000300800 */
        /* <DEDUP_REMOVED lines=35> */
[C---:B-1----:R-:W-:Y:S01]  /*30960*/  IMAD.WIDE R86, R0.reuse, 0x2, R246 ;  /* 0x0000000200567825 */ /* 0x042fe200078e02f6 */
[----:B------:R-:W-:Y:S01]  /*30970*/  ULDC UR13, c[0x0][0x228] ;  /* 0x00008a00000d7ab9 */ /* 0x000fe20000000800 */
[----:B------:R-:W-:Y:S02]  /*30980*/  ULDC UR11, c[0x0][0x228] ;  /* 0x00008a00000b7ab9 */ /* 0x000fe40000000800 */
[----:B------:R-:W-:Y:S01]  /*30990*/  IMAD.WIDE R240, R0, 0x2, R10 ;  /* 0x0000000200f07825 */ /* 0x000fe200078e020a */
[----:B----4-:R0:W-:Y:S04]  /*309a0*/  @P2 STG.E.U16 desc[UR6][R86.64], R249 ;  /* 0x000000f956002986 */ /* 0x0101e8000c101506 */
[----:B0-----:R-:W4:Y:S01]  /*309b0*/  LDL.LU.64 R86, [R1+0x15b0] ;  /* 0x0015b00001567983 */ /* 0x001f220000300a00 */
[----:B---3--:R-:W-:-:S02]  /*309c0*/  PRMT R85, R249, 0x7632, R85 ;  /* 0x00007632f9557816 */ /* 0x008fc40000000055 */
[----:B------:R-:W-:-:S03]  /*309d0*/  PRMT R84, R248, 0x7632, R84 ;  /* 0x00007632f8547816 */ /* 0x000fc60000000054 */
[----:B------:R-:W-:Y:S04]  /*309e0*/  @P5 STG.E.U16 desc[UR6][R242.64], R85 ;  /* 0x00000055f2005986 */ /* 0x000fe8000c101506 */
[----:B------:R0:W-:Y:S04]  /*309f0*/  @P6 STG.E.U16 desc[UR6][R240.64], R248 ;  /* 0x000000f8f0006986 */ /* 0x0001e8000c101506 */
[----:B0-----:R-:W3:Y:S01]  /*30a00*/  LDL.LU R248, [R1+0x4c] ;  /* 0x00004c0001f87983 */ /* 0x001ee20000300800 */
[----:B------:R-:W-:Y:S01]  /*30a10*/  ISETP.LT.AND P4, PT, R8, UR9, !P4 ;  /* 0x0000000908007c0c */ /* 0x000fe2000e781270 */
[C---:B------:R-:W-:Y:S01]  /*30a20*/  IMAD.WIDE R236, R0.reuse, 0x2, R2 ;  /* 0x0000000200ec7825 */ /* 0x040fe200078e0202 */
[----:B------:R-:W-:Y:S01]  /*30a30*/  ISETP.GE.AND P2, PT, R239, UR17, PT ;  /* 0x00000011ef007c0c */ /* 0x000fe2000bf46270 */
[----:B------:R-:W3:Y:S01]  /*30a40*/  LDL.LU R249, [R1+0x3c] ;  /* 0x00003c0001f97983 */ /* 0x000ee20000300800 */
[----:B------:R-:W-:Y:S01]  /*30a50*/  ULDC UR9, c[0x0][0x228] ;  /* 0x00008a0000097ab9 */ /* 0x000fe20000000800 */
[----:B------:R-:W-:-:S08]  /*30a60*/  VIADD R0, R0, UR5 ;  /* 0x0000000500007c36 */ /* 0x000fd00008000000 */
[----:B------:R0:W-:Y:S01]  /*30a70*/  @P4 STG.E.U16 desc[UR6][R236.64], R84 ;  /* 0x00000054ec004986 */ /* 0x0001e2000c101506 */
[----:B------:R-:W-:Y:S02]  /*30a80*/  ISETP.LT.AND P4, PT, R5, UR14, !P2 ;  /* 0x0000000e05007c0c */ /* 0x000fe4000d781270 */
[----:B------:R-:W-:Y:S02]  /*30a90*/  ISETP.LT.AND P5, PT, R6, UR13, !P2 ;  /* 0x0000000d06007c0c */ /* 0x000fe4000d7a1270 */
[----:B------:R-:W-:Y:S01]  /*30aa0*/  ISETP.LT.AND P6, PT, R7, UR11, !P2 ;  /* 0x0000000b07007c0c */ /* 0x000fe2000d7c1270 */
[----:B------:R-:W-:Y:S01]  /*30ab0*/  VIADD R239, R4, 0x47 ;  /* 0x0000004704ef7836 */ /* 0x000fe20000000000 */
[----:B------:R-:W-:Y:S01]  /*30ac0*/  ULDC UR5, c[0x0][0x248] ;  /* 0x0000920000057ab9 */ /* 0x000fe20000000800 */
[----:B0-----:R-:W-:Y:S01]  /*30ad0*/  IMAD.WIDE R84, R0, 0x2, R246 ;  /* 0x0000000200547825 */ /* 0x001fe200078e02f6 */
[----:B------:R-:W-:Y:S01]  /*30ae0*/  ULDC.64 UR14, c[0x0][0x228] ;  /* 0x00008a00000e7ab9 */ /* 0x000fe20000000a00 */
[----:B------:R-:W-:-:S04]  /*30af0*/  ULDC UR11, c[0x0][0x228] ;  /* 0x00008a00000b7ab9 */ /* 0x000fc80000000800 */
        /* <DEDUP_REMOVED lines=17> */
[----:B------:R-:W-:-:S02]  /*30c10*/  ULDC UR12, c[0x0][0x228] ;  /* 0x00008a00000c7ab9 */ /* 0x000fc40000000800 */
[----:B0-----:R-:W4:Y:S01]  /*30c20*/  LDL.LU R251, [R1+0x10] ;  /* 0x0000100001fb7983 */ /* 0x001f220000300800 */
[----:B-1----:R-:W-:-:S09]  /*30c30*/  IMAD.WIDE R86, R0, 0x2, R246 ;  /* 0x0000000200567825 */ /* 0x002fd200078e02f6 */
[----:B---3--:R0:W-:Y:S04]  /*30c40*/  @P2 STG.E.U16 desc[UR6][R86.64], R248 ;  /* 0x000000f856002986 */ /* 0x0081e8000c101506 */
[----:B0-----:R-:W3:Y:S01]  /*30c50*/  LDL.LU.64 R86, [R1+0x15a0] ;  /* 0x0015a00001567983 */ /* 0x001ee20000300a00 */
[----:B------:R-:W-:Y:S01]  /*30c60*/  ISETP.LT.AND P5, PT, R6, UR12, !P4 ;  /* 0x0000000c06007c0c */ /* 0x000fe2000e7a1270 */
[----:B------:R-:W-:Y:S01]  /*30c70*/  VIADD R239, R4, 0x48 ;  /* 0x0000004804ef7836 */ /* 0x000fe20000000000 */
[----:B------:R-:W-:Y:S01]  /*30c80*/  ISETP.LT.AND P6, PT, R7, UR11, !P4 ;  /* 0x0000000b07007c0c */ /* 0x000fe2000e7c1270 */
[----:B------:R-:W-:Y:S01]  /*30c90*/  IMAD.WIDE R242, R0, 0x2, R244 ;  /* 0x0000000200f27825 */ /* 0x000fe200078e02f4 */
[----:B------:R-:W-:Y:S01]  /*30ca0*/  ISETP.LT.AND P4, PT, R8, UR9, !P4 ;  /* 0x0000000908007c0c */ /* 0x000fe2000e781270 */
[----:B------:R-:W-:Y:S01]  /*30cb0*/  ULDC.64 UR12, c[0x0][0x228] ;  /* 0x00008a00000c7ab9 */ /* 0x000fe20000000a00 */
[----:B------:R-:W-:Y:S01]  /*30cc0*/  ULDC UR11, c[0x0][0x228] ;  /* 0x00008a00000b7ab9 */ /* 0x000fe20000000800 */
[C---:B------:R-:W-:Y:S01]  /*30cd0*/  IMAD.WIDE R240, R0.reuse, 0x2, R10 ;  /* 0x0000000200f07825 */ /* 0x040fe200078e020a */
[----:B------:R-:W-:Y:S01]  /*30ce0*/  ISETP.GE.AND P2, PT, R239, UR13, PT ;  /* 0x0000000def007c0c */ /* 0x000fe2000bf46270 */
[----:B------:R-:W-:Y:S01]  /*30cf0*/  ULDC UR13, c[0x0][0x228] ;  /* 0x00008a00000d7ab9 */ /* 0x000fe20000000800 */
[----:B------:R-:W-:Y:S01]  /*30d00*/  ULDC UR9, c[0x0][0x228] ;  /* 0x00008a0000097ab9 */ /* 0x000fe20000000800 */
        /* <DEDUP_REMOVED lines=10> */
[----:B------:R-:W-:-:S02]  /*30db0*/  VIADD R239, R4, 0x49 ;  /* 0x0000004904ef7836 */ /* 0x000fc40000000000 */
[----:B0-----:R-:W2:Y:S01]  /*30dc0*/  LDL.LU R249, [R1] ;  /* 0x0000000001f97983 */ /* 0x001ea20000300800 */
        /* <DEDUP_REMOVED lines=31> */
[C---:B------:R-:W-:Y:S01]  /*30fc0*/  IMAD.WIDE R242, R0.reuse, 0x2, R244 ;  /* 0x0000000200f27825 */ /* 0x040fe200078e02f4 */
[----:B------:R-:W-:Y:S01]  /*30fd0*/  ULDC UR11, c[0x0][0x228] ;  /* 0x00008a00000b7ab9 */ /* 0x000fe20000000800 */
[----:B------:R-:W-:Y:S01]  /*30fe0*/  ULDC UR9, c[0x0][0x228] ;  /* 0x00008a0000097ab9 */ /* 0x000fe20000000800 */
[----:B--2---:R0:W-:Y:S04]  /*30ff0*/  @P2 STG.E.U16 desc[UR6][R86.64], R249 ;  /* 0x000000f956002986 */ /* 0x0041e8000c101506 */
[----:B0-----:R-:W2:Y:S01]  /*31000*/  LDL.LU.64 R86, [R1+0x1588] ;  /* 0x0015880001567983 */ /* 0x001ea20000300a00 */
[----:B------:R-:W-:Y:S01]  /*31010*/  IMAD.WIDE R240, R0, 0x2, R10 ;  /* 0x0000000200f07825 */ /* 0x000fe200078e020a */
[----:B------:R-:W-:-:S03]  /*31020*/  ISETP.GE.AND P2, PT, R239, UR19, PT ;  /* 0x00000013ef007c0c */ /* 0x000fc6000bf46270 */
[----:B------:R-:W-:-:S04]  /*31030*/  IMAD.WIDE R236, R0, 0x2, R2 ;  /* 0x0000000200ec7825 */ /* 0x000fc800078e0202 */
[----:B------:R-:W-:Y:S01]  /*31040*/  VIADD R0, R0, UR5 ;  /* 0x0000000500007c36 */ /* 0x000fe20008000000 */
[----:B------:R-:W-:Y:S01]  /*31050*/  ULDC UR5, c[0x0][0x248] ;  /* 0x0000920000057ab9 */ /* 0x000fe20000000800 */
[----:B----4-:R-:W-:Y:S02]  /*31060*/  PRMT R85, R249, 0x7632, R85 ;  /* 0x00007632f9557816 */ /* 0x010fe40000000055 */
[----:B------:R-:W-:Y:S01]  /*31070*/  PRMT R84, R248, 0x7632, R84 ;  /* 0x00007632f8547816 */ /* 0x000fe20000000054 */
[----:B------:R-:W4:Y:S04]  /*31080*/  LDL.LU R249, [R1+0x1580] ;  /* 0x0015800001f97983 */ /* 0x000f280000300800 */
[----:B------:R-:W-:Y:S04]  /*31090*/  @P5 STG.E.U16 desc[UR6][R242.64], R85 ;  /* 0x00000055f2005986 */ /* 0x000fe8000c101506 */
[----:B------:R-:W-:Y:S04]  /*310a0*/  @P6 STG.E.U16 desc[UR6][R240.64], R248 ;  /* 0x000000f8f0006986 */ /* 0x000fe8000c101506 */
[----:B------:R0:W-:Y:S01]  /*310b0*/  @P4 STG.E.U16 desc[UR6][R236.64], R84 ;  /* 0x00000054ec004986 */ /* 0x0001e2000c101506 */
[----:B------:R-:W-:Y:S01]  /*310c0*/  ISETP.LT.AND P4, PT, R5, UR16, !P2 ;  /* 0x0000001005007c0c */ /* 0x000fe2000d781270 */
[----:B------:R-:W-:-:S02]  /*310d0*/  ULDC.64 UR16, c[0x0][0x228] ;  /* 0x00008a0000107ab9 */ /* 0x000fc40000000a00 */
[----:B------:R-:W4:Y:S01]  /*310e0*/  LDL.LU R239, [R1+0x4] ;  /* 0x0000040001ef7983 */ /* 0x000f220000300800 */
[----:B0-----:R-:W-:-:S09]  /*310f0*/  IMAD.WIDE R84, R0, 0x2, R246 ;  /* 0x0000000200547825 */ /* 0x001fd200078e02f6 */
[----:B---3--:R0:W-:Y:S04]  /*31100*/  @P4 STG.E.U16 desc[UR6][R84.64], R250 ;  /* 0x000000fa54004986 */ /* 0x0081e8000c101506 */
[----:B0-----:R-:W4:Y:S01]  /*31110*/  LDL.LU.64 R84, [R1+0x1578] ;  /* 0x0015780001547983 */ /* 0x001f220000300a00 */
[----:B------:R-:W-:Y:S02]  /*31120*/  ISETP.LT.AND P5, PT, R6, UR13, !P2 ;  /* 0x0000000d06007c0c */ /* 0x000fe4000d7a1270 */
[----:B------:R-:W-:Y:S01]  /*31130*/  ISETP.LT.AND P6, PT, R7, UR11, !P2 ;  /* 0x0000000b07007c0c */ /* 0x000fe2000d7c1270 */
[----:B------:R-:W-:Y:S01]  /*31140*/  VIADD R248, R4, 0x4b ;  /* 0x0000004b04f87836 */ /* 0x000fe20000000000 */
[----:B------:R-:W-:Y:S01]  /*31150*/  ISETP.LT.AND P2, PT, R8, UR9, !P2 ;  /* 0x0000000908007c0c */ /* 0x000fe2000d741270 */
[----:B------:R-:W-:Y:S01]  /*31160*/  IMAD.WIDE R242, R0, 0x2, R244 ;  /* 0x0000000200f27825 */ /* 0x000fe200078e02f4 */
[----:B------:R-:W-:Y:S01]  /*31170*/  ULDC UR13, c[0x0][0x228] ;  /* 0x00008a00000d7ab9 */ /* 0x000fe20000000800 */
[----:B------:R-:W-:-:S02]  /*31180*/  ULDC UR11, c[0x0][0x228] ;  /* 0x00008a00000b7ab9 */ /* 0x000fc40000000800 */
[----:B------:R-:W-:Y:S01]  /*31190*/  IMAD.WIDE R240, R0, 0x2, R10 ;  /* 0x0000000200f07825 */ /* 0x000fe200078e020a */
[----:B------:R-:W-:Y:S01]  /*311a0*/  ISETP.GE.AND P4, PT, R248, UR17, PT ;  /* 0x00000011f8007c0c */ /* 0x000fe2000bf86270 */
[----:B------:R-:W-:Y:S02]  /*311b0*/  ULDC UR9, c[0x0][0x228] ;  /* 0x00008a0000097ab9 */ /* 0x000fe40000000800 */
[----:B------:R-:W-:-:S04]  /*311c0*/  IMAD.WIDE R236, R0, 0x2, R2 ;  /* 0x0000000200ec7825 */ /* 0x000fc800078e0202 */
[----:B------:R-:W-:Y:S01]  /*311d0*/  VIADD R0, R0, UR5 ;  /* 0x0000000500007c36 */ /* 0x000fe20008000000 */
[----:B------:R-:W-:Y:S01]  /*311e0*/  ULDC UR5, c[0x0][0x248] ;  /* 0x0000920000057ab9 */ /* 0x000fe20000000800 */
[----:B--2---:R-:W-:Y:S02]  /*311f0*/  PRMT R87, R250, 0x7632, R87 ;  /* 0x00007632fa577816 */ /* 0x004fe40000000057 */
[----:B------:R-:W-:-:S03]  /*31200*/  PRMT R86, R251, 0x7632, R86 ;  /* 0x00007632fb567816 */ /* 0x000fc60000000056 */
[----:B------:R-:W-:Y:S04]  /*31210*/  @P5 STG.E.U16 desc[UR6][R242.64], R87 ;  /* 0x00000057f2005986 */ /* 0x000fe8000c101506 */
[----:B------:R-:W-:Y:S04]  /*31220*/  @P6 STG.E.U16 desc[UR6][R240.64], R251 ;  /* 0x000000fbf0006986 */ /* 0x000fe8000c101506 */
[----:B------:R0:W-:Y:S01]  /*31230*/  @P2 STG.E.U16 desc[UR6][R236.64], R86 ;  /* 0x00000056ec002986 */ /* 0x0001e2000c101506 */
[----:B------:R-:W-:Y:S02]  /*31240*/  ISETP.LT.AND P2, PT, R5, UR14, !P4 ;  /* 0x0000000e05007c0c */ /* 0x000fe4000e741270 */
[----:B----4-:R-:W-:Y:S01]  /*31250*/  PRMT R85, R239, 0x7632, R85 ;  /* 0x00007632ef557816 */ /* 0x010fe20000000055 */
[----:B0-----:R-:W-:Y:S01]  /*31260*/  IMAD.WIDE R86, R0, 0x2, R246 ;  /* 0x0000000200567825 */ /* 0x001fe200078e02f6 */
[----:B------:R-:W2:Y:S01]  /*31270*/  LDL.LU R240, [R1+0x28] ;  /* 0x0000280001f07983 */ /* 0x000ea20000300800 */
[----:B------:R-:W-:Y:S01]  /*31280*/  ISETP.LT.AND P5, PT, R6, UR13, !P4 ;  /* 0x0000000d06007c0c */ /* 0x000fe2000e7a1270 */
[----:B------:R-:W-:-:S02]  /*31290*/  ULDC.64 UR14, c[0x0][0x228] ;  /* 0x00008a00000e7ab9 */ /* 0x000fc40000000a00 */
[----:B------:R-:W3:Y:S05]  /*312a0*/  LDL.LU R241, [R1+0x18] ;  /* 0x0000180001f17983 */ /* 0x000eea0000300800 */
[----:B------:R0:W-:Y:S04]  /*312b0*/  @P2 STG.E.U16 desc[UR6][R86.64], R239 ;  /* 0x000000ef56002986 */ /* 0x0001e8000c101506 */
[----:B0-----:R-:W4:Y:S01]  /*312c0*/  LDL.LU.64 R86, [R1+0x1570] ;  /* 0x0015700001567983 */ /* 0x001f220000300a00 */
[----:B------:R-:W-:-:S05]  /*312d0*/  IMAD.WIDE R250, R0, 0x2, R244 ;  /* 0x0000000200fa7825 */ /* 0x000fca00078e02f4 */
[----:B------:R0:W-:Y:S04]  /*312e0*/  @P5 STG.E.U16 desc[UR6][R250.64], R85 ;  /* 0x00000055fa005986 */ /* 0x0001e8000c101506 */
[----:B0-----:R-:W3:Y:S04]  /*312f0*/  LDL.LU R250, [R1+0x1568] ;  /* 0x0015680001fa7983 */ /* 0x001ee80000300800 */
[----:B------:R-:W3:Y:S01]  /*31300*/  LDL.LU R251, [R1+0x8] ;  /* 0x0000080001fb7983 */ /* 0x000ee20000300800 */
[----:B------:R-:W-:Y:S01]  /*31310*/  ISETP.LT.AND P6, PT, R7, UR11, !P4 ;  /* 0x0000000b07007c0c */ /* 0x000fe2000e7c1270 */
[----:B------:R-:W-:Y:S01]  /*31320*/  VIADD R248, R4, 0x4c ;  /* 0x0000004c04f87836 */ /* 0x000fe20000000000 */
[----:B------:R-:W-:Y:S01]  /*31330*/  ISETP.LT.AND P4, PT, R8, UR9, !P4 ;  /* 0x0000000908007c0c */ /* 0x000fe2000e781270 */
[----:B------:R-:W-:Y:S01]  /*31340*/  IMAD.WIDE R242, R0, 0x2, R10 ;  /* 0x0000000200f27825 */ /* 0x000fe200078e020a */
[----:B------:R-:W-:Y:S01]  /*31350*/  PRMT R84, R249, 0x7632, R84 ;  /* 0x00007632f9547816 */ /* 0x000fe20000000054 */
[----:B------:R-:W-:-:S02]  /*31360*/  ULDC UR11, c[0x0][0x228] ;  /* 0x00008a00000b7ab9 */ /* 0x000fc40000000800 */
[----:B------:R-:W-:Y:S01]  /*31370*/  IMAD.WIDE R236, R0, 0x2, R2 ;  /* 0x0000000200ec7825 */ /* 0x000fe200078e0202 */
[----:B------:R-:W-:Y:S01]  /*31380*/  ISETP.GE.AND P2, PT, R248, UR15, PT ;  /* 0x0000000ff8007c0c */ /* 0x000fe2000bf46270 */
[----:B------:R-:W-:-:S04]  /*31390*/  ULDC UR9, c[0x0][0x228] ;  /* 0x00008a0000097ab9 */ /* 0x000fc80000000800 */
[----:B------:R0:W-:Y:S04]  /*313a0*/  @P6 STG.E.U16 desc[UR6][R242.64], R249 ;  /* 0x000000f9f2006986 */ /* 0x0001e8000c101506 */
[----:B------:R1:W-:Y:S01]  /*313b0*/  @P4 STG.E.U16 desc[UR6][R236.64], R84 ;  /* 0x00000054ec004986 */ /* 0x0003e2000c101506 */
[----:B------:R-:W-:Y:S01]  /*313c0*/  ISETP.LT.AND P4, PT, R5, UR12, !P2 ;  /* 0x0000000c05007c0c */ /* 0x000fe2000d781270 */
[----:B------:R-:W-:Y:S01]  /*313d0*/  ULDC UR12, c[0x0][0x228] ;  /* 0x00008a00000c7ab9 */ /* 0x000fe20000000800 */
[----:B------:R-:W-:Y:S01]  /*313e0*/  ISETP.LT.AND P6, PT, R7, UR11, !P2 ;  /* 0x0000000b07007c0c */ /* 0x000fe2000d7c1270 */
[----:B------:R-:W-:Y:S01]  /*313f0*/  VIADD R0, R0, UR5 ;  /* 0x0000000500007c36 */ /* 0x000fe20008000000 */
[----:B------:R-:W-:Y:S01]  /*31400*/  ISETP.LT.AND P5, PT, R6, UR12, !P2 ;  /* 0x0000000c06007c0c */ /* 0x000fe2000d7a1270 */
[----:B------:R-:W-:Y:S01]  /*31410*/  VIADD R239, R4, 0x4d ;  /* 0x0000004d04ef7836 */ /* 0x000fe20000000000 */
[----:B------:R-:W-:Y:S01]  /*31420*/  ISETP.LT.AND P2, PT, R8, UR9, !P2 ;  /* 0x0000000908007c0c */ /* 0x000fe2000d741270 */
[C---:B0-----:R-:W-:Y:S01]  /*31430*/  IMAD.WIDE R242, R0.reuse, 0x2, R244 ;  /* 0x0000000200f27825 */ /* 0x041fe200078e02f4 */
[----:B------:R-:W-:Y:S01]  /*31440*/  ULDC.64 UR12, c[0x0][0x228] ;  /* 0x00008a00000c7ab9 */ /* 0x000fe20000000a00 */
[----:B------:R-:W-:Y:S01]  /*31450*/  ULDC UR5, c[0x0][0x248] ;  /* 0x0000920000057ab9 */ /* 0x000fe20000000800 */
[----:B------:R-:W-:Y:S01]  /*31460*/  ULDC UR11, c[0x0][0x228] ;  /* 0x00008a00000b7ab9 */ /* 0x000fe20000000800 */
[----:B-1----:R-:W-:Y:S01]  /*31470*/  IMAD.WIDE R84, R0, 0x2, R246 ;  /* 0x0000000200547825 */ /* 0x002fe200078e02f6 */
[----:B------:R-:W-:-:S03]  /*31480*/  ULDC UR9, c[0x0][0x228] ;  /* 0x00008a0000097ab9 */ /* 0x000fc60000000800 */
[----:B------:R-:W-:-:S04]  /*31490*/  IMAD.WIDE R236, R0, 0x2, R10 ;  /* 0x0000000200ec7825 */ /* 0x000fc800078e020a */
[----:B------:R-:W-:-:S04]  /*314a0*/  IMAD.WIDE R248, R0, 0x2, R2 ;  /* 0x0000000200f87825 */ /* 0x000fc800078e0202 */
[----:B------:R-:W-:Y:S01]  /*314b0*/  VIADD R0, R0, UR5 ;  /* 0x0000000500007c36 */ /* 0x000fe20008000000 */
[----:B------:R-:W-:Y:S01]  /*314c0*/  ULDC UR5, c[0x0][0x248] ;  /* 0x0000920000057ab9 */ /* 0x000fe20000000800 */
[----:B--2---:R0:W-:Y:S01]  /*314d0*/  @P4 STG.E.U16 desc[UR6][R84.64], R240 ;  /* 0x000000f054004986 */ /* 0x0041e2000c101506 */
[----:B------:R-:W-:Y:S01]  /*314e0*/  ISETP.GE.AND P4, PT, R239, UR13, PT ;  /* 0x0000000def007c0c */ /* 0x000fe2000bf86270 */
[----:B------:R-:W-:Y:S02]  /*314f0*/  ULDC UR13, c[0x0][0x228] ;  /* 0x00008a00000d7ab9 */ /* 0x000fe40000000800 */
[----:B0-----:R-:W2:Y:S01]  /*31500*/  LDL.LU.64 R84, [R1+0x1560] ;  /* 0x0015600001547983 */ /* 0x001ea20000300a00 */
[----:B----4-:R-:W-:Y:S02]  /*31510*/  PRMT R87, R240, 0x7632, R87 ;  /* 0x00007632f0577816 */ /* 0x010fe40000000057 */
[----:B---3--:R-:W-:Y:S01]  /*31520*/  PRMT R86, R241, 0x7632, R86 ;  /* 0x00007632f1567816 */ /* 0x008fe20000000056 */
[----:B------:R-:W3:Y:S04]  /*31530*/  LDL.LU R240, [R1+0x2c] ;  /* 0x00002c0001f07983 */ /* 0x000ee80000300800 */
[----:B------:R-:W-:Y:S04]  /*31540*/  @P5 STG.E.U16 desc[UR6][R242.64], R87 ;  /* 0x00000057f2005986 */ /* 0x000fe8000c101506 */
[----:B------:R0:W-:Y:S04]  /*31550*/  @P6 STG.E.U16 desc[UR6][R236.64], R241 ;  /* 0x000000f1ec006986 */ /* 0x0001e8000c101506 */
[----:B------:R-:W-:Y:S01]  /*31560*/  @P2 STG.E.U16 desc[UR6][R248.64], R86 ;  /* 0x00000056f8002986 */ /* 0x000fe2000c101506 */
[----:B------:R-:W-:Y:S01]  /*31570*/  ISETP.LT.AND P2, PT, R5, UR20, !P4 ;  /* 0x0000001405007c0c */ /* 0x000fe2000e741270 */
[----:B------:R-:W-:-:S02]  /*31580*/  VIADD R239, R4, 0x4e ;  /* 0x0000004e04ef7836 */ /* 0x000fc40000000000 */
[----:B0-----:R-:W-:Y:S01]  /*31590*/  IMAD.WIDE R236, R0, 0x2, R246 ;  /* 0x0000000200ec7825 */ /* 0x001fe200078e02f6 */
[----:B------:R-:W4:Y:S01]  /*315a0*/  LDL.LU R241, [R1+0x1c] ;  /* 0x00001c0001f17983 */ /* 0x000f220000300800 */
[----:B------:R-:W-:Y:S01]  /*315b0*/  ISETP.LT.AND P5, PT, R6, UR13, !P4 ;  /* 0x0000000d06007c0c */ /* 0x000fe2000e7a1270 */
[----:B------:R-:W-:Y:S01]  /*315c0*/  ULDC.64 UR20, c[0x0][0x228] ;  /* 0x00008a0000147ab9 */ /* 0x000fe20000000a00 */
[----:B------:R-:W-:Y:S01]  /*315d0*/  ISETP.LT.AND P6, PT, R7, UR11, !P4 ;  /* 0x0000000b07007c0c */ /* 0x000fe2000e7c1270 */
[----:B------:R-:W-:-:S05]  /*315e0*/  IMAD.WIDE R242, R0, 0x2, R244 ;  /* 0x0000000200f27825 */ /* 0x000fca00078e02f4 */
[----:B------:R0:W-:Y:S01]  /*315f0*/  @P2 STG.E.U16 desc[UR6][R236.64], R251 ;  /* 0x000000fbec002986 */ /* 0x0001e2000c101506 */
[----:B------:R-:W-:Y:S01]  /*31600*/  ULDC UR13, c[0x0][0x228] ;  /* 0x00008a00000d7ab9 */ /* 0x000fe20000000800 */
[----:B------:R-:W-:Y:S02]  /*31610*/  ULDC UR11, c[0x0][0x228] ;  /* 0x00008a00000b7ab9 */ /* 0x000fe40000000800 */
        /* <DEDUP_REMOVED lines=11> */
[----:B------:R-:W-:Y:S01]  /*316d0*/  @P5 STG.E.U16 desc[UR6][R242.64], R85 ;  /* 0x00000055f2005986 */ /* 0x000fe2000c101506 */
[----:B------:R-:W-:Y:S01]  /*316e0*/  ISETP.LT.AND P5, PT, R6, UR13, !P2 ;  /* 0x0000000d06007c0c */ /* 0x000fe2000d7a1270 */
[----:B------:R-:W-:-:S02]  /*316f0*/  ULDC UR13, c[0x0][0x228] ;  /* 0x00008a00000d7ab9 */ /* 0x000fc40000000800 */
[----:B------:R0:W-:Y:S04]  /*31700*/  @P6 STG.E.U16 desc[UR6][R86.64], R250 ;  /* 0x000000fa56006986 */ /* 0x0001e8000c101506 */
[----:B------:R1:W-:Y:S01]  /*31710*/  @P4 STG.E.U16 desc[UR6][R248.64], R84 ;  /* 0x00000054f8004986 */ /* 0x0003e2000c101506 */
[----:B------:R-:W-:Y:S01]  /*31720*/  ISETP.LT.AND P4, PT, R5, UR18, !P2 ;  /* 0x0000001205007c0c */ /* 0x000fe2000d781270 */
[----:B------:R-:W-:Y:S02]  /*31730*/  ULDC.64 UR18, c[0x0][0x228] ;  /* 0x00008a0000127ab9 */ /* 0x000fe40000000a00 */
[----:B------:R-:W2:Y:S01]  /*31740*/  LDL.LU R239, [R1+0xc] ;  /* 0x00000c0001ef7983 */ /* 0x000ea20000300800 */
[----:B0-----:R-:W-:-:S04]  /*31750*/  IMAD.WIDE R86, R0, 0x2, R246 ;  /* 0x0000000200567825 */ /* 0x001fc800078e02f6 */
[----:B-1----:R-:W-:-:S05]  /*31760*/  IMAD.WIDE R84, R0, 0x2, R244 ;  /* 0x0000000200547825 */ /* 0x002fca00078e02f4 */
[----:B---3--:R0:W-:Y:S04]  /*31770*/  @P4 STG.E.U16 desc[UR6][R86.64], R240 ;  /* 0x000000f056004986 */ /* 0x0081e8000c101506 */
[----:B0-----:R-:W3:Y:S01]  /*31780*/  LDL.LU.64 R86, [R1+0x1548] ;  /* 0x0015480001567983 */ /* 0x001ee20000300a00 */
[----:B----4-:R-:W-:-:S05]  /*31790*/  PRMT R237, R240, 0x7632, R237 ;  /* 0x00007632f0ed7816 */ /* 0x010fca00000000ed */
[----:B------:R0:W-:Y:S04]  /*317a0*/  @P5 STG.E.U16 desc[UR6][R84.64], R237 ;  /* 0x000000ed54005986 */ /* 0x0001e8000c101506 */
[----:B0-----:R-:W2:Y:S01]  /*317b0*/  LDL.LU.64 R84, [R1+0x1540] ;  /* 0x0015400001547983 */ /* 0x001ea20000300a00 */
        /* <DEDUP_REMOVED lines=9> */
[----:B------:R-:W-:Y:S01]  /*31850*/  @P6 STG.E.U16 desc[UR6][R242.64], R241 ;  /* 0x000000f1f2006986 */ /* 0x000fe2000c101506 */
[----:B------:R-:W-:Y:S01]  /*31860*/  ISETP.LT.AND P5, PT, R6, UR13, !P4 ;  /* 0x0000000d06007c0c */ /* 0x000fe2000e7a1270 */
[----:B------:R-:W-:Y:S01]  /*31870*/  VIADD R0, R0, UR5 ;  /* 0x0000000500007c36 */ /* 0x000fe20008000000 */
[----:B------:R-:W-:Y:S01]  /*31880*/  ISETP.LT.AND P6, PT, R7, UR11, !P4 ;  /* 0x0000000b07007c0c */ /* 0x000fe2000e7c1270 */
[----:B------:R0:W-:Y:S01]  /*31890*/  @P2 STG.E.U16 desc[UR6][R248.64], R236 ;  /* 0x000000ecf8002986 */ /* 0x0001e2000c101506 */
[----:B------:R-:W-:Y:S02]  /*318a0*/  ISETP.LT.AND P2, PT, R5, UR16, !P4 ;  /* 0x0000001005007c0c */ /* 0x000fe4000e741270 */
[----:B--2---:R-:W-:Y:S01]  /*318b0*/  PRMT R85, R239, 0x7632, R85 ;  /* 0x00007632ef557816 */ /* 0x004fe20000000055 */
[C---:B0-----:R-:W-:Y:S01]  /*318c0*/  IMAD.WIDE R236, R0.reuse, 0x2, R246 ;  /* 0x0000000200ec7825 */ /* 0x041fe200078e02f6 */
[----:B------:R-:W-:Y:S01]  /*318d0*/  ULDC.64 UR16, c[0x0][0x228] ;  /* 0x00008a0000107ab9 */ /* 0x000fe20000000a00 */
[----:B------:R-:W-:Y:S01]  /*318e0*/  PRMT R84, R251, 0x7632, R84 ;  /* 0x00007632fb547816 */ /* 0x000fe20000000054 */
[----:B------:R-:W-:Y:S01]  /*318f0*/  ULDC UR5, c[0x0][0x248] ;  /* 0x0000920000057ab9 */ /* 0x000fe20000000800 */
[----:B------:R-:W-:-:S06]  /*31900*/  IMAD.WIDE R240, R0, 0x2, R244 ;  /* 0x0000000200f07825 */ /* 0x000fcc00078e02f4 */
[----:B------:R0:W-:Y:S01]  /*31910*/  @P2 STG.E.U16 desc[UR6][R236.64], R239 ;  /* 0x000000efec002986 */ /* 0x0001e2000c101506 */
[----:B------:R-:W-:Y:S01]  /*31920*/  ULDC UR13, c[0x0][0x228] ;  /* 0x00008a00000d7ab9 */ /* 0x000fe20000000800 */
[----:B------:R-:W-:Y:S02]  /*31930*/  ULDC UR11, c[0x0][0x228] ;  /* 0x00008a00000b7ab9 */ /* 0x000fe40000000800 */
[----:B------:R1:W-:Y:S04]  /*31940*/  @P5 STG.E.U16 desc[UR6][R240.64], R85 ;  /* 0x00000055f0005986 */ /* 0x0003e8000c101506 */
[----:B0-----:R-:W2:Y:S04]  /*31950*/  LDL.LU.64 R236, [R1+0x1538] ;  /* 0x0015380001ec7983 */ /* 0x001ea80000300a00 */
[----:B-1----:R-:W4:Y:S01]  /*31960*/  LDL.LU.64 R240, [R1+0x1530] ;  /* 0x0015300001f07983 */ /* 0x002f220000300a00 */
[----:B------:R-:W-:Y:S01]  /*31970*/  ISETP.LT.AND P4, PT, R8, UR9, !P4 ;  /* 0x0000000908007c0c */ /* 0x000fe2000e781270 */
[----:B------:R-:W-:Y:S01]  /*31980*/  VIADD R250, R4, 0x50 ;  /* 0x0000005004fa7836 */ /* 0x000fe20000000000 */
[----:B------:R-:W-:Y:S01]  /*31990*/  ULDC UR9, c[0x0][0x228] ;  /* 0x00008a0000097ab9 */ /* 0x000fe20000000800 */
[----:B------:R-:W-:-:S04]  /*319a0*/  IMAD.WIDE R242, R0, 0x2, R10 ;  /* 0x0000000200f27825 */ /* 0x000fc800078e020a */
[----:B------:R-:W-:Y:S01]  /*319b0*/  IMAD.WIDE R248, R0, 0x2, R2 ;  /* 0x0000000200f87825 */ /* 0x000fe200078e0202 */
[----:B------:R-:W-:Y:S01]  /*319c0*/  ISETP.GE.AND P2, PT, R250, UR17, PT ;  /* 0x00000011fa007c0c */ /* 0x000fe2000bf46270 */
[----:B------:R-:W-:Y:S04]  /*319d0*/  @P6 STG.E.U16 desc[UR6][R242.64], R251 ;  /* 0x000000fbf2006986 */ /* 0x000fe8000c101506 */
[----:B------:R0:W-:Y:S01]  /*319e0*/  @P4 STG.E.U16 desc[UR6][R248.64], R84 ;  /* 0x00000054f8004986 */ /* 0x0001e2000c101506 */
[----:B------:R-:W-:Y:S01]  /*319f0*/  ISETP.LT.AND P4, PT, R5, UR14, !P2 ;  /* 0x0000000e05007c0c */ /* 0x000fe2000d781270 */
[----:B------:R-:W-:Y:S01]  /*31a00*/  VIADD R0, R0, UR5 ;  /* 0x0000000500007c36 */ /* 0x000fe20008000000 */
[----:B------:R-:W-:Y:S01]  /*31a10*/  ISETP.LT.AND P5, PT, R6, UR13, !P2 ;  /* 0x0000000d06007c0c */ /* 0x000fe2000d7a1270 */
[----:B------:R-:W-:Y:S01]  /*31a20*/  VIADD R239, R4, 0x51 ;  /* 0x0000005104ef7836 */ /* 0x000fe20000000000 */
[----:B------:R-:W-:Y:S01]  /*31a30*/  ISETP.LT.AND P6, PT, R7, UR11, !P2 ;  /* 0x0000000b07007c0c */ /* 0x000fe2000d7c1270 */
[----:B------:R-:W-:Y:S01]  /*31a40*/  ULDC.64 UR14, c[0x0][0x228] ;  /* 0x00008a00000e7ab9 */ /* 0x000fe20000000a00 */
[----:B------:R-:W-:Y:S01]  /*31a50*/  ULDC UR5, c[0x0][0x248] ;  /* 0x0000920000057ab9 */ /* 0x000fe20000000800 */
[----:B0-----:R-:W-:Y:S01]  /*31a60*/  IMAD.WIDE R84, R0, 0x2, R246 ;  /* 0x0000000200547825 */ /* 0x001fe200078e02f6 */
[----:B------:R-:W-:-:S05]  /*31a70*/  ULDC UR11, c[0x0][0x228] ;  /* 0x00008a00000b7ab9 */ /* 0x000fca0000000800 */
[----:B----4-:R0:W-:Y:S04]  /*31a80*/  @P4 STG.E.U16 desc[UR6][R84.64], R240 ;  /* 0x000000f054004986 */ /* 0x0101e8000c101506 */
[----:B0-----:R-:W4:Y:S01]  /*31a90*/  LDL.LU.64 R84, [R1+0x1528] ;  /* 0x0015280001547983 */ /* 0x001f220000300a00 */
[----:B------:R-:W-:Y:S01]  /*31aa0*/  ISETP.LT.AND P2, PT, R8, UR9, !P2 ;  /* 0x0000000908007c0c */ /* 0x000fe2000d741270 */
[----:B------:R-:W-:Y:S01]  /*31ab0*/  IMAD.WIDE R242, R0, 0x2, R244 ;  /* 0x0000000200f27825 */ /* 0x000fe200078e02f4 */
[----:B---3--:R-:W-:Y:S01]  /*31ac0*/  PRMT R87, R240, 0x7632, R87 ;  /* 0x00007632f0577816 */ /* 0x008fe20000000057 */
[----:B------:R-:W-:Y:S01]  /*31ad0*/  ULDC UR9, c[0x0][0x228] ;  /* 0x00008a0000097ab9 */ /* 0x000fe20000000800 */
[----:B--2---:R-:W-:Y:S01]  /*31ae0*/  PRMT R86, R236, 0x7632, R86 ;  /* 0x00007632ec567816 */ /* 0x004fe20000000056 */
[----:B------:R-:W-:Y:S01]  /*31af0*/  IMAD.WIDE R250, R0, 0x2, R10 ;  /* 0x0000000200fa7825 */ /* 0x000fe200078e020a */
[----:B------:R-:W-:-:S03]  /*31b00*/  ISETP.GE.AND P4, PT, R239, UR15, PT ;  /* 0x0000000fef007c0c */ /* 0x000fc6000bf86270 */
[C---:B------:R-:W-:Y:S01]  /*31b10*/  IMAD.WIDE R248, R0.reuse, 0x2, R2 ;  /* 0x0000000200f87825 */ /* 0x040fe200078e0202 */
[----:B------:R-:W-:Y:S04]  /*31b20*/  @P5 STG.E.U16 desc[UR6][R242.64], R87 ;  /* 0x00000057f2005986 */ /* 0x000fe8000c101506 */
[----:B------:R0:W-:Y:S04]  /*31b30*/  @P6 STG.E.U16 desc[UR6][R250.64], R236 ;  /* 0x000000ecfa006986 */ /* 0x0001e8000c101506 */
[----:B------:R1:W-:Y:S01]  /*31b40*/  @P2 STG.E.U16 desc[UR6][R248.64], R86 ;  /* 0x00000056f8002986 */ /* 0x0003e2000c101506 */
[----:B------:R-:W-:Y:S01]  /*31b50*/  ISETP.LT.AND P2, PT, R5, UR12, !P4 ;  /* 0x0000000c05007c0c */ /* 0x000fe2000e741270 */
[----:B------:R-:W-:Y:S01]  /*31b60*/  ULDC UR12, c[0x0][0x228] ;  /* 0x00008a00000c7ab9 */ /* 0x000fe20000000800 */
[----:B------:R-:W-:Y:S01]  /*31b70*/  ISETP.LT.AND P6, PT, R7, UR11, !P4 ;  /* 0x0000000b07007c0c */ /* 0x000fe2000e7c1270 */
[----:B------:R-:W-:Y:S01]  /*31b80*/  VIADD R0, R0, UR5 ;  /* 0x0000000500007c36 */ /* 0x000fe20008000000 */
[----:B------:R-:W-:Y:S01]  /*31b90*/  ISETP.LT.AND P5, PT, R6, UR12, !P4 ;  /* 0x0000000c06007c0c */ /* 0x000fe2000e7a1270 */
[----:B------:R-:W-:Y:S01]  /*31ba0*/  ULDC.64 UR12, c[0x0][0x228] ;  /* 0x00008a00000c7ab9 */ /* 0x000fe20000000a00 */
[----:B------:R-:W-:Y:S01]  /*31bb0*/  ISETP.LT.AND P4, PT, R8, UR9, !P4 ;  /* 0x0000000908007c0c */ /* 0x000fe2000e781270 */
[----:B0-----:R-:W-:Y:S01]  /*31bc0*/  VIADD R236, R4, 0x52 ;  /* 0x0000005204ec7836 */ /* 0x001fe20000000000 */
[----:B------:R-:W-:Y:S01]  /*31bd0*/  PRMT R240, R88, 0x7632, R240 ;  /* 0x0000763258f07816 */ /* 0x000fe200000000f0 */
[C---:B------:R-:W-:Y:S01]  /*31be0*/  IMAD.WIDE R242, R0.reuse, 0x2, R244 ;  /* 0x0000000200f27825 */ /* 0x040fe200078e02f4 */
[----:B------:R-:W-:Y:S01]  /*31bf0*/  ULDC UR5, c[0x0][0x248] ;  /* 0x0000920000057ab9 */ /* 0x000fe20000000800 */
[----:B------:R-:W-:Y:S01]  /*31c00*/  ULDC UR11, c[0x0][0x228] ;  /* 0x00008a00000b7ab9 */ /* 0x000fe20000000800 */
[----:B------:R-:W-:Y:S01]  /*31c10*/  ULDC UR9, c[0x0][0x228] ;  /* 0x00008a0000097ab9 */ /* 0x000fe20000000800 */
[----:B-1----:R-:W-:-:S04]  /*31c20*/  IMAD.WIDE R86, R0, 0x2, R246 ;  /* 0x0000000200567825 */ /* 0x002fc800078e02f6 */
[----:B------:R-:W-:-:S04]  /*31c30*/  IMAD.WIDE R250, R0, 0x2, R10 ;  /* 0x0000000200fa7825 */ /* 0x000fc800078e020a */
[----:B------:R-:W-:-:S04]  /*31c40*/  IMAD.WIDE R248, R0, 0x2, R2 ;  /* 0x0000000200f87825 */ /* 0x000fc800078e0202 */
[----:B------:R-:W-:Y:S01]  /*31c50*/  VIADD R0, R0, UR5 ;  /* 0x0000000500007c36 */ /* 0x000fe20008000000 */
[----:B------:R-:W-:Y:S01]  /*31c60*/  ULDC UR5, c[0x0][0x248] ;  /* 0x0000920000057ab9 */ /* 0x000fe20000000800 */
[----:B----4-:R-:W-:Y:S01]  /*31c70*/  PRMT R238, R84, 0x7632, R238 ;  /* 0x0000763254ee7816 */ /* 0x010fe200000000ee */
[----:B------:R0:W-:Y:S01]  /*31c80*/  @P2 STG.E.U16 desc[UR6][R86.64], R84 ;  /* 0x0000005456002986 */ /* 0x0001e2000c101506 */
[----:B------:R-:W-:Y:S01]  /*31c90*/  ISETP.GE.AND P2, PT, R236, UR13, PT ;  /* 0x0000000dec007c0c */ /* 0x000fe2000bf46270 */
[----:B------:R-:W-:Y:S02]  /*31ca0*/  ULDC UR13, c[0x0][0x228] ;  /* 0x00008a00000d7ab9 */ /* 0x000fe40000000800 */
[----:B------:R1:W-:Y:S01]  /*31cb0*/  @P5 STG.E.U16 desc[UR6][R242.64], R238 ;  /* 0x000000eef2005986 */ /* 0x0003e2000c101506 */
[----:B------:R-:W-:Y:S01]  /*31cc0*/  ISETP.LT.AND P5, PT, R6, UR13, !P2 ;  /* 0x0000000d06007c0c */ /* 0x000fe2000d7a1270 */
[----:B------:R-:W-:Y:S02]  /*31cd0*/  ULDC UR13, c[0x0][0x228] ;  /* 0x00008a00000d7ab9 */ /* 0x000fe40000000800 */
[----:B------:R2:W-:Y:S04]  /*31ce0*/  @P6 STG.E.U16 desc[UR6][R250.64], R88 ;  /* 0x00000058fa006986 */ /* 0x0005e8000c101506 */
[----:B------:R-:W-:Y:S01]  /*31cf0*/  @P4 STG.E.U16 desc[UR6][R248.64], R240 ;  /* 0x000000f0f8004986 */ /* 0x000fe2000c101506 */
[----:B------:R-:W-:Y:S01]  /*31d00*/  ISETP.LT.AND P4, PT, R5, UR20, !P2 ;  /* 0x0000001405007c0c */ /* 0x000fe2000d781270 */
[----:B0-----:R-:W-:Y:S01]  /*31d10*/  VIADD R84, R4, 0x53 ;  /* 0x0000005304547836 */ /* 0x001fe20000000000 */
[----:B------:R-:W-:Y:S01]  /*31d20*/  PRMT R236, R241, 0x7632, R236 ;  /* 0x00007632f1ec7816 */ /* 0x000fe200000000ec */
[C---:B-1----:R-:W-:Y:S01]  /*31d30*/  IMAD.WIDE R238, R0.reuse, 0x2, R246 ;  /* 0x0000000200ee7825 */ /* 0x042fe200078e02f6 */
[----:B------:R-:W3:Y:S03]  /*31d40*/  LDL.LU.64 R86, [R1+0x1520] ;  /* 0x0015200001567983 */ /* 0x000ee60000300a00 */
[----:B------:R-:W-:Y:S01]  /*31d50*/  IMAD.WIDE R242, R0, 0x2, R244 ;  /* 0x0000000200f27825 */ /* 0x000fe200078e02f4 */
[----:B------:R-:W-:Y:S01]  /*31d60*/  ISETP.LT.AND P6, PT, R7, UR11, !P2 ;  /* 0x0000000b07007c0c */ /* 0x000fe2000d7c1270 */
[----:B------:R-:W-:-:S04]  /*31d70*/  ULDC.64 UR20, c[0x0][0x228] ;  /* 0x00008a0000147ab9 */ /* 0x000fc80000000a00 */
[----:B------:R0:W-:Y:S01]  /*31d80*/  @P4 STG.E.U16 desc[UR6][R238.64], R241 ;  /* 0x000000f1ee004986 */ /* 0x0001e2000c101506 */
[----:B--2---:R-:W-:Y:S01]  /*31d90*/  IMAD.WIDE R250, R0, 0x2, R10 ;  /* 0x0000000200fa7825 */ /* 0x004fe200078e020a */
[----:B------:R-:W-:Y:S01]  /*31da0*/  PRMT R88, R237, 0x7632, R88 ;  /* 0x00007632ed587816 */ /* 0x000fe20000000058 */
[----:B------:R-:W-:Y:S01]  /*31db0*/  ULDC UR11, c[0x0][0x228] ;  /* 0x00008a00000b7ab9 */ /* 0x000fe20000000800 */
[----:B------:R1:W-:Y:S04]  /*31dc0*/  @P5 STG.E.U16 desc[UR6][R242.64], R236 ;  /* 0x000000ecf2005986 */ /* 0x0003e8000c101506 */
[----:B0-----:R-:W2:Y:S04]  /*31dd0*/  LDL.LU.64 R238, [R1+0x1518] ;  /* 0x0015180001ee7983 */ /* 0x001ea80000300a00 */
[----:B-1----:R-:W4:Y:S01]  /*31de0*/  LDL.LU.64 R242, [R1+0x1510] ;  /* 0x0015100001f27983 */ /* 0x002f220000300a00 */
[----:B------:R-:W-:Y:S01]  /*31df0*/  ISETP.LT.AND P2, PT, R8, UR9, !P2 ;  /* 0x0000000908007c0c */ /* 0x000fe2000d741270 */
[----:B------:R-:W-:Y:S01]  /*31e00*/  IMAD.WIDE R248, R0, 0x2, R2 ;  /* 0x0000000200f87825 */ /* 0x000fe200078e0202 */
[----:B------:R-:W-:Y:S01]  /*31e10*/  ISETP.GE.AND P4, PT, R84, UR21, PT ;  /* 0x0000001554007c0c */ /* 0x000fe2000bf86270 */
[----:B------:R0:W-:Y:S01]  /*31e20*/  @P6 STG.E.U16 desc[UR6][R250.64], R237 ;  /* 0x000000edfa006986 */ /* 0x0001e2000c101506 */
[----:B------:R-:W-:-:S02]  /*31e30*/  ULDC UR9, c[0x0][0x228] ;  /* 0x00008a0000097ab9 */ /* 0x000fc40000000800 */
[----:B------:R-:W-:Y:S01]  /*31e40*/  ISETP.LT.AND P5, PT, R6, UR13, !P4 ;  /* 0x0000000d06007c0c */ /* 0x000fe2000e7a1270 */
[----:B------:R-:W-:Y:S01]  /*31e50*/  VIADD R0, R0, UR5 ;  /* 0x0000000500007c36 */ /* 0x000fe20008000000 */
[----:B------:R-:W-:Y:S01]  /*31e60*/  ISETP.LT.AND P6, PT, R7, UR11, !P4 ;  /* 0x0000000b07007c0c */ /* 0x000fe2000e7c1270 */
[----:B------:R-:W-:Y:S01]  /*31e70*/  VIADD R84, R4, 0x54 ;  /* 0x0000005404547836 */ /* 0x000fe20000000000 */
[----:B------:R-:W-:-:S03]  /*31e80*/  ULDC UR13, c[0x0][0x228] ;  /* 0x00008a00000d7ab9 */ /* 0x000fc60000000800 */
[----:B------:R1:W-:Y:S01]  /*31e90*/  @P2 STG.E.U16 desc[UR6][R248.64], R88 ;  /* 0x00000058f8002986 */ /* 0x0003e2000c101506 */
[----:B------:R-:W-:Y:S01]  /*31ea0*/  ISETP.LT.AND P2, PT, R5, UR18, !P4 ;  /* 0x0000001205007c0c */ /* 0x000fe2000e741270 */
[C---:B0-----:R-:W-:Y:S01]  /*31eb0*/  IMAD.WIDE R250, R0.reuse, 0x2, R246 ;  /* 0x0000000200fa7825 */ /* 0x041fe200078e02f6 */
[----:B------:R-:W-:Y:S01]  /*31ec0*/  ULDC UR11, c[0x0][0x228] ;  /* 0x00008a00000b7ab9 */ /* 0x000fe20000000800 */
[----:B------:R-:W-:Y:S02]  /*31ed0*/  ULDC UR5, c[0x0][0x248] ;  /* 0x0000920000057ab9 */ /* 0x000fe40000000800 */
[----:B-1----:R-:W-:Y:S01]  /*31ee0*/  IMAD.WIDE R248, R0, 0x2, R244 ;  /* 0x0000000200f87825 */ /* 0x002fe200078e02f4 */
[----:B------:R-:W-:-:S07]  /*31ef0*/  ULDC.64 UR18, c[0x0][0x228] ;  /* 0x00008a0000127ab9 */ /* 0x000fce0000000a00 */
[----:B------:R-:W-:Y:S01]  /*31f00*/  @P2 STG.E.U16 desc[UR6][R250.64], R85 ;  /* 0x00000055fa002986 */ /* 0x000fe2000c101506 */
[----:B------:R-:W-:Y:S01]  /*31f10*/  ISETP.LT.AND P4, PT, R8, UR9, !P4 ;  /* 0x0000000908007c0c */ /* 0x000fe2000e781270 */
[C---:B------:R-:W-:Y:S01]  /*31f20*/  IMAD.WIDE R240, R0.reuse, 0x2, R10 ;  /* 0x0000000200f07825 */ /* 0x040fe200078e020a */
[----:B------:R-:W-:Y:S01]  /*31f30*/  PRMT R88, R89, 0x7632, R88 ;  /* 0x0000763259587816 */ /* 0x000fe20000000058 */
[----:B------:R-:W-:Y:S02]  /*31f40*/  ULDC UR9, c[0x0][0x228] ;  /* 0x00008a0000097ab9 */ /* 0x000fe40000000800 */
[----:B------:R-:W-:Y:S01]  /*31f50*/  IMAD.WIDE R236, R0, 0x2, R2 ;  /* 0x0000000200ec7825 */ /* 0x000fe200078e0202 */
[----:B------:R-:W-:-:S03]  /*31f60*/  ISETP.GE.AND P2, PT, R84, UR19, PT ;  /* 0x0000001354007c0c */ /* 0x000fc6000bf46270 */
[----:B------:R-:W-:Y:S01]  /*31f70*/  VIADD R0, R0, UR5 ;  /* 0x0000000500007c36 */ /* 0x000fe20008000000 */
[----:B------:R-:W-:Y:S01]  /*31f80*/  ULDC UR5, c[0x0][0x248] ;  /* 0x0000920000057ab9 */ /* 0x000fe20000000800 */
[----:B----4-:R-:W-:-:S05]  /*31f90*/  PRMT R243, R85, 0x7632, R243 ;  /* 0x0000763255f37816 */ /* 0x010fca00000000f3 */
[----:B------:R0:W-:Y:S04]  /*31fa0*/  @P5 STG.E.U16 desc[UR6][R248.64], R243 ;  /* 0x000000f3f8005986 */ /* 0x0001e8000c101506 */
[----:B0-----:R-:W4:Y:S01]  /*31fb0*/  LDL.LU R243, [R1+0x1508] ;  /* 0x0015080001f37983 */ /* 0x001f220000300800 */
[----:B------:R-:W-:Y:S02]  /*31fc0*/  ISETP.LT.AND P5, PT, R6, UR13, !P2 ;  /* 0x0000000d06007c0c */ /* 0x000fe4000d7a1270 */
[----:B------:R-:W-:Y:S01]  /*31fd0*/  PRMT R250, R242, 0x7632, R250 ;  /* 0x00007632f2fa7816 */ /* 0x000fe200000000fa */
[----:B------:R0:W-:Y:S01]  /*31fe0*/  @P6 STG.E.U16 desc[UR6][R240.64], R89 ;  /* 0x00000059f0006986 */ /* 0x0001e2000c101506 */
[----:B------:R-:W-:Y:S01]  /*31ff0*/  ISETP.LT.AND P6, PT, R7, UR11, !P2 ;  /* 0x0000000b07007c0c */ /* 0x000fe2000d7c1270 */
[----:B------:R-:W-:Y:S01]  /*32000*/  IMAD.WIDE R84, R0, 0x2, R2 ;  /* 0x0000000200547825 */ /* 0x000fe200078e0202 */
[----:B--2---:R-:W-:Y:S01]  /*32010*/  PRMT R249, R238, 0x7632, R249 ;  /* 0x00007632eef97816 */ /* 0x004fe200000000f9 */
[----:B------:R1:W-:Y:S01]  /*32020*/  @P4 STG.E.U16 desc[UR6][R236.64], R88 ;  /* 0x00000058ec004986 */ /* 0x0003e2000c101506 */
[----:B------:R-:W-:Y:S01]  /*32030*/  ISETP.LT.AND P4, PT, R5, UR16, !P2 ;  /* 0x0000001005007c0c */ /* 0x000fe2000d781270 */
[----:B------:R-:W-:Y:S01]  /*32040*/  VIADD R248, R4, 0x55 ;  /* 0x0000005504f87836 */ /* 0x000fe20000000000 */
[----:B------:R-:W-:Y:S01]  /*32050*/  ISETP.LT.AND P2, PT, R8, UR9, !P2 ;  /* 0x0000000908007c0c */ /* 0x000fe2000d741270 */
[----:B------:R-:W2:Y:S01]  /*32060*/  LDL.LU R251, [R1+0x290] ;  /* 0x0002900001fb7983 */ /* 0x000ea20000300800 */
[----:B------:R-:W-:Y:S01]  /*32070*/  ULDC.64 UR16, c[0x0][0x228] ;  /* 0x00008a0000107ab9 */ /* 0x000fe20000000a00 */
[----:B------:R-:W-:Y:S01]  /*32080*/  ULDC UR13, c[0x0][0x228] ;  /* 0x00008a00000d7ab9 */ /* 0x000fe20000000800 */
[----:B------:R-:W-:Y:S01]  /*32090*/  ULDC UR11, c[0x0][0x228] ;  /* 0x00008a00000b7ab9 */ /* 0x000fe20000000800 */
[----:B0-----:R-:W-:Y:S01]  /*320a0*/  IMAD.WIDE R240, R0, 0x2, R246 ;  /* 0x0000000200f07825 */ /* 0x001fe200078e02f6 */
[----:B------:R-:W-:-:S03]  /*320b0*/  ULDC UR9, c[0x0][0x228] ;  /* 0x00008a0000097ab9 */ /* 0x000fc60000000800 */
[----:B-1----:R-:W-:-:S04]  /*320c0*/  IMAD.WIDE R236, R0, 0x2, R244 ;  /* 0x0000000200ec7825 */ /* 0x002fc800078e02f4 */
[----:B------:R-:W-:Y:S01]  /*320d0*/  IMAD.WIDE R88, R0, 0x2, R10 ;  /* 0x0000000200587825 */ /* 0x000fe200078e020a */
[----:B------:R-:W-:Y:S04]  /*320e0*/  @P4 STG.E.U16 desc[UR6][R240.64], R242 ;  /* 0x000000f2f0004986 */ /* 0x000fe8000c101506 */
[----:B------:R0:W-:Y:S04]  /*320f0*/  @P5 STG.E.U16 desc[UR6][R236.64], R250 ;  /* 0x000000faec005986 */ /* 0x0001e8000c101506 */
[----:B------:R-:W-:Y:S04]  /*32100*/  @P6 STG.E.U16 desc[UR6][R88.64], R238 ;  /* 0x000000ee58006986 */ /* 0x000fe8000c101506 */
[----:B------:R1:W-:Y:S04]  /*32110*/  @P2 STG.E.U16 desc[UR6][R84.64], R249 ;  /* 0x000000f954002986 */ /* 0x0003e8000c101506 */
[----:B0-----:R-:W2:Y:S01]  /*32120*/  LDL.LU R250, [R1+0x2a0] ;  /* 0x0002a00001fa7983 */ /* 0x001ea20000300800 */
[----:B------:R-:W-:-:S03]  /*32130*/  ISETP.GE.AND P4, PT, R248, UR17, PT ;  /* 0x00000011f8007c0c */ /* 0x000fc6000bf86270 */
[----:B-1----:R-:W2:Y:S01]  /*32140*/  LDL.LU R249, [R1+0x2b0] ;  /* 0x0002b00001f97983 */ /* 0x002ea20000300800 */
[----:B------:R-:W-:Y:S01]  /*32150*/  ISETP.LT.AND P2, PT, R5, UR14, !P4 ;  /* 0x0000000e05007c0c */ /* 0x000fe2000e741270 */
[----:B------:R-:W-:Y:S01]  /*32160*/  VIADD R0, R0, UR5 ;  /* 0x0000000500007c36 */ /* 0x000fe20008000000 */
[----:B------:R-:W-:Y:S01]  /*32170*/  ISETP.LT.AND P5, PT, R6, UR13, !P4 ;  /* 0x0000000d06007c0c */ /* 0x000fe2000e7a1270 */
[----:B------:R-:W-:Y:S01]  /*32180*/  VIADD R238, R4, 0x56 ;  /* 0x0000005604ee7836 */ /* 0x000fe20000000000 */
[----:B---3--:R-:W-:Y:S01]  /*32190*/  PRMT R248, R86, 0x7632, R248 ;  /* 0x0000763256f87816 */ /* 0x008fe200000000f8 */
[----:B------:R-:W-:Y:S01]  /*321a0*/  IMAD.WIDE R240, R0, 0x2, R246 ;  /* 0x0000000200f07825 */ /* 0x000fe200078e02f6 */
[----:B------:R-:W-:Y:S01]  /*321b0*/  ISETP.LT.AND P6, PT, R7, UR11, !P4 ;  /* 0x0000000b07007c0c */ /* 0x000fe2000e7c1270 */
[----:B------:R-:W-:Y:S01]  /*321c0*/  ULDC.64 UR14, c[0x0][0x228] ;  /* 0x00008a00000e7ab9 */ /* 0x000fe20000000a00 */
[----:B------:R-:W-:Y:S01]  /*321d0*/  PRMT R242, R90, 0x7632, R242 ;  /* 0x000076325af27816 */ /* 0x000fe200000000f2 */
[----:B------:R-:W-:Y:S01]  /*321e0*/  IMAD.WIDE R236, R0, 0x2, R244 ;  /* 0x0000000200ec7825 */ /* 0x000fe200078e02f4 */
[----:B------:R-:W-:-:S03]  /*321f0*/  ULDC UR5, c[0x0][0x248] ;  /* 0x0000920000057ab9 */ /* 0x000fc60000000800 */
[----:B------:R-:W-:Y:S01]  /*32200*/  @P2 STG.E.U16 desc[UR6][R240.64], R86 ;  /* 0x00000056f0002986 */ /* 0x000fe2000c101506 */
[----:B------:R-:W-:Y:S01]  /*32210*/  IMAD.WIDE R88, R0, 0x2, R10 ;  /* 0x0000000200587825 */ /* 0x000fe200078e020a */
[----:B------:R-:W-:Y:S02]  /*32220*/  ULDC UR11, c[0x0][0x228] ;  /* 0x00008a00000b7ab9 */ /* 0x000fe40000000800 */
[----:B------:R0:W-:Y:S04]  /*32230*/  @P5 STG.E.U16 desc[UR6][R236.64], R248 ;  /* 0x000000f8ec005986 */ /* 0x0001e8000c101506 */
[----:B0-----:R-:W3:Y:S01]  /*32240*/  LDL.LU R248, [R1+0x2c0] ;  /* 0x0002c00001f87983 */ /* 0x001ee20000300800 */
[----:B------:R-:W-:Y:S01]  /*32250*/  ISETP.LT.AND P4, PT, R8, UR9, !P4 ;  /* 0x0000000908007c0c */ /* 0x000fe2000e781270 */
[----:B------:R-:W-:Y:S01]  /*32260*/  IMAD.WIDE R84, R0, 0x2, R2 ;  /* 0x0000000200547825 */ /* 0x000fe200078e0202 */
[----:B------:R-:W-:Y:S01]  /*32270*/  ISETP.GE.AND P2, PT, R238, UR15, PT ;  /* 0x0000000fee007c0c */ /* 0x000fe2000bf46270 */
[----:B------:R0:W-:Y:S01]  /*32280*/  @P6 STG.E.U16 desc[UR6][R88.64], R90 ;  /* 0x0000005a58006986 */ /* 0x0001e2000c101506 */
[----:B------:R-:W-:Y:S01]  /*32290*/  ULDC UR9, c[0x0][0x228] ;  /* 0x00008a0000097ab9 */ /* 0x000fe20000000800 */
[----:B------:R-:W-:Y:S01]  /*322a0*/  VIADD R0, R0, UR5 ;  /* 0x0000000500007c36 */ /* 0x000fe20008000000 */
[----:B------:R-:W-:Y:S01]  /*322b0*/  ISETP.LT.AND P6, PT, R7, UR11, !P2 ;  /* 0x0000000b07007c0c */ /* 0x000fe2000d7c1270 */
[----:B------:R-:W-:Y:S01]  /*322c0*/  VIADD R86, R4, 0x57 ;  /* 0x0000005704567836 */ /* 0x000fe20000000000 */
[----:B------:R-:W-:-:S05]  /*322d0*/  ULDC UR11, c[0x0][0x228] ;  /* 0x00008a00000b7ab9 */ /* 0x000fca0000000800 */
[----:B------:R1:W-:Y:S01]  /*322e0*/  @P4 STG.E.U16 desc[UR6][R84.64], R242 ;  /* 0x000000f254004986 */ /* 0x0003e2000c101506 */
[----:B------:R-:W-:Y:S01]  /*322f0*/  ISETP.LT.AND P4, PT, R5, UR12, !P2 ;  /* 0x0000000c05007c0c */ /* 0x000fe2000d781270 */
[----:B------:R-:W-:Y:S01]  /*32300*/  ULDC UR12, c[0x0][0x228] ;  /* 0x00008a00000c7ab9 */ /* 0x000fe20000000800 */
[----:B0-----:R-:W-:Y:S01]  /*32310*/  PRMT R90, R239, 0x7632, R90 ;  /* 0x00007632ef5a7816 */ /* 0x001fe2000000005a */
[----:B------:R-:W-:Y:S01]  /*32320*/  ULDC UR5, c[0x0][0x248] ;  /* 0x0000920000057ab9 */ /* 0x000fe20000000800 */
[----:B------:R-:W-:Y:S01]  /*32330*/  ISETP.LT.AND P5, PT, R6, UR12, !P2 ;  /* 0x0000000c06007c0c */ /* 0x000fe2000d7a1270 */
[----:B------:R-:W-:Y:S01]  /*32340*/  IMAD.WIDE R240, R0, 0x2, R246 ;  /* 0x0000000200f07825 */ /* 0x000fe200078e02f6 */
[----:B------:R-:W-:Y:S01]  /*32350*/  ISETP.LT.AND P2, PT, R8, UR9, !P2 ;  /* 0x0000000908007c0c */ /* 0x000fe2000d741270 */
[----:B------:R-:W-:Y:S01]  /*32360*/  ULDC.64 UR12, c[0x0][0x228] ;  /* 0x00008a00000c7ab9 */ /* 0x000fe20000000a00 */
[----:B------:R-:W-:Y:S01]  /*32370*/  ULDC UR9, c[0x0][0x228] ;  /* 0x00008a0000097ab9 */ /* 0x000fe20000000800 */
[----:B------:R-:W-:-:S04]  /*32380*/  IMAD.WIDE R236, R0, 0x2, R244 ;  /* 0x0000000200ec7825 */ /* 0x000fc800078e02f4 */
[----:B------:R-:W-:-:S04]  /*32390*/  IMAD.WIDE R88, R0, 0x2, R10 ;  /* 0x0000000200587825 */ /* 0x000fc800078e020a */
[----:B-1----:R-:W-:-:S04]  /*323a0*/  IMAD.WIDE R84, R0, 0x2, R2 ;  /* 0x0000000200547825 */ /* 0x002fc800078e0202 */
[----:B------:R-:W-:Y:S01]  /*323b0*/  VIADD R0, R0, UR5 ;  /* 0x0000000500007c36 */ /* 0x000fe20008000000 */
[----:B------:R-:W-:Y:S01]  /*323c0*/  ULDC UR5, c[0x0][0x248] ;  /* 0x0000920000057ab9 */ /* 0x000fe20000000800 */
[----:B----4-:R-:W-:Y:S01]  /*323d0*/  PRMT R238, R243, 0x7632, R238 ;  /* 0x00007632f3ee7816 */ /* 0x010fe200000000ee */
[----:B------:R0:W-:Y:S01]  /*323e0*/  @P4 STG.E.U16 desc[UR6][R240.64], R243 ;  /* 0x000000f3f0004986 */ /* 0x0001e2000c101506 */
[----:B------:R-:W-:Y:S01]  /*323f0*/  ISETP.GE.AND P4, PT, R86, UR13, PT ;  /* 0x0000000d56007c0c */ /* 0x000fe2000bf86270 */
[----:B------:R-:W-:Y:S02]  /*32400*/  ULDC UR13, c[0x0][0x228] ;  /* 0x00008a00000d7ab9 */ /* 0x000fe40000000800 */
[----:B------:R1:W-:Y:S04]  /*32410*/  @P5 STG.E.U16 desc[UR6][R236.64], R238 ;  /* 0x000000eeec005986 */ /* 0x0003e8000c101506 */
[----:B------:R4:W-:Y:S01]  /*32420*/  @P6 STG.E.U16 desc[UR6][R88.64], R239 ;  /* 0x000000ef58006986 */ /* 0x0009e2000c101506 */
[----:B------:R-:W-:Y:S01]  /*32430*/  ISETP.LT.AND P5, PT, R6, UR13, !P4 ;  /* 0x0000000d06007c0c */ /* 0x000fe2000e7a1270 */
[----:B------:R-:W-:Y:S01]  /*32440*/  VIADD R86, R4, 0x58 ;  /* 0x0000005804567836 */ /* 0x000fe20000000000 */
[----:B------:R-:W-:Y:S01]  /*32450*/  ISETP.LT.AND P6, PT, R7, UR11, !P4 ;  /* 0x0000000b07007c0c */ /* 0x000fe2000e7c1270 */
[----:B------:R4:W-:Y:S01]  /*32460*/  @P2 STG.E.U16 desc[UR6][R84.64], R90 ;  /* 0x0000005a54002986 */ /* 0x0009e2000c101506 */
[----:B------:R-:W-:Y:S01]  /*32470*/  ISETP.LT.AND P2, PT, R5, UR20, !P4 ;  /* 0x0000001405007c0c */ /* 0x000fe2000e741270 */
[----:B------:R-:W-:Y:S01]  /*32480*/  ULDC.64 UR20, c[0x0][0x228] ;  /* 0x00008a0000147ab9 */ /* 0x000fe20000000a00 */
[----:B------:R-:W-:-:S02]  /*32490*/  ISETP.LT.AND P4, PT, R8, UR9, !P4 ;  /* 0x0000000908007c0c */ /* 0x000fc4000e781270 */
[----:B0-----:R-:W-:Y:S01]  /*324a0*/  PRMT R240, R87, 0x7632, R240 ;  /* 0x0000763257f07816 */ /* 0x001fe200000000f0 */
[C---:B-1----:R-:W-:Y:S01]  /*324b0*/  IMAD.WIDE R236, R0.reuse, 0x2, R2 ;  /* 0x0000000200ec7825 */ /* 0x042fe200078e0202 */
[----:B------:R-:W-:Y:S01]  /*324c0*/  ULDC UR13, c[0x0][0x228] ;  /* 0x00008a00000d7ab9 */ /* 0x000fe20000000800 */
[----:B------:R-:W-:Y:S01]  /*324d0*/  ULDC UR11, c[0x0][0x228] ;  /* 0x00008a00000b7ab9 */ /* 0x000fe20000000800 */
[----:B------:R-:W-:Y:S01]  /*324e0*/  ULDC UR9, c[0x0][0x228] ;  /* 0x00008a0000097ab9 */ /* 0x000fe20000000800 */
[----:B----4-:R-:W-:Y:S01]  /*324f0*/  IMAD.WIDE R238, R0, 0x2, R246 ;  /* 0x0000000200ee7825 */ /* 0x010fe200078e02f6 */
[----:B------:R-:W-:-:S03]  /*32500*/  PRMT R90, R91, 0x7632, R90 ;  /* 0x000076325b5a7816 */ /* 0x000fc6000000005a */
[C---:B------:R-:W-:Y:S01]  /*32510*/  IMAD.WIDE R84, R0.reuse, 0x2, R244 ;  /* 0x0000000200547825 */ /* 0x040fe200078e02f4 */
[----:B------:R0:W-:Y:S03]  /*32520*/  @P2 STG.E.U16 desc[UR6][R238.64], R87 ;  /* 0x00000057ee002986 */ /* 0x0001e6000c101506 */
[----:B------:R-:W-:Y:S01]  /*32530*/  IMAD.WIDE R88, R0, 0x2, R10 ;  /* 0x0000000200587825 */ /* 0x000fe200078e020a */
[----:B------:R-:W-:Y:S01]  /*32540*/  ISETP.GE.AND P2, PT, R86, UR21, PT ;  /* 0x0000001556007c0c */ /* 0x000fe2000bf46270 */
[----:B------:R1:W-:Y:S04]  /*32550*/  @P5 STG.E.U16 desc[UR6][R84.64], R240 ;  /* 0x000000f054005986 */ /* 0x0003e8000c101506 */
[----:B------:R4:W-:Y:S01]  /*32560*/  @P6 STG.E.U16 desc[UR6][R88.64], R91 ;  /* 0x0000005b58006986 */ /* 0x0009e2000c101506 */
[----:B------:R-:W-:Y:S01]  /*32570*/  ISETP.LT.AND P5, PT, R6, UR13, !P2 ;  /* 0x0000000d06007c0c */ /* 0x000fe2000d7a1270 */
[----:B------:R-:W-:Y:S01]  /*32580*/  VIADD R0, R0, UR5 ;  /* 0x0000000500007c36 */ /* 0x000fe20008000000 */
[----:B------:R-:W-:Y:S01]  /*32590*/  ISETP.LT.AND P6, PT, R7, UR11, !P2 ;  /* 0x0000000b07007c0c */ /* 0x000fe2000d7c1270 */
[----:B------:R4:W-:Y:S01]  /*325a0*/  @P4 STG.E.U16 desc[UR6][R236.64], R90 ;  /* 0x0000005aec004986 */ /* 0x0009e2000c101506 */
[----:B------:R-:W-:Y:S01]  /*325b0*/  ISETP.LT.AND P4, PT, R5, UR18, !P2 ;  /* 0x0000001205007c0c */ /* 0x000fe2000d781270 */
[----:B0-----:R-:W-:Y:S01]  /*325c0*/  IMAD.WIDE R86, R0, 0x2, R244 ;  /* 0x0000000200567825 */ /* 0x001fe200078e02f4 */
[----:B------:R-:W-:Y:S01]  /*325d0*/  ISETP.LT.AND P2, PT, R8, UR9, !P2 ;  /* 0x0000000908007c0c */ /* 0x000fe2000d741270 */
[----:B------:R-:W-:Y:S01]  /*325e0*/  ULDC.64 UR18, c[0x0][0x228] ;  /* 0x00008a0000127ab9 */ /* 0x000fe20000000a00 */
[----:B------:R-:W-:Y:S01]  /*325f0*/  ULDC UR5, c[0x0][0x248] ;  /* 0x0000920000057ab9 */ /* 0x000fe20000000800 */
[C---:B-1----:R-:W-:Y:S01]  /*32600*/  IMAD.WIDE R84, R0.reuse, 0x2, R246 ;  /* 0x0000000200547825 */ /* 0x042fe200078e02f6 */
[----:B------:R-:W-:Y:S01]  /*32610*/  ULDC UR13, c[0x0][0x228] ;  /* 0x00008a00000d7ab9 */ /* 0x000fe20000000800 */
[----:B--2---:R-:W-:Y:S01]  /*32620*/  PRMT R238, R249, 0x7632, R238 ;  /* 0x00007632f9ee7816 */ /* 0x004fe200000000ee */
[----:B------:R-:W-:Y:S01]  /*32630*/  ULDC UR11, c[0x0][0x228] ;  /* 0x00008a00000b7ab9 */ /* 0x000fe20000000800 */
[----:B----4-:R-:W-:Y:S01]  /*32640*/  IMAD.WIDE R88, R0, 0x2, R10 ;  /* 0x0000000200587825 */ /* 0x010fe200078e020a */
[----:B------:R-:W-:-:S03]  /*32650*/  ULDC UR9, c[0x0][0x228] ;  /* 0x00008a0000097ab9 */ /* 0x000fc60000000800 */
[----:B------:R-:W-:Y:S01]  /*32660*/  VIADD R236, R4, 0x59 ;  /* 0x0000005904ec7836 */ /* 0x000fe20000000000 */
[----:B------:R0:W-:Y:S01]  /*32670*/  @P4 STG.E.U16 desc[UR6][R84.64], R249 ;  /* 0x000000f954004986 */ /* 0x0001e2000c101506 */
[----:B------:R-:W-:Y:S01]  /*32680*/  IMAD.WIDE R90, R0, 0x2, R2 ;  /* 0x00000002005a7825 */ /* 0x000fe200078e0202 */
[----:B------:R-:W-:Y:S02]  /*32690*/  PRMT R237, R250, 0x7632, R237 ;  /* 0x00007632faed7816 */ /* 0x000fe400000000ed */
[----:B------:R-:W-:Y:S01]  /*326a0*/  @P5 STG.E.U16 desc[UR6][R86.64], R238 ;  /* 0x000000ee56005986 */ /* 0x000fe2000c101506 */
[----:B------:R-:W-:-:S03]  /*326b0*/  ISETP.GE.AND P4, PT, R236, UR19, PT ;  /* 0x00000013ec007c0c */ /* 0x000fc6000bf86270 */
[----:B------:R1:W-:Y:S04]  /*326c0*/  @P6 STG.E.U16 desc[UR6][R88.64], R250 ;  /* 0x000000fa58006986 */ /* 0x0003e8000c101506 */
[----:B0-----:R-:W2:Y:S04]  /*326d0*/  LDL.LU R249, [R1+0x2b4] ;  /* 0x0002b40001f97983 */ /* 0x001ea80000300800 */
[----:B------:R0:W-:Y:S04]  /*326e0*/  @P2 STG.E.U16 desc[UR6][R90.64], R237 ;  /* 0x000000ed5a002986 */ /* 0x0001e8000c101506 */
[----:B-1----:R-:W4:Y:S01]  /*326f0*/  LDL.LU R250, [R1+0x2a4] ;  /* 0x0002a40001fa7983 */ /* 0x002f220000300800 */
[----:B------:R-:W-:Y:S01]  /*32700*/  ISETP.LT.AND P2, PT, R5, UR16, !P4 ;  /* 0x0000001005007c0c */ /* 0x000fe2000e741270 */
[----:B------:R-:W-:Y:S01]  /*32710*/  VIADD R0, R0, UR5 ;  /* 0x0000000500007c36 */ /* 0x000fe20008000000 */
[----:B------:R-:W-:-:S02]  /*32720*/  ISETP.LT.AND P5, PT, R6, UR13, !P4 ;  /* 0x0000000d06007c0c */ /* 0x000fc4000e7a1270 */
[----:B---3--:R-:W-:Y:S02]  /*32730*/  PRMT R238, R248, 0x7632, R238 ;  /* 0x00007632f8ee7816 */ /* 0x008fe400000000ee */
[----:B------:R-:W-:Y:S01]  /*32740*/  ISETP.LT.AND P6, PT, R7, UR11, !P4 ;  /* 0x0000000b07007c0c */ /* 0x000fe2000e7c1270 */
[C---:B------:R-:W-:Y:S01]  /*32750*/  IMAD.WIDE R84, R0.reuse, 0x2, R246 ;  /* 0x0000000200547825 */ /* 0x040fe200078e02f6 */
[----:B0-----:R-:W-:Y:S01]  /*32760*/  PRMT R237, R251, 0x7632, R237 ;  /* 0x00007632fbed7816 */ /* 0x001fe200000000ed */
[----:B------:R-:W-:Y:S01]  /*32770*/  ULDC.64 UR16, c[0x0][0x228] ;  /* 0x00008a0000107ab9 */ /* 0x000fe20000000a00 */
[----:B------:R-:W-:Y:S01]  /*32780*/  ULDC UR13, c[0x0][0x228] ;  /* 0x00008a00000d7ab9 */ /* 0x000fe20000000800 */
[C---:B------:R-:W-:Y:S01]  /*32790*/  IMAD.WIDE R86, R0.reuse, 0x2, R244 ;  /* 0x0000000200567825 */ /* 0x040fe200078e02f4 */
[----:B------:R-:W-:Y:S01]  /*327a0*/  ULDC UR11, c[0x0][0x228] ;  /* 0x00008a00000b7ab9 */ /* 0x000fe20000000800 */
[----:B------:R0:W-:Y:S01]  /*327b0*/  @P2 STG.E.U16 desc[UR6][R84.64], R248 ;  /* 0x000000f854002986 */ /* 0x0001e2000c101506 */
[----:B------:R-:W-:Y:S01]  /*327c0*/  ULDC UR5, c[0x0][0x248] ;  /* 0x0000920000057ab9 */ /* 0x000fe20000000800 */
[----:B------:R-:W-:-:S02]  /*327d0*/  IMAD.WIDE R88, R0, 0x2, R10 ;  /* 0x0000000200587825 */ /* 0x000fc400078e020a */
[----:B------:R-:W-:Y:S04]  /*327e0*/  @P5 STG.E.U16 desc[UR6][R86.64], R238 ;  /* 0x000000ee56005986 */ /* 0x000fe8000c101506 */
[----:B0-----:R-:W3:Y:S04]  /*327f0*/  LDL.LU R248, [R1+0x2c4] ;  /* 0x0002c40001f87983 */ /* 0x001ee80000300800 */
[----:B------:R0:W-:Y:S04]  /*32800*/  @P6 STG.E.U16 desc[UR6][R88.64], R251 ;  /* 0x000000fb58006986 */ /* 0x0001e8000c101506 */
[----:B0-----:R-:W3:Y:S01]  /*32810*/  LDL.LU R251, [R1+0x294] ;  /* 0x0002940001fb7983 */ /* 0x001ee20000300800 */
[----:B------:R-:W-:Y:S01]  /*32820*/  ISETP.LT.AND P4, PT, R8, UR9, !P4 ;  /* 0x0000000908007c0c */ /* 0x000fe2000e781270 */
[----:B------:R-:W-:Y:S01]  /*32830*/  VIADD R236, R4, 0x5a ;  /* 0x0000005a04ec7836 */ /* 0x000fe20000000000 */
[----:B------:R-:W-:Y:S01]  /*32840*/  ULDC UR9, c[0x0][0x228] ;  /* 0x00008a0000097ab9 */ /* 0x000fe20000000800 */
[----:B------:R-:W-:-:S03]  /*32850*/  IMAD.WIDE R90, R0, 0x2, R2 ;  /* 0x00000002005a7825 */ /* 0x000fc600078e0202 */
[----:B------:R-:W-:Y:S01]  /*32860*/  ISETP.GE.AND P2, PT, R236, UR17, PT ;  /* 0x00000011ec007c0c */ /* 0x000fe2000bf46270 */
[----:B------:R-:W-:Y:S01]  /*32870*/  VIADD R0, R0, UR5 ;  /* 0x0000000500007c36 */ /* 0x000fe20008000000 */
[----:B------:R-:W-:Y:S02]  /*32880*/  ULDC UR5, c[0x0][0x248] ;  /* 0x0000920000057ab9 */ /* 0x000fe40000000800 */
[----:B------:R-:W-:-:S03]  /*32890*/  ISETP.LT.AND P5, PT, R6, UR13, !P2 ;  /* 0x0000000d06007c0c */ /* 0x000fc6000d7a1270 */
[----:B------:R0:W-:Y:S01]  /*328a0*/  @P4 STG.E.U16 desc[UR6][R90.64], R237 ;  /* 0x000000ed5a004986 */ /* 0x0001e2000c101506 */
[----:B------:R-:W-:Y:S02]  /*328b0*/  ISETP.LT.AND P4, PT, R5, UR14, !P2 ;  /* 0x0000000e05007c0c */ /* 0x000fe4000d781270 */
[----:B------:R-:W-:Y:S01]  /*328c0*/  ISETP.LT.AND P6, PT, R7, UR11, !P2 ;  /* 0x0000000b07007c0c */ /* 0x000fe2000d7c1270 */
[----:B------:R-:W-:Y:S01]  /*328d0*/  IMAD.WIDE R84, R0, 0x2, R246 ;  /* 0x0000000200547825 */ /* 0x000fe200078e02f6 */
[----:B------:R-:W-:Y:S01]  /*328e0*/  ISETP.LT.AND P2, PT, R8, UR9, !P2 ;  /* 0x0000000908007c0c */ /* 0x000fe2000d741270 */
[----:B------:R-:W-:Y:S01]  /*328f0*/  ULDC.64 UR14, c[0x0][0x228] ;  /* 0x00008a00000e7ab9 */ /* 0x000fe20000000a00 */
[----:B------:R-:W-:Y:S01]  /*32900*/  ULDC UR11, c[0x0][0x228] ;  /* 0x00008a00000b7ab9 */ /* 0x000fe20000000800 */
[----:B------:R-:W-:Y:S01]  /*32910*/  VIADD R236, R4, 0x5b ;  /* 0x0000005b04ec7836 */ /* 0x000fe20000000000 */
[----:B------:R-:W-:Y:S01]  /*32920*/  ULDC UR9, c[0x0][0x228] ;  /* 0x00008a0000097ab9 */ /* 0x000fe20000000800 */
[----:B------:R-:W-:-:S04]  /*32930*/  IMAD.WIDE R86, R0, 0x2, R244 ;  /* 0x0000000200567825 */ /* 0x000fc800078e02f4 */
[----:B------:R-:W-:-:S04]  /*32940*/  IMAD.WIDE R88, R0, 0x2, R10 ;  /* 0x0000000200587825 */ /* 0x000fc800078e020a */
[----:B0-----:R-:W-:-:S04]  /*32950*/  IMAD.WIDE R90, R0, 0x2, R2 ;  /* 0x00000002005a7825 */ /* 0x001fc800078e0202 */
[----:B------:R-:W-:Y:S01]  /*32960*/  VIADD R0, R0, UR5 ;  /* 0x0000000500007c36 */ /* 0x000fe20008000000 */
[----:B------:R-:W-:Y:S01]  /*32970*/  ULDC UR5, c[0x0][0x248] ;  /* 0x0000920000057ab9 */ /* 0x000fe20000000800 */
[----:B--2---:R-:W-:Y:S01]  /*32980*/  PRMT R238, R249, 0x7632, R238 ;  /* 0x00007632f9ee7816 */ /* 0x004fe200000000ee */
[----:B------:R0:W-:Y:S01]  /*32990*/  @P4 STG.E.U16 desc[UR6][R84.64], R249 ;  /* 0x000000f954004986 */ /* 0x0001e2000c101506 */
[----:B------:R-:W-:-:S03]  /*329a0*/  ISETP.GE.AND P4, PT, R236, UR15, PT ;  /* 0x0000000fec007c0c */ /* 0x000fc6000bf86270 */
[----:B------:R-:W-:Y:S01]  /*329b0*/  @P5 STG.E.U16 desc[UR6][R86.64], R238 ;  /* 0x000000ee56005986 */ /* 0x000fe2000c101506 */
[----:B----4-:R-:W-:-:S03]  /*329c0*/  PRMT R237, R250, 0x7632, R237 ;  /* 0x00007632faed7816 */ /* 0x010fc600000000ed */
[----:B------:R1:W-:Y:S04]  /*329d0*/  @P6 STG.E.U16 desc[UR6][R88.64], R250 ;  /* 0x000000fa58006986 */ /* 0x0003e8000c101506 */
[----:B0-----:R-:W2:Y:S04]  /*329e0*/  LDL.LU R249, [R1+0x2b8] ;  /* 0x0002b80001f97983 */ /* 0x001ea80000300800 */
[----:B------:R0:W-:Y:S01]  /*329f0*/  @P2 STG.E.U16 desc[UR6][R90.64], R237 ;  /* 0x000000ed5a002986 */ /* 0x0001e2000c101506 */
[----:B------:R-:W-:Y:S01]  /*32a00*/  ISETP.LT.AND P2, PT, R5, UR12, !P4 ;  /* 0x0000000c05007c0c */ /* 0x000fe2000e741270 */
[----:B------:R-:W-:-:S02]  /*32a10*/  ULDC UR12, c[0x0][0x228] ;  /* 0x00008a00000c7ab9 */ /* 0x000fc40000000800 */
[----:B-1----:R-:W4:Y:S01]  /*32a20*/  LDL.LU R250, [R1+0x2a8] ;  /* 0x0002a80001fa7983 */ /* 0x002f220000300800 */
[----:B------:R-:W-:Y:S01]  /*32a30*/  ISETP.LT.AND P5, PT, R6, UR12, !P4 ;  /* 0x0000000c06007c0c */ /* 0x000fe2000e7a1270 */
[C---:B------:R-:W-:Y:S01]  /*32a40*/  IMAD.WIDE R84, R0.reuse, 0x2, R246 ;  /* 0x0000000200547825 */ /* 0x040fe200078e02f6 */
[----:B------:R-:W-:Y:S01]  /*32a50*/  ISETP.LT.AND P6, PT, R7, UR11, !P4 ;  /* 0x0000000b07007c0c */ /* 0x000fe2000e7c1270 */
[----:B------:R-:W-:Y:S02]  /*32a60*/  ULDC.64 UR12, c[0x0][0x228] ;  /* 0x00008a00000c7ab9 */ /* 0x000fe40000000a00 */
[----:B------:R-:W-:-:S04]  /*32a70*/  IMAD.WIDE R86, R0, 0x2, R244 ;  /* 0x0000000200567825 */ /* 0x000fc800078e02f4 */
[----:B------:R-:W-:Y:S01]  /*32a80*/  IMAD.WIDE R88, R0, 0x2, R10 ;  /* 0x0000000200587825 */ /* 0x000fe200078e020a */
[----:B---3--:R-:W-:Y:S01]  /*32a90*/  PRMT R238, R248, 0x7632, R238 ;  /* 0x00007632f8ee7816 */ /* 0x008fe200000000ee */
[----:B------:R1:W-:Y:S01]  /*32aa0*/  @P2 STG.E.U16 desc[UR6][R84.64], R248 ;  /* 0x000000f854002986 */ /* 0x0003e2000c101506 */
[----:B0-----:R-:W-:-:S03]  /*32ab0*/  PRMT R237, R251, 0x7632, R237 ;  /* 0x00007632fbed7816 */ /* 0x001fc600000000ed */
[----:B-1----:R-:W3:Y:S01]  /*32ac0*/  LDL.LU R248, [R1+0x2c8] ;  /* 0x0002c80001f87983 */ /* 0x002ee20000300800 */
[----:B------:R-:W-:Y:S01]  /*32ad0*/  VIADD R236, R4, 0x5c ;  /* 0x0000005c04ec7836 */ /* 0x000fe20000000000 */
[----:B------:R-:W-:Y:S02]  /*32ae0*/  ULDC UR11, c[0x0][0x228] ;  /* 0x00008a00000b7ab9 */ /* 0x000fe40000000800 */
[----:B------:R-:W-:Y:S04]  /*32af0*/  @P5 STG.E.U16 desc[UR6][R86.64], R238 ;  /* 0x000000ee56005986 */ /* 0x000fe8000c101506 */
[----:B------:R0:W-:Y:S04]  /*32b00*/  @P6 STG.E.U16 desc[UR6][R88.64], R251 ;  /* 0x000000fb58006986 */ /* 0x0001e8000c101506 */
[----:B0-----:R-:W3:Y:S01]  /*32b10*/  LDL.LU R251, [R1+0x298] ;  /* 0x0002980001fb7983 */ /* 0x001ee20000300800 */
[----:B------:R-:W-:Y:S01]  /*32b20*/  ISETP.LT.AND P4, PT, R8, UR9, !P4 ;  /* 0x0000000908007c0c */ /* 0x000fe2000e781270 */
[----:B------:R-:W-:Y:S01]  /*32b30*/  IMAD.WIDE R90, R0, 0x2, R2 ;  /* 0x00000002005a7825 */ /* 0x000fe200078e0202 */
[----:B------:R-:W-:Y:S01]  /*32b40*/  ISETP.GE.AND P2, PT, R236, UR13, PT ;  /* 0x0000000dec007c0c */ /* 0x000fe2000bf46270 */
[----:B------:R-:W-:Y:S01]  /*32b50*/  ULDC UR13, c[0x0][0x228] ;  /* 0x00008a00000d7ab9 */ /* 0x000fe20000000800 */
[----:B------:R-:W-:-:S02]  /*32b60*/  ULDC UR9, c[0x0][0x228] ;  /* 0x00008a0000097ab9 */ /* 0x000fc40000000800 */
[----:B------:R-:W-:Y:S01]  /*32b70*/  ISETP.LT.AND P5, PT, R6, UR13, !P2 ;  /* 0x0000000d06007c0c */ /* 0x000fe2000d7a1270 */
[----:B------:R-:W-:Y:S01]  /*32b80*/  VIADD R0, R0, UR5 ;  /* 0x0000000500007c36 */ /* 0x000fe20008000000 */
[----:B------:R-:W-:-:S05]  /*32b90*/  ISETP.LT.AND P6, PT, R7, UR11, !P2 ;  /* 0x0000000b07007c0c */ /* 0x000fca000d7c1270 */
[----:B------:R0:W-:Y:S01]  /*32ba0*/  @P4 STG.E.U16 desc[UR6][R90.64], R237 ;  /* 0x000000ed5a004986 */ /* 0x0001e2000c101506 */
[----:B------:R-:W-:Y:S01]  /*32bb0*/  ISETP.LT.AND P4, PT, R5, UR20, !P2 ;  /* 0x0000001405007c0c */ /* 0x000fe2000d781270 */
[----:B------:R-:W-:Y:S01]  /*32bc0*/  IMAD.WIDE R84, R0, 0x2, R246 ;  /* 0x0000000200547825 */ /* 0x000fe200078e02f6 */
        /* <DEDUP_REMOVED lines=9> */
[----:B0-----:R-:W-:-:S04]  /*32c60*/  IMAD.WIDE R90, R0, 0x2, R2 ;  /* 0x00000002005a7825 */ /* 0x001fc800078e0202 */
[----:B------:R-:W-:Y:S01]  /*32c70*/  VIADD R0, R0, UR5 ;  /* 0x0000000500007c36 */ /* 0x000fe20008000000 */
[----:B------:R-:W-:Y:S01]  /*32c80*/  ULDC UR5, c[0x0][0x248] ;  /* 0x0000920000057ab9 */ /* 0x000fe20000000800 */
[----:B--2---:R-:W-:Y:S01]  /*32c90*/  PRMT R238, R249, 0x7632, R238 ;  /* 0x00007632f9ee7816 */ /* 0x004fe200000000ee */
[----:B------:R0:W-:Y:S01]  /*32ca0*/  @P4 STG.E.U16 desc[UR6][R84.64], R249 ;  /* 0x000000f954004986 */ /* 0x0001e2000c101506 */
[----:B------:R-:W-:-:S03]  /*32cb0*/  ISETP.GE.AND P4, PT, R236, UR21, PT ;  /* 0x00000015ec007c0c */ /* 0x000fc6000bf86270 */
[----:B------:R1:W-:Y:S01]  /*32cc0*/  @P5 STG.E.U16 desc[UR6][R86.64], R238 ;  /* 0x000000ee56005986 */ /* 0x0003e2000c101506 */
[----:B----4-:R-:W-:-:S03]  /*32cd0*/  PRMT R237, R250, 0x7632, R237 ;  /* 0x00007632faed7816 */ /* 0x010fc600000000ed */
[----:B------:R2:W-:Y:S01]  /*32ce0*/  @P6 STG.E.U16 desc[UR6][R88.64], R250 ;  /* 0x000000fa58006986 */ /* 0x0005e2000c101506 */
[----:B------:R-:W-:-:S03]  /*32cf0*/  ISETP.LT.AND P5, PT, R6, UR13, !P4 ;  /* 0x0000000d06007c0c */ /* 0x000fc6000e7a1270 */
[----:B0-----:R-:W4:Y:S01]  /*32d00*/  LDL.LU R249, [R1+0x2bc] ;  /* 0x0002bc0001f97983 */ /* 0x001f220000300800 */
[----:B------:R-:W-:Y:S01]  /*32d10*/  ISETP.LT.AND P6, PT, R7, UR11, !P4 ;  /* 0x0000000b07007c0c */ /* 0x000fe2000e7c1270 */
[C---:B------:R-:W-:Y:S01]  /*32d20*/  IMAD.WIDE R84, R0.reuse, 0x2, R246 ;  /* 0x0000000200547825 */ /* 0x040fe200078e02f6 */
[----:B------:R-:W-:Y:S01]  /*32d30*/  ULDC UR13, c[0x0][0x228] ;  /* 0x00008a00000d7ab9 */ /* 0x000fe20000000800 */
[----:B------:R0:W-:Y:S01]  /*32d40*/  @P2 STG.E.U16 desc[UR6][R90.64], R237 ;  /* 0x000000ed5a002986 */ /* 0x0001e2000c101506 */
[----:B------:R-:W-:Y:S01]  /*32d50*/  ISETP.LT.AND P2, PT, R5, UR18, !P4 ;  /* 0x0000001205007c0c */ /* 0x000fe2000e741270 */
[C---:B-1----:R-:W-:Y:S01]  /*32d60*/  IMAD.WIDE R86, R0.reuse, 0x2, R244 ;  /* 0x0000000200567825 */ /* 0x042fe200078e02f4 */
[----:B------:R-:W-:Y:S01]  /*32d70*/  ULDC.64 UR18, c[0x0][0x228] ;  /* 0x00008a0000127ab9 */ /* 0x000fe20000000a00 */
[----:B--2---:R-:W2:Y:S01]  /*32d80*/  LDL.LU R250, [R1+0x2ac] ;  /* 0x0002ac0001fa7983 */ /* 0x004ea20000300800 */
[----:B------:R-:W-:Y:S01]  /*32d90*/  ULDC UR11, c[0x0][0x228] ;  /* 0x00008a00000b7ab9 */ /* 0x000fe20000000800 */
[----:B------:R-:W-:Y:S01]  /*32da0*/  IMAD.WIDE R88, R0, 0x2, R10 ;  /* 0x0000000200587825 */ /* 0x000fe200078e020a */
[----:B---3--:R-:W-:-:S07]  /*32db0*/  PRMT R238, R248, 0x7632, R238 ;  /* 0x00007632f8ee7816 */ /* 0x008fce00000000ee */
[----:B------:R-:W-:Y:S04]  /*32dc0*/  @P2 STG.E.U16 desc[UR6][R84.64], R248 ;  /* 0x000000f854002986 */ /* 0x000fe8000c101506 */
[----:B------:R-:W-:Y:S01]  /*32dd0*/  @P5 STG.E.U16 desc[UR6][R86.64], R238 ;  /* 0x000000ee56005986 */ /* 0x000fe2000c101506 */
[----:B0-----:R-:W-:-:S03]  /*32de0*/  PRMT R237, R251, 0x7632, R237 ;  /* 0x00007632fbed7816 */ /* 0x001fc600000000ed */
        /* <DEDUP_REMOVED lines=20> */
[----:B------:R-:W-:-:S03]  /*32f30*/  ULDC UR9, c[0x0][0x228] ;  /* 0x00008a0000097ab9 */ /* 0x000fc60000000800 */
[----:B------:R-:W-:-:S04]  /*32f40*/  IMAD.WIDE R88, R0, 0x2, R10 ;  /* 0x0000000200587825 */ /* 0x000fc800078e020a */
[----:B0-----:R-:W-:-:S04]  /*32f50*/  IMAD.WIDE R90, R0, 0x2, R2 ;  /* 0x00000002005a7825 */ /* 0x001fc800078e0202 */
[----:B------:R-:W-:Y:S01]  /*32f60*/  VIADD R0, R0, UR5 ;  /* 0x0000000500007c36 */ /* 0x000fe20008000000 */
[----:B------:R-:W-:Y:S01]  /*32f70*/  ULDC UR5, c[0x0][0x248] ;  /* 0x0000920000057ab9 */ /* 0x000fe20000000800 */
[----:B----4-:R-:W-:Y:S01]  /*32f80*/  PRMT R238, R249, 0x7632, R238 ;  /* 0x00007632f9ee7816 */ /* 0x010fe200000000ee */
[----:B------:R0:W-:Y:S01]  /*32f90*/  @P4 STG.E.U16 desc[UR6][R84.64], R249 ;  /* 0x000000f954004986 */ /* 0x0001e2000c101506 */
[----:B------:R-:W-:-:S03]  /*32fa0*/  ISETP.GE.AND P4, PT, R236, UR17, PT ;  /* 0x00000011ec007c0c */ /* 0x000fc6000bf86270 */
[----:B------:R1:W-:Y:S01]  /*32fb0*/  @P5 STG.E.U16 desc[UR6][R86.64], R238 ;  /* 0x000000ee56005986 */ /* 0x0003e2000c101506 */
[----:B--2---:R-:W-:-:S03]  /*32fc0*/  PRMT R237, R250, 0x7632, R237 ;  /* 0x00007632faed7816 */ /* 0x004fc600000000ed */
[----:B------:R2:W-:Y:S01]  /*32fd0*/  @P6 STG.E.U16 desc[UR6][R88.64], R250 ;  /* 0x000000fa58006986 */ /* 0x0005e2000c101506 */
[----:B------:R-:W-:-:S03]  /*32fe0*/  ISETP.LT.AND P5, PT, R6, UR13, !P4 ;  /* 0x0000000d06007c0c */ /* 0x000fc6000e7a1270 */
[----:B------:R4:W-:Y:S01]  /*32ff0*/  @P2 STG.E.U16 desc[UR6][R90.64], R237 ;  /* 0x000000ed5a002986 */ /* 0x0009e2000c101506 */
[----:B------:R-:W-:Y:S01]  /*33000*/  ISETP.LT.AND P2, PT, R5, UR14, !P4 ;  /* 0x0000000e05007c0c */ /* 0x000fe2000e741270 */
[----:B0-----:R-:W-:Y:S01]  /*33010*/  IMAD.WIDE R84, R0, 0x2, R246 ;  /* 0x0000000200547825 */ /* 0x001fe200078e02f6 */
[----:B------:R-:W-:Y:S01]  /*33020*/  ISETP.LT.AND P6, PT, R7, UR11, !P4 ;  /* 0x0000000b07007c0c */ /* 0x000fe2000e7c1270 */
[----:B------:R-:W-:Y:S01]  /*33030*/  ULDC.64 UR14, c[0x0][0x228] ;  /* 0x00008a00000e7ab9 */ /* 0x000fe20000000a00 */
[----:B------:R-:W-:Y:S01]  /*33040*/  ISETP.LT.AND P4, PT, R8, UR9, !P4 ;  /* 0x0000000908007c0c */ /* 0x000fe2000e781270 */
[----:B------:R-:W-:Y:S01]  /*33050*/  VIADD R236, R4, 0x60 ;  /* 0x0000006004ec7836 */ /* 0x000fe20000000000 */
[----:B------:R-:W-:Y:S01]  /*33060*/  ULDC UR11, c[0x0][0x228] ;  /* 0x00008a00000b7ab9 */ /* 0x000fe20000000800 */
[----:B-1----:R-:W-:Y:S01]  /*33070*/  IMAD.WIDE R86, R0, 0x2, R244 ;  /* 0x0000000200567825 */ /* 0x002fe200078e02f4 */
[----:B------:R-:W-:-:S03]  /*33080*/  ULDC UR9, c[0x0][0x228] ;  /* 0x00008a0000097ab9 */ /* 0x000fc60000000800 */
[----:B--2---:R-:W-:Y:S01]  /*33090*/  IMAD.WIDE R88, R0, 0x2, R10 ;  /* 0x0000000200587825 */ /* 0x004fe200078e020a */
[----:B----4-:R-:W-:-:S03]  /*330a0*/  PRMT R237, R9, 0x7632, R237 ;  /* 0x0000763209ed7816 */ /* 0x010fc600000000ed */
[----:B------:R-:W-:-:S04]  /*330b0*/  IMAD.WIDE R90, R0, 0x2, R2 ;  /* 0x00000002005a7825 */ /* 0x000fc800078e0202 */
[----:B------:R-:W-:Y:S01]  /*330c0*/  VIADD R0, R0, UR5 ;  /* 0x0000000500007c36 */ /* 0x000fe20008000000 */
[----:B------:R-:W-:Y:S01]  /*330d0*/  ULDC UR5, c[0x0][0x248] ;  /* 0x0000920000057ab9 */ /* 0x000fe20000000800 */
[----:B---3--:R-:W-:Y:S01]  /*330e0*/  PRMT R238, R251, 0x7632, R238 ;  /* 0x00007632fbee7816 */ /* 0x008fe200000000ee */
[----:B------:R0:W-:Y:S01]  /*330f0*/  @P2 STG.E.U16 desc[UR6][R84.64], R251 ;  /* 0x000000fb54002986 */ /* 0x0001e2000c101506 */
[----:B------:R-:W-:-:S03]  /*33100*/  ISETP.GE.AND P2, PT, R236, UR15, PT ;  /* 0x0000000fec007c0c */ /* 0x000fc6000bf46270 */
[----:B------:R1:W-:Y:S04]  /*33110*/  @P5 STG.E.U16 desc[UR6][R86.64], R238 ;  /* 0x000000ee56005986 */ /* 0x0003e8000c101506 */
[----:B------:R-:W-:Y:S04]  /*33120*/  @P6 STG.E.U16 desc[UR6][R88.64], R9 ;  /* 0x0000000958006986 */ /* 0x000fe8000c101506 */
[----:B------:R2:W-:Y:S01]  /*33130*/  @P4 STG.E.U16 desc[UR6][R90.64], R237 ;  /* 0x000000ed5a004986 */ /* 0x0005e2000c101506 */
[----:B------:R-:W-:Y:S01]  /*33140*/  ISETP.LT.AND P4, PT, R5, UR12, !P2 ;  /* 0x0000000c05007c0c */ /* 0x000fe2000d781270 */
[----:B------:R-:W-:Y:S01]  /*33150*/  ULDC UR12, c[0x0][0x228] ;  /* 0x00008a00000c7ab9 */ /* 0x000fe20000000800 */
[C---:B------:R-:W-:Y:S01]  /*33160*/  ISETP.LT.AND P6, PT, R7.reuse, UR11, !P2 ;  /* 0x0000000b07007c0c */ /* 0x040fe2000d7c1270 */
[----:B0-----:R-:W-:Y:S01]  /*33170*/  IMAD.WIDE R84, R0, 0x2, R246 ;  /* 0x0000000200547825 */ /* 0x001fe200078e02f6 */
[----:B------:R-:W-:Y:S01]  /*33180*/  ISETP.LT.AND P5, PT, R6, UR12, !P2 ;  /* 0x0000000c06007c0c */ /* 0x000fe2000d7a1270 */
[----:B------:R-:W-:Y:S01]  /*33190*/  ULDC.64 UR12, c[0x0][0x228] ;  /* 0x00008a00000c7ab9 */ /* 0x000fe20000000a00 */
[----:B------:R-:W-:Y:S01]  /*331a0*/  ISETP.LT.AND P2, PT, R8, UR9, !P2 ;  /* 0x0000000908007c0c */ /* 0x000fe2000d741270 */
[----:B------:R-:W-:Y:S01]  /*331b0*/  VIADD R236, R4, 0x61 ;  /* 0x0000006104ec7836 */ /* 0x000fe20000000000 */
[----:B-1----:R-:W-:Y:S01]  /*331c0*/  PRMT R238, R92, 0x7632, R238 ;  /* 0x000076325cee7816 */ /* 0x002fe200000000ee */
[----:B------:R-:W-:Y:S01]  /*331d0*/  IMAD.WIDE R86, R0, 0x2, R244 ;  /* 0x0000000200567825 */ /* 0x000fe200078e02f4 */
[----:B------:R-:W-:Y:S01]  /*331e0*/  ULDC UR11, c[0x0][0x228] ;  /* 0x00008a00000b7ab9 */ /* 0x000fe20000000800 */
[----:B--2---:R-:W-:Y:S01]  /*331f0*/  PRMT R237, R96, 0x7632, R237 ;  /* 0x0000763260ed7816 */ /* 0x004fe200000000ed */
[----:B------:R-:W-:Y:S01]  /*33200*/  ULDC UR9, c[0x0][0x228] ;  /* 0x00008a0000097ab9 */ /* 0x000fe20000000800 */
[----:B------:R-:W-:Y:S01]  /*33210*/  IMAD.WIDE R88, R0, 0x2, R10 ;  /* 0x0000000200587825 */ /* 0x000fe200078e020a */
[----:B------:R0:W-:Y:S01]  /*33220*/  @P4 STG.E.U16 desc[UR6][R84.64], R92 ;  /* 0x0000005c54004986 */ /* 0x0001e2000c101506 */
[----:B------:R-:W-:Y:S01]  /*33230*/  ISETP.GE.AND P4, PT, R236, UR13, PT ;  /* 0x0000000dec007c0c */ /* 0x000fe2000bf86270 */
[----:B------:R-:W-:Y:S01]  /*33240*/  ULDC UR13, c[0x0][0x228] ;  /* 0x00008a00000d7ab9 */ /* 0x000fe20000000800 */
[----:B------:R-:W-:Y:S01]  /*33250*/  IMAD.WIDE R90, R0, 0x2, R2 ;  /* 0x00000002005a7825 */ /* 0x000fe200078e0202 */
        /* <DEDUP_REMOVED lines=10> */
[----:B------:R-:W-:Y:S01]  /*33300*/  PRMT R236, R100, 0x7632, R236 ;  /* 0x0000763264ec7816 */ /* 0x000fe200000000ec */
[----:B------:R-:W-:Y:S01]  /*33310*/  VIADD R92, R4, 0x62 ;  /* 0x00000062045c7836 */ /* 0x000fe20000000000 */
[----:B------:R-:W-:Y:S01]  /*33320*/  ULDC UR13, c[0x0][0x228] ;  /* 0x00008a00000d7ab9 */ /* 0x000fe20000000800 */
[----:B-1----:R-:W-:Y:S01]  /*33330*/  IMAD.WIDE R86, R0, 0x2, R244 ;  /* 0x0000000200567825 */ /* 0x002fe200078e02f4 */
[----:B--2---:R-:W-:Y:S01]  /*33340*/  PRMT R96, R104, 0x7632, R96 ;  /* 0x0000763268607816 */ /* 0x004fe20000000060 */
[----:B------:R-:W-:Y:S01]  /*33350*/  ULDC UR11, c[0x0][0x228] ;  /* 0x00008a00000b7ab9 */ /* 0x000fe20000000800 */
[----:B------:R-:W-:Y:S01]  /*33360*/  ULDC UR9, c[0x0][0x228] ;  /* 0x00008a0000097ab9 */ /* 0x000fe20000000800 */
[C---:B------:R-:W-:Y:S01]  /*33370*/  IMAD.WIDE R88, R0.reuse, 0x2, R10 ;  /* 0x0000000200587825 */ /* 0x040fe200078e020a */
[----:B------:R-:W-:Y:S01]  /*33380*/  ULDC UR5, c[0x0][0x248] ;  /* 0x0000920000057ab9 */ /* 0x000fe20000000800 */
[----:B------:R0:W-:Y:S02]  /*33390*/  @P2 STG.E.U16 desc[UR6][R84.64], R100 ;  /* 0x0000006454002986 */ /* 0x0001e4000c101506 */
[----:B---3--:R-:W-:Y:S01]  /*333a0*/  IMAD.WIDE R90, R0, 0x2, R2 ;  /* 0x00000002005a7825 */ /* 0x008fe200078e0202 */
        /* <DEDUP_REMOVED lines=14> */
[C---:B-1----:R-:W-:Y:S01]  /*33490*/  IMAD.WIDE R86, R0.reuse, 0x2, R244 ;  /* 0x0000000200567825 */ /* 0x042fe200078e02f4 */
[----:B------:R-:W-:Y:S01]  /*334a0*/  ULDC UR11, c[0x0][0x228] ;  /* 0x00008a00000b7ab9 */ /* 0x000fe20000000800 */
[----:B------:R-:W-:Y:S01]  /*334b0*/  ULDC UR9, c[0x0][0x228] ;  /* 0x00008a0000097ab9 */ /* 0x000fe20000000800 */
[----:B------:R-:W-:Y:S01]  /*334c0*/  ULDC UR5, c[0x0][0x248] ;  /* 0x0000920000057ab9 */ /* 0x000fe20000000800 */
[C---:B--2---:R-:W-:Y:S01]  /*334d0*/  IMAD.WIDE R88, R0.reuse, 0x2, R10 ;  /* 0x0000000200587825 */ /* 0x044fe200078e020a */
[----:B---3--:R-:W-:Y:S01]  /*334e0*/  PRMT R96, R97, 0x7632, R96 ;  /* 0x0000763261607816 */ /* 0x008fe20000000060 */
[----:B------:R0:W-:Y:S02]  /*334f0*/  @P4 STG.E.U16 desc[UR6][R84.64], R93 ;  /* 0x0000005d54004986 */ /* 0x0001e4000c101506 */
[----:B------:R-:W-:Y:S01]  /*33500*/  IMAD.WIDE R90, R0, 0x2, R2 ;  /* 0x00000002005a7825 */ /* 0x000fe200078e0202 */
[----:B------:R-:W-:Y:S01]  /*33510*/  ISETP.GE.AND P4, PT, R92, UR19, PT ;  /* 0x000000135c007c0c */ /* 0x000fe2000bf86270 */
[----:B------:R1:W-:Y:S04]  /*33520*/  @P5 STG.E.U16 desc[UR6][R86.64], R100 ;  /* 0x0000006456005986 */ /* 0x0003e8000c101506 */
[----:B------:R-:W-:Y:S01]  /*33530*/  @P6 STG.E.U16 desc[UR6][R88.64], R97 ;  /* 0x0000006158006986 */ /* 0x000fe2000c101506 */
        /* <DEDUP_REMOVED lines=15> */
[----:B--2---:R-:W-:Y:S01]  /*33630*/  PRMT R96, R101, 0x7632, R96 ;  /* 0x0000763265607816 */ /* 0x004fe20000000060 */
[----:B------:R-:W-:Y:S01]  /*33640*/  IMAD.WIDE R88, R0, 0x2, R10 ;  /* 0x0000000200587825 */ /* 0x000fe200078e020a */
[----:B------:R0:W-:Y:S01]  /*33650*/  @P2 STG.E.U16 desc[UR6][R84.64], R101 ;  /* 0x0000006554002986 */ /* 0x0001e2000c101506 */
[----:B------:R-:W-:-:S02]  /*33660*/  ISETP.GE.AND P2, PT, R92, UR17, PT ;  /* 0x000000115c007c0c */ /* 0x000fc4000bf46270 */
[----:B------:R-:W-:Y:S01]  /*33670*/  IMAD.WIDE R90, R0, 0x2, R2 ;  /* 0x00000002005a7825 */ /* 0x000fe200078e0202 */
[----:B------:R1:W-:Y:S04]  /*33680*/  @P5 STG.E.U16 desc[UR6][R86.64], R96 ;  /* 0x0000006056005986 */ /* 0x0003e8000c101506 */
[----:B------:R-:W-:Y:S01]  /*33690*/  @P6 STG.E.U16 desc[UR6][R88.64], R105 ;  /* 0x0000006958006986 */ /* 0x000fe2000c101506 */
[----:B------:R-:W-:-:S03]  /*336a0*/  ISETP.LT.AND P5, PT, R6, UR13, !P2 ;  /* 0x0000000d06007c0c */ /* 0x000fc6000d7a1270 */
[----:B------:R2:W-:Y:S01]  /*336b0*/  @P4 STG.E.U16 desc[UR6][R90.64], R93 ;  /* 0x0000005d5a004986 */ /* 0x0005e2000c101506 */
[----:B------:R-:W-:Y:S01]  /*336c0*/  ISETP.LT.AND P4, PT, R5, UR14, !P2 ;  /* 0x0000000e05007c0c */ /* 0x000fe2000d781270 */
[----:B------:R-:W-:Y:S01]  /*336d0*/  VIADD R0, R0, UR5 ;  /* 0x0000000500007c36 */ /* 0x000fe20008000000 */
[----:B------:R-:W-:Y:S01]  /*336e0*/  ISETP.LT.AND P6, PT, R7, UR11, !P2 ;  /* 0x0000000b07007c0c */ /* 0x000fe2000d7c1270 */
[----:B------:R-:W-:Y:S01]  /*336f0*/  VIADD R92, R4, 0x65 ;  /* 0x00000065045c7836 */ /* 0x000fe20000000000 */
[----:B------:R-:W-:Y:S01]  /*33700*/  ISETP.LT.AND P2, PT, R8, UR9, !P2 ;  /* 0x0000000908007c0c */ /* 0x000fe2000d741270 */
[----:B0-----:R-:W-:Y:S01]  /*33710*/  IMAD.WIDE R84, R0, 0x2, R246 ;  /* 0x0000000200547825 */ /* 0x001fe200078e02f6 */
[----:B-1----:R-:W-:Y:S01]  /*33720*/  PRMT R96, R94, 0x7632, R96 ;  /* 0x000076325e607816 */ /* 0x002fe20000000060 */
[----:B------:R-:W-:Y:S01]  /*33730*/  ULDC.64 UR14, c[0x0][0x228] ;  /* 0x00008a00000e7ab9 */ /* 0x000fe20000000a00 */
[----:B------:R-:W-:Y:S01]  /*33740*/  ULDC UR11, c[0x0][0x228] ;  /* 0x00008a00000b7ab9 */ /* 0x000fe20000000800 */
[----:B------:R-:W-:Y:S01]  /*33750*/  IMAD.WIDE R86, R0, 0x2, R244 ;  /* 0x0000000200567825 */ /* 0x000fe200078e02f4 */
[----:B------:R-:W-:Y:S01]  /*33760*/  ULDC UR9, c[0x0][0x228] ;  /* 0x00008a0000097ab9 */ /* 0x000fe20000000800 */
[----:B--2---:R-:W-:Y:S01]  /*33770*/  PRMT R93, R98, 0x7632, R93 ;  /* 0x00007632625d7816 */ /* 0x004fe2000000005d */
[----:B------:R-:W-:Y:S01]  /*33780*/  ULDC UR5, c[0x0][0x248] ;  /* 0x0000920000057ab9 */ /* 0x000fe20000000800 */
[----:B------:R-:W-:Y:S01]  /*33790*/  IMAD.WIDE R88, R0, 0x2, R10 ;  /* 0x0000000200587825 */ /* 0x000fe200078e020a */
[----:B------:R0:W-:Y:S01]  /*337a0*/  @P4 STG.E.U16 desc[UR6][R84.64], R94 ;  /* 0x0000005e54004986 */ /* 0x0001e2000c101506 */
[----:B------:R-:W-:-:S02]  /*337b0*/  ISETP.GE.AND P4, PT, R92, UR15, PT ;  /* 0x0000000f5c007c0c */ /* 0x000fc4000bf86270 */
[C---:B------:R-:W-:Y:S01]  /*337c0*/  IMAD.WIDE R90, R0.reuse, 0x2, R2 ;  /* 0x00000002005a7825 */ /* 0x040fe200078e0202 */
[----:B------:R1:W-:Y:S04]  /*337d0*/  @P5 STG.E.U16 desc[UR6][R86.64], R96 ;  /* 0x0000006056005986 */ /* 0x0003e8000c101506 */
[----:B------:R-:W-:Y:S04]  /*337e0*/  @P6 STG.E.U16 desc[UR6][R88.64], R98 ;  /* 0x0000006258006986 */ /* 0x000fe8000c101506 */
[----:B------:R2:W-:Y:S01]  /*337f0*/  @P2 STG.E.U16 desc[UR6][R90.64], R93 ;  /* 0x0000005d5a002986 */ /* 0x0005e2000c101506 */
[----:B------:R-:W-:Y:S01]  /*33800*/  ISETP.LT.AND P2, PT, R5, UR12, !P4 ;  /* 0x0000000c05007c0c */ /* 0x000fe2000e741270 */
[----:B------:R-:W-:Y:S01]  /*33810*/  ULDC UR12, c[0x0][0x228] ;  /* 0x00008a00000c7ab9 */ /* 0x000fe20000000800 */
[C---:B------:R-:W-:Y:S01]  /*33820*/  ISETP.LT.AND P6, PT, R7.reuse, UR11, !P4 ;  /* 0x0000000b07007c0c */ /* 0x040fe2000e7c1270 */
[----:B------:R-:W-:Y:S01]  /*33830*/  VIADD R0, R0, UR5 ;  /* 0x0000000500007c36 */ /* 0x000fe20008000000 */
[----:B------:R-:W-:Y:S01]  /*33840*/  ISETP.LT.AND P5, PT, R6, UR12, !P4 ;  /* 0x0000000c06007c0c */ /* 0x000fe2000e7a1270 */
[----:B------:R-:W-:Y:S01]  /*33850*/  VIADD R92, R4, 0x66 ;  /* 0x00000066045c7836 */ /* 0x000fe20000000000 */
[----:B------:R-:W-:Y:S01]  /*33860*/  ISETP.LT.AND P4, PT, R8, UR9, !P4 ;  /* 0x0000000908007c0c */ /* 0x000fe2000e781270 */
[----:B0-----:R-:W-:Y:S01]  /*33870*/  IMAD.WIDE R84, R0, 0x2, R246 ;  /* 0x0000000200547825 */ /* 0x001fe200078e02f6 */
[----:B------:R-:W-:Y:S01]  /*33880*/  PRMT R94, R102, 0x7632, R94 ;  /* 0x00007632665e7816 */ /* 0x000fe2000000005e */
[----:B------:R-:W-:Y:S01]  /*33890*/  ULDC.64 UR12, c[0x0][0x228] ;  /* 0x00008a00000c7ab9 */ /* 0x000fe20000000a00 */
[----:B------:R-:W-:Y:S01]  /*338a0*/  ULDC UR11, c[0x0][0x228] ;  /* 0x00008a00000b7ab9 */ /* 0x000fe20000000800 */
[----:B-1----:R-:W-:Y:S01]  /*338b0*/  IMAD.WIDE R86, R0, 0x2, R244 ;  /* 0x0000000200567825 */ /* 0x002fe200078e02f4 */
[----:B--2---:R-:W-:Y:S01]  /*338c0*/  PRMT R93, R106, 0x7632, R93 ;  /* 0x000076326a5d7816 */ /* 0x004fe2000000005d */
[----:B------:R0:W-:Y:S01]  /*338d0*/  @P2 STG.E.U16 desc[UR6][R84.64], R102 ;  /* 0x0000006654002986 */ /* 0x0001e2000c101506 */
[----:B------:R-:W-:Y:S01]  /*338e0*/  ULDC UR5, c[0x0][0x248] ;  /* 0x0000920000057ab9 */ /* 0x000fe20000000800 */
[----:B------:R-:W-:Y:S01]  /*338f0*/  IMAD.WIDE R88, R0, 0x2, R10 ;  /* 0x0000000200587825 */ /* 0x000fe200078e020a */
[----:B------:R-:W-:Y:S01]  /*33900*/  ISETP.GE.AND P2, PT, R92, UR13, PT ;  /* 0x0000000d5c007c0c */ /* 0x000fe2000bf46270 */
[----:B------:R-:W2:Y:S01]  /*33910*/  LDL.LU R9, [R1+0x1504] ;  /* 0x0015040001097983 */ /* 0x000ea20000300800 */
[----:B------:R-:W-:Y:S01]  /*33920*/  ULDC UR13, c[0x0][0x228] ;  /* 0x00008a00000d7ab9 */ /* 0x000fe20000000800 */
[----:B------:R-:W-:Y:S01]  /*33930*/  IMAD.WIDE R90, R0, 0x2, R2 ;  /* 0x00000002005a7825 */ /* 0x000fe200078e0202 */
[----:B------:R-:W-:Y:S01]  /*33940*/  ULDC UR9, c[0x0][0x228] ;  /* 0x00008a0000097ab9 */ /* 0x000fe20000000800 */
        /* <DEDUP_REMOVED lines=10> */
[----:B-1----:R-:W-:Y:S01]  /*339f0*/  PRMT R94, R95, 0x7632, R94 ;  /* 0x000076325f5e7816 */ /* 0x002fe2000000005e */
[----:B------:R-:W-:Y:S01]  /*33a00*/  VIADD R92, R4, 0x67 ;  /* 0x00000067045c7836 */ /* 0x000fe20000000000 */
[----:B------:R-:W-:Y:S01]  /*33a10*/  ULDC UR13, c[0x0][0x228] ;  /* 0x00008a00000d7ab9 */ /* 0x000fe20000000800 */
[C---:B------:R-:W-:Y:S01]  /*33a20*/  IMAD.WIDE R86, R0.reuse, 0x2, R244 ;  /* 0x0000000200567825 */ /* 0x040fe200078e02f4 */
[----:B------:R-:W-:Y:S01]  /*33a30*/  ULDC UR11, c[0x0][0x228] ;  /* 0x00008a00000b7ab9 */ /* 0x000fe20000000800 */
[----:B------:R-:W-:Y:S01]  /*33a40*/  ULDC UR9, c[0x0][0x228] ;  /* 0x00008a0000097ab9 */ /* 0x000fe20000000800 */
[----:B------:R-:W-:Y:S01]  /*33a50*/  ULDC UR5, c[0x0][0x248] ;  /* 0x0000920000057ab9 */ /* 0x000fe20000000800 */
[C---:B---3--:R-:W-:Y:S01]  /*33a60*/  IMAD.WIDE R88, R0.reuse, 0x2, R10 ;  /* 0x0000000200587825 */ /* 0x048fe200078e020a */
[----:B----4-:R-:W-:Y:S01]  /*33a70*/  PRMT R93, R99, 0x7632, R93 ;  /* 0x00007632635d7816 */ /* 0x010fe2000000005d */
[----:B------:R0:W-:Y:S02]  /*33a80*/  @P4 STG.E.U16 desc[UR6][R84.64], R95 ;  /* 0x0000005f54004986 */ /* 0x0001e4000c101506 */
        /* <DEDUP_REMOVED lines=41> */
[----:B---3--:R-:W-:Y:S01]  /*33d20*/  IMAD.WIDE R88, R0, 0x2, R10 ;  /* 0x0000000200587825 */ /* 0x008fe200078e020a */
[----:B----4-:R-:W-:Y:S01]  /*33d30*/  PRMT R93, R112, 0x7632, R93 ;  /* 0x00007632705d7816 */ /* 0x010fe2000000005d */
[----:B------:R0:W-:Y:S02]  /*33d40*/  @P4 STG.E.U16 desc[UR6][R84.64], R108 ;  /* 0x0000006c54004986 */ /* 0x0001e4000c101506 */
[----:B------:R-:W-:Y:S01]  /*33d50*/  IMAD.WIDE R90, R0, 0x2, R2 ;  /* 0x00000002005a7825 */ /* 0x000fe200078e0202 */
[----:B------:R-:W-:Y:S01]  /*33d60*/  ISETP.GE.AND P4, PT, R92, UR17, PT ;  /* 0x000000115c007c0c */ /* 0x000fe2000bf86270 */
        /* <DEDUP_REMOVED lines=15> */
[----:B---3--:R-:W-:Y:S01]  /*33e60*/  PRMT R93, R120, 0x7632, R93 ;  /* 0x00007632785d7816 */ /* 0x008fe2000000005d */
        /* <DEDUP_REMOVED lines=16> */
[----:B-1----:R-:W-:Y:S01]  /*33f70*/  PRMT R94, R109, 0x7632, R94 ;  /* 0x000076326d5e7816 */ /* 0x002fe2000000005e */
[----:B------:R-:W-:Y:S01]  /*33f80*/  ULDC.64 UR12, c[0x0][0x228] ;  /* 0x00008a00000c7ab9 */ /* 0x000fe20000000a00 */
[----:B------:R-:W-:Y:S01]  /*33f90*/  ULDC UR11, c[0x0][0x228] ;  /* 0x00008a00000b7ab9 */ /* 0x000fe20000000800 */
[C---:B------:R-:W-:Y:S01]  /*33fa0*/  IMAD.WIDE R86, R0.reuse, 0x2, R244 ;  /* 0x0000000200567825 */ /* 0x040fe200078e02f4 */
[----:B---3--:R-:W-:Y:S01]  /*33fb0*/  PRMT R93, R113, 0x7632, R93 ;  /* 0x00007632715d7816 */ /* 0x008fe2000000005d */
[----:B------:R0:W-:Y:S01]  /*33fc0*/  @P4 STG.E.U16 desc[UR6][R84.64], R109 ;  /* 0x0000006d54004986 */ /* 0x0001e2000c101506 */
[----:B------:R-:W-:Y:S01]  /*33fd0*/  ULDC UR5, c[0x0][0x248] ;  /* 0x0000920000057ab9 */ /* 0x000fe20000000800 */
[----:B------:R-:W-:Y:S01]  /*33fe0*/  IMAD.WIDE R88, R0, 0x2, R10 ;  /* 0x0000000200587825 */ /* 0x000fe200078e020a */
[----:B------:R-:W-:Y:S01]  /*33ff0*/  ISETP.GE.AND P4, PT, R92, UR13, PT ;  /* 0x0000000d5c007c0c */ /* 0x000fe2000bf86270 */
[----:B------:R-:W3:Y:S01]  /*34000*/  LDL.LU R251, [R1+0x2e0] ;  /* 0x0002e00001fb7983 */ /* 0x000ee20000300800 */
        /* <DEDUP_REMOVED lines=20> */
[C---:B----4-:R-:W-:Y:S01]  /*34150*/  IMAD.WIDE R88, R0.reuse, 0x2, R10 ;  /* 0x0000000200587825 */ /* 0x050fe200078e020a */
[----:B------:R-:W-:Y:S01]  /*34160*/  PRMT R93, R121, 0x7632, R93 ;  /* 0x00007632795d7816 */ /* 0x000fe2000000005d */
        /* <DEDUP_REMOVED lines=20> */
[----:B----4-:R-:W-:Y:S01]  /*342b0*/  IMAD.WIDE R88, R0, 0x2, R10 ;  /* 0x0000000200587825 */ /* 0x010fe200078e020a */
        /* <DEDUP_REMOVED lines=40> */
[----:B------:R-:W-:Y:S01]  /*34540*/  ULDC UR9, c[0x0][0x228] ;  /* 0x00008a0000097ab9 */ /* 0x000fe20000000800 */
[----:B----4-:R-:W-:Y:S01]  /*34550*/  PRMT R93, R115, 0x7632, R93 ;  /* 0x00007632735d7816 */ /* 0x010fe2000000005d */
        /* <DEDUP_REMOVED lines=20> */
[----:B----4-:R-:W-:Y:S01]  /*346a0*/  PRMT R93, R123, 0x7632, R93 ;  /* 0x000076327b5d7816 */ /* 0x010fe2000000005d */
[----:B------:R0:W-:Y:S01]  /*346b0*/  @P2 STG.E.U16 desc[UR6][R84.64], R119 ;  /* 0x0000007754002986 */ /* 0x0001e2000c101506 */
[----:B------:R-:W-:Y:S01]  /*346c0*/  ULDC UR5, c[0x0][0x248] ;  /* 0x0000920000057ab9 */ /* 0x000fe20000000800 */
[----:B------:R-:W-:Y:S01]  /*346d0*/  IMAD.WIDE R88, R0, 0x2, R10 ;  /* 0x0000000200587825 */ /* 0x000fe200078e020a */
[----:B------:R-:W-:Y:S01]  /*346e0*/  ISETP.GE.AND P2, PT, R92, UR13, PT ;  /* 0x0000000d5c007c0c */ /* 0x000fe2000bf46270 */
[----:B------:R-:W4:Y:S01]  /*346f0*/  LDL.LU R250, [R1+0x2d0] ;  /* 0x0002d00001fa7983 */ /* 0x000f220000300800 */
        /* <DEDUP_REMOVED lines=20> */
[----:B------:R-:W-:Y:S01]  /*34840*/  IMAD.WIDE R88, R0, 0x2, R10 ;  /* 0x0000000200587825 */ /* 0x000fe200078e020a */
[----:B--2---:R-:W-:Y:S01]  /*34850*/  PRMT R93, R128, 0x7632, R93 ;  /* 0x00007632805d7816 */ /* 0x004fe2000000005d */
[----:B------:R0:W-:Y:S02]  /*34860*/  @P4 STG.E.U16 desc[UR6][R84.64], R124 ;  /* 0x0000007c54004986 */ /* 0x0001e4000c101506 */
[----:B------:R-:W-:Y:S01]  /*34870*/  IMAD.WIDE R90, R0, 0x2, R2 ;  /* 0x00000002005a7825 */ /* 0x000fe200078e0202 */
[----:B------:R-:W-:Y:S01]  /*34880*/  ISETP.GE.AND P4, PT, R92, UR21, PT ;  /* 0x000000155c007c0c */ /* 0x000fe2000bf86270 */
[----:B------:R1:W-:Y:S04]  /*34890*/  @P5 STG.E.U16 desc[UR6][R86.64], R94 ;  /* 0x0000005e56005986 */ /* 0x0003e8000c101506 */
[----:B------:R-:W-:Y:S01]  /*348a0*/  @P6 STG.E.U16 desc[UR6][R88.64], R128 ;  /* 0x0000008058006986 */ /* 0x000fe2000c101506 */
[----:B------:R-:W-:Y:S01]  /*348b0*/  ISETP.LT.AND P5, PT, R6, UR13, !P4 ;  /* 0x0000000d06007c0c */ /* 0x000fe2000e7a1270 */
[----:B------:R-:W-:-:S02]  /*348c0*/  VIADD R92, R0, UR5 ;  /* 0x00000005005c7c36 */ /* 0x000fc40008000000 */
[----:B------:R2:W-:Y:S01]  /*348d0*/  @P2 STG.E.U16 desc[UR6][R90.64], R93 ;  /* 0x0000005d5a002986 */ /* 0x0005e2000c101506 */
[----:B------:R-:W-:Y:S02]  /*348e0*/  ISETP.LT.AND P2, PT, R5, UR18, !P4 ;  /* 0x0000001205007c0c */ /* 0x000fe4000e741270 */
[----:B------:R-:W-:Y:S01]  /*348f0*/  ISETP.LT.AND P6, PT, R7, UR11, !P4 ;  /* 0x0000000b07007c0c */ /* 0x000fe2000e7c1270 */
[----:B0-----:R-:W-:Y:S01]  /*34900*/  IMAD.WIDE R84, R92, 0x2, R246 ;  /* 0x000000025c547825 */ /* 0x001fe200078e02f6 */
[----:B------:R-:W-:Y:S01]  /*34910*/  ISETP.LT.AND P4, PT, R8, UR9, !P4 ;  /* 0x0000000908007c0c */ /* 0x000fe2000e781270 */
[----:B------:R-:W-:Y:S01]  /*34920*/  ULDC.64 UR18, c[0x0][0x228] ;  /* 0x00008a0000127ab9 */ /* 0x000fe20000000a00 */
[----:B-1----:R-:W-:Y:S01]  /*34930*/  PRMT R94, R132, 0x7632, R94 ;  /* 0x00007632845e7816 */ /* 0x002fe2000000005e */
[----:B------:R-:W-:Y:S01]  /*34940*/  IMAD.WIDE R86, R92, 0x2, R244 ;  /* 0x000000025c567825 */ /* 0x000fe200078e02f4 */
[----:B------:R-:W-:Y:S01]  /*34950*/  PRMT R0, R136, 0x7632, R0 ;  /* 0x0000763288007816 */ /* 0x000fe20000000000 */
[----:B------:R-:W-:Y:S01]  /*34960*/  ULDC UR13, c[0x0][0x228] ;  /* 0x00008a00000d7ab9 */ /* 0x000fe20000000800 */
[----:B------:R-:W-:Y:S01]  /*34970*/  ULDC UR11, c[0x0][0x228] ;  /* 0x00008a00000b7ab9 */ /* 0x000fe20000000800 */
[----:B--2---:R-:W-:Y:S01]  /*34980*/  VIADD R93, R4, 0x72 ;  /* 0x00000072045d7836 */ /* 0x004fe20000000000 */
[----:B------:R-:W-:Y:S01]  /*34990*/  ULDC UR9, c[0x0][0x228] ;  /* 0x00008a0000097ab9 */ /* 0x000fe20000000800 */
[----:B------:R-:W-:Y:S01]  /*349a0*/  IMAD.WIDE R88, R92, 0x2, R10 ;  /* 0x000000025c587825 */ /* 0x000fe200078e020a */
[----:B------:R0:W-:Y:S01]  /*349b0*/  @P2 STG.E.U16 desc[UR6][R84.64], R132 ;  /* 0x0000008454002986 */ /* 0x0001e2000c101506 */
[----:B------:R-:W-:-:S02]  /*349c0*/  ULDC UR5, c[0x0][0x248] ;  /* 0x0000920000057ab9 */ /* 0x000fc40000000800 */
[----:B------:R-:W-:Y:S01]  /*349d0*/  IMAD.WIDE R90, R92, 0x2, R2 ;  /* 0x000000025c5a7825 */ /* 0x000fe200078e0202 */
[----:B------:R-:W-:Y:S01]  /*349e0*/  ISETP.GE.AND P2, PT, R93, UR19, PT ;  /* 0x000000135d007c0c */ /* 0x000fe2000bf46270 */
[----:B------:R1:W-:Y:S04]  /*349f0*/  @P5 STG.E.U16 desc[UR6][R86.64], R94 ;  /* 0x0000005e56005986 */ /* 0x0003e8000c101506 */
[----:B------:R-:W-:Y:S01]  /*34a00*/  @P6 STG.E.U16 desc[UR6][R88.64], R136 ;  /* 0x0000008858006986 */ /* 0x000fe2000c101506 */
[----:B------:R-:W-:Y:S01]  /*34a10*/  ISETP.LT.AND P5, PT, R6, UR13, !P2 ;  /* 0x0000000d06007c0c */ /* 0x000fe2000d7a1270 */
[----:B------:R-:W-:Y:S02]  /*34a20*/  VIADD R93, R92, UR5 ;  /* 0x000000055c5d7c36 */ /* 0x000fe40008000000 */
[----:B------:R2:W-:Y:S01]  /*34a30*/  @P4 STG.E.U16 desc[UR6][R90.64], R0 ;  /* 0x000000005a004986 */ /* 0x0005e2000c101506 */
[----:B------:R-:W-:-:S02]  /*34a40*/  ISETP.LT.AND P4, PT, R5, UR16, !P2 ;  /* 0x0000001005007c0c */ /* 0x000fc4000d781270 */
[----:B------:R-:W-:Y:S01]  /*34a50*/  ISETP.LT.AND P6, PT, R7, UR11, !P2 ;  /* 0x0000000b07007c0c */ /* 0x000fe2000d7c1270 */
[----:B0-----:R-:W-:Y:S01]  /*34a60*/  IMAD.WIDE R84, R93, 0x2, R246 ;  /* 0x000000025d547825 */ /* 0x001fe200078e02f6 */
[----:B------:R-:W-:Y:S01]  /*34a70*/  ISETP.LT.AND P2, PT, R8, UR9, !P2 ;  /* 0x0000000908007c0c */ /* 0x000fe2000d741270 */
[----:B------:R-:W-:Y:S02]  /*34a80*/  ULDC.64 UR16, c[0x0][0x228] ;  /* 0x00008a0000107ab9 */ /* 0x000fe40000000a00 */
[----:B-1----:R-:W-:Y:S01]  /*34a90*/  VIADD R94, R4, 0x73 ;  /* 0x00000073045e7836 */ /* 0x002fe20000000000 */
[----:B------:R-:W-:Y:S01]  /*34aa0*/  PRMT R92, R129, 0x7632, R92 ;  /* 0x00007632815c7816 */ /* 0x000fe2000000005c */
[----:B------:R-:W-:Y:S01]  /*34ab0*/  IMAD.WIDE R86, R93, 0x2, R244 ;  /* 0x000000025d567825 */ /* 0x000fe200078e02f4 */
[----:B------:R-:W-:Y:S01]  /*34ac0*/  ULDC UR13, c[0x0][0x228] ;  /* 0x00008a00000d7ab9 */ /* 0x000fe20000000800 */
[----:B--2---:R-:W-:Y:S01]  /*34ad0*/  PRMT R0, R125, 0x7632, R0 ;  /* 0x000076327d007816 */ /* 0x004fe20000000000 */
[----:B------:R-:W-:Y:S01]  /*34ae0*/  ULDC UR11, c[0x0][0x228] ;  /* 0x00008a00000b7ab9 */ /* 0x000fe20000000800 */
[C---:B------:R-:W-:Y:S01]  /*34af0*/  IMAD.WIDE R88, R93.reuse, 0x2, R10 ;  /* 0x000000025d587825 */ /* 0x040fe200078e020a */
[----:B------:R0:W-:Y:S01]  /*34b00*/  @P4 STG.E.U16 desc[UR6][R84.64], R125 ;  /* 0x0000007d54004986 */ /* 0x0001e2000c101506 */
[----:B------:R-:W-:Y:S01]  /*34b10*/  ISETP.GE.AND P4, PT, R94, UR17, PT ;  /* 0x000000115e007c0c */ /* 0x000fe2000bf86270 */
[----:B------:R-:W-:Y:S01]  /*34b20*/  ULDC UR9, c[0x0][0x228] ;  /* 0x00008a0000097ab9 */ /* 0x000fe20000000800 */
[----:B------:R-:W-:Y:S01]  /*34b30*/  IMAD.WIDE R90, R93, 0x2, R2 ;  /* 0x000000025d5a7825 */ /* 0x000fe200078e0202 */
[----:B------:R1:W-:Y:S01]  /*34b40*/  @P5 STG.E.U16 desc[UR6][R86.64], R0 ;  /* 0x0000000056005986 */ /* 0x0003e2000c101506 */
[----:B------:R-:W-:-:S03]  /*34b50*/  ULDC UR5, c[0x0][0x248] ;  /* 0x0000920000057ab9 */ /* 0x000fc60000000800 */
        /* <DEDUP_REMOVED lines=19> */
[----:B------:R-:W-:Y:S01]  /*34c90*/  IMAD.WIDE R90, R93, 0x2, R2 ;  /* 0x000000025d5a7825 */ /* 0x000fe200078e0202 */
        /* <DEDUP_REMOVED lines=15> */
[----:B--2---:R-:W-:Y:S01]  /*34d90*/  PRMT R92, R130, 0x7632, R92 ;  /* 0x00007632825c7816 */ /* 0x004fe2000000005c */
[----:B------:R0:W-:Y:S01]  /*34da0*/  @P4 STG.E.U16 desc[UR6][R84.64], R126 ;  /* 0x0000007e54004986 */ /* 0x0001e2000c101506 */
[----:B------:R-:W-:Y:S01]  /*34db0*/  ULDC UR5, c[0x0][0x248] ;  /* 0x0000920000057ab9 */ /* 0x000fe20000000800 */
[----:B------:R-:W-:Y:S01]  /*34dc0*/  IMAD.WIDE R88, R93, 0x2, R10 ;  /* 0x000000025d587825 */ /* 0x000fe200078e020a */
[----:B------:R-:W-:-:S03]  /*34dd0*/  ISETP.GE.AND P4, PT, R94, UR13, PT ;  /* 0x0000000d5e007c0c */ /* 0x000fc6000bf86270 */
[C---:B------:R-:W-:Y:S01]  /*34de0*/  IMAD.WIDE R90, R93.reuse, 0x2, R2 ;  /* 0x000000025d5a7825 */ /* 0x040fe200078e0202 */
[----:B------:R1:W-:Y:S01]  /*34df0*/  @P5 STG.E.U16 desc[UR6][R86.64], R0 ;  /* 0x0000000056005986 */ /* 0x0003e2000c101506 */
[----:B------:R-:W-:Y:S01]  /*34e00*/  ULDC UR13, c[0x0][0x228] ;  /* 0x00008a00000d7ab9 */ /* 0x000fe20000000800 */
[----:B------:R-:W-:Y:S02]  /*34e10*/  ULDC UR9, c[0x0][0x228] ;  /* 0x00008a0000097ab9 */ /* 0x000fe40000000800 */
[----:B------:R2:W-:Y:S01]  /*34e20*/  @P6 STG.E.U16 desc[UR6][R88.64], R130 ;  /* 0x0000008258006986 */ /* 0x0005e2000c101506 */
[----:B------:R-:W-:Y:S01]  /*34e30*/  ISETP.LT.AND P5, PT, R6, UR13, !P4 ;  /* 0x0000000d06007c0c */ /* 0x000fe2000e7a1270 */
[----:B------:R-:W-:Y:S01]  /*34e40*/  VIADD R93, R93, UR5 ;  /* 0x000000055d5d7c36 */ /* 0x000fe20008000000 */
[----:B------:R-:W-:Y:S01]  /*34e50*/  ISETP.LT.AND P6, PT, R7, UR11, !P4 ;  /* 0x0000000b07007c0c */ /* 0x000fe2000e7c1270 */
[----:B------:R2:W-:Y:S01]  /*34e60*/  @P2 STG.E.U16 desc[UR6][R90.64], R92 ;  /* 0x0000005c5a002986 */ /* 0x0005e2000c101506 */
[----:B------:R-:W-:Y:S01]  /*34e70*/  ISETP.LT.AND P2, PT, R5, UR20, !P4 ;  /* 0x0000001405007c0c */ /* 0x000fe2000e741270 */
[C---:B0-----:R-:W-:Y:S01]  /*34e80*/  IMAD.WIDE R84, R93.reuse, 0x2, R246 ;  /* 0x000000025d547825 */ /* 0x041fe200078e02f6 */
        /* <DEDUP_REMOVED lines=9> */
[C---:B--2---:R-:W-:Y:S01]  /*34f20*/  IMAD.WIDE R88, R93.reuse, 0x2, R10 ;  /* 0x000000025d587825 */ /* 0x044fe200078e020a */
[----:B------:R-:W-:Y:S01]  /*34f30*/  PRMT R92, R138, 0x7632, R92 ;  /* 0x000076328a5c7816 */ /* 0x000fe2000000005c */
[----:B------:R0:W-:Y:S02]  /*34f40*/  @P2 STG.E.U16 desc[UR6][R84.64], R134 ;  /* 0x0000008654002986 */ /* 0x0001e4000c101506 */
[C---:B------:R-:W-:Y:S01]  /*34f50*/  IMAD.WIDE R90, R93.reuse, 0x2, R2 ;  /* 0x000000025d5a7825 */ /* 0x040fe200078e0202 */
        /* <DEDUP_REMOVED lines=18> */
[----:B--2---:R-:W-:Y:S01]  /*35080*/  IMAD.WIDE R88, R93, 0x2, R10 ;  /* 0x000000025d587825 */ /* 0x004fe200078e020a */
[----:B---3--:R-:W-:Y:S01]  /*35090*/  PRMT R92, R131, 0x7632, R92 ;  /* 0x00007632835c7816 */ /* 0x008fe2000000005c */
        /* <DEDUP_REMOVED lines=542> */
[----:B-1----:R-:W-:Y:S01]  /*37280*/  VIADD R0, R4, 0x90 ;  /* 0x0000009004007836 */ /* 0x002fe20000000000 */
[----:B------:R-:W-:Y:S01]  /*37290*/  ULDC UR13, c[0x0][0x228] ;  /* 0x00008a00000d7ab9 */ /* 0x000fe20000000800 */
[----:B------:R-:W-:Y:S01]  /*372a0*/  IMAD.WIDE R86, R93, 0x2, R244 ;  /* 0x000000025d567825 */ /* 0x000fe200078e02f4 */
[----:B------:R-:W-:Y:S01]  /*372b0*/  ULDC UR11, c[0x0][0x228] ;  /* 0x00008a00000b7ab9 */ /* 0x000fe20000000800 */
[----:B------:R-:W-:Y:S01]  /*372c0*/  ULDC UR9, c[0x0][0x228] ;  /* 0x00008a0000097ab9 */ /* 0x000fe20000000800 */
[----:B------:R-:W-:Y:S01]  /*372d0*/  ULDC UR5, c[0x0][0x248] ;  /* 0x0000920000057ab9 */ /* 0x000fe20000000800 */
[----:B--2---:R-:W-:Y:S01]  /*372e0*/  PRMT R92, R183, 0x7632, R92 ;  /* 0x00007632b75c7816 */ /* 0x004fe2000000005c */
[----:B------:R-:W-:Y:S01]  /*372f0*/  IMAD.WIDE R88, R93, 0x2, R10 ;  /* 0x000000025d587825 */ /* 0x000fe200078e020a */
[----:B------:R0:W-:Y:S01]  /*37300*/  @P2 STG.E.U16 desc[UR6][R84.64], R183 ;  /* 0x000000b754002986 */ /* 0x0001e2000c101506 */
[----:B------:R-:W-:-:S02]  /*37310*/  ISETP.GE.AND P2, PT, R0, UR19, PT ;  /* 0x0000001300007c0c */ /* 0x000fc4000bf46270 */
[C---:B------:R-:W-:Y:S01]  /*37320*/  IMAD.WIDE R90, R93.reuse, 0x2, R2 ;  /* 0x000000025d5a7825 */ /* 0x040fe200078e0202 */
        /* <DEDUP_REMOVED lines=88> */
[----:B------:R1:W-:Y:S01]  /*378b0*/  @P5 STG.E.U16 desc[UR6][R86.64], R92 ;  /* 0x0000005c56005986 */ /* 0x0003e2000c101506 */
[----:B------:R-:W-:Y:S01]  /*378c0*/  PRMT R99, R235, 0x7632, R99 ;  /* 0x00007632eb637816 */ /* 0x000fe20000000063 */
[----:B------:R-:W-:Y:S01]  /*378d0*/  VIADD R93, R93, UR5 ;  /* 0x000000055d5d7c36 */ /* 0x000fe20008000000 */
[----:B------:R-:W-:Y:S01]  /*378e0*/  ISETP.LT.AND P5, PT, R6, UR13, !P2 ;  /* 0x0000000d06007c0c */ /* 0x000fe2000d7a1270 */
[----:B------:R2:W-:Y:S01]  /*378f0*/  @P6 STG.E.U16 desc[UR6][R88.64], R201 ;  /* 0x000000c958006986 */ /* 0x0005e2000c101506 */
[----:B------:R-:W-:Y:S01]  /*37900*/  VIADD R0, R4, 0x95 ;  /* 0x0000009504007836 */ /* 0x000fe20000000000 */
[----:B------:R-:W-:Y:S01]  /*37910*/  ULDC UR13, c[0x0][0x228] ;  /* 0x00008a00000d7ab9 */ /* 0x000fe20000000800 */
[----:B------:R-:W-:Y:S01]  /*37920*/  ULDC UR5, c[0x0][0x248] ;  /* 0x0000920000057ab9 */ /* 0x000fe20000000800 */
[----:B------:R3:W-:Y:S01]  /*37930*/  @P4 STG.E.U16 desc[UR6][R90.64], R94 ;  /* 0x0000005e5a004986 */ /* 0x0007e2000c101506 */
[----:B------:R-:W-:Y:S01]  /*37940*/  ISETP.LT.AND P4, PT, R5, UR18, !P2 ;  /* 0x0000001205007c0c */ /* 0x000fe2000d781270 */
[----:B0-----:R-:W-:Y:S01]  /*37950*/  IMAD.WIDE R84, R93, 0x2, R246 ;  /* 0x000000025d547825 */ /* 0x001fe200078e02f6 */
[----:B------:R-:W-:Y:S01]  /*37960*/  ISETP.LT.AND P6, PT, R7, UR11, !P2 ;  /* 0x0000000b07007c0c */ /* 0x000fe2000d7c1270 */
[----:B------:R-:W-:Y:S01]  /*37970*/  ULDC.64 UR18, c[0x0][0x228] ;  /* 0x00008a0000127ab9 */ /* 0x000fe20000000a00 */
[----:B------:R-:W-:Y:S01]  /*37980*/  ISETP.LT.AND P2, PT, R8, UR9, !P2 ;  /* 0x0000000908007c0c */ /* 0x000fe2000d741270 */
[C---:B-1----:R-:W-:Y:S01]  /*37990*/  IMAD.WIDE R86, R93.reuse, 0x2, R10 ;  /* 0x000000025d567825 */ /* 0x042fe200078e020a */
[----:B------:R-:W-:Y:S01]  /*379a0*/  PRMT R92, R190, 0x7632, R92 ;  /* 0x00007632be5c7816 */ /* 0x000fe2000000005c */
[----:B------:R-:W-:Y:S01]  /*379b0*/  ULDC UR11, c[0x0][0x228] ;  /* 0x00008a00000b7ab9 */ /* 0x000fe20000000800 */
[----:B------:R-:W-:Y:S01]  /*379c0*/  ULDC UR9, c[0x0][0x228] ;  /* 0x00008a0000097ab9 */ /* 0x000fe20000000800 */
[C---:B--2---:R-:W-:Y:S01]  /*379d0*/  IMAD.WIDE R88, R93.reuse, 0x2, R244 ;  /* 0x000000025d587825 */ /* 0x044fe200078e02f4 */
[----:B----4-:R-:W-:Y:S01]  /*379e0*/  PRMT R106, R250, 0x7632, R106 ;  /* 0x00007632fa6a7816 */ /* 0x010fe2000000006a */
[----:B------:R-:W-:Y:S01]  /*379f0*/  ULDC UR21, c[0x0][0x22c] ;  /* 0x00008b0000157ab9 */ /* 0x000fe20000000800 */
[----:B---3--:R-:W-:Y:S01]  /*37a00*/  PRMT R94, R194, 0x7632, R94 ;  /* 0x00007632c25e7816 */ /* 0x008fe2000000005e */
[----:B------:R-:W-:Y:S01]  /*37a10*/  IMAD.WIDE R90, R93, 0x2, R2 ;  /* 0x000000025d5a7825 */ /* 0x000fe200078e0202 */
[----:B------:R0:W-:Y:S01]  /*37a20*/  @P4 STG.E.U16 desc[UR6][R84.64], R190 ;  /* 0x000000be54004986 */ /* 0x0001e2000c101506 */
[----:B------:R-:W-:Y:S01]  /*37a30*/  ISETP.GE.AND P4, PT, R0, UR19, PT ;  /* 0x0000001300007c0c */ /* 0x000fe2000bf86270 */
[----:B------:R-:W-:-:S02]  /*37a40*/  ULDC UR19, c[0x0][0x22c] ;  /* 0x00008b0000137ab9 */ /* 0x000fc40000000800 */
        /* <DEDUP_REMOVED lines=29> */
[----:B------:R-:W-:Y:S01]  /*37c20*/  LOP3.LUT R9, R9, 0xfffffffb, RZ, 0xc0, !PT ;  /* 0xfffffffb09097812 */ /* 0x000fe200078ec0ff */
[----:B------:R3:W-:Y:S01]  /*37c30*/  @P4 STG.E.U16 desc[UR6][R90.64], R94 ;  /* 0x0000005e5a004986 */ /* 0x0007e2000c101506 */
[----:B------:R-:W-:Y:S01]  /*37c40*/  ISETP.LT.AND P4, PT, R5, UR14, !P2 ;  /* 0x0000000e05007c0c */ /* 0x000fe2000d781270 */
[----:B0-----:R-:W-:Y:S01]  /*37c50*/  IMAD.WIDE R84, R93, 0x2, R246 ;  /* 0x000000025d547825 */ /* 0x001fe200078e02f6 */
[----:B------:R-:W-:Y:S01]  /*37c60*/  ISETP.LT.AND P6, PT, R7, UR11, !P2 ;  /* 0x0000000b07007c0c */ /* 0x000fe2000d7c1270 */
[----:B------:R-:W-:Y:S01]  /*37c70*/  ULDC.64 UR14, c[0x0][0x228] ;  /* 0x00008a00000e7ab9 */ /* 0x000fe20000000a00 */
[----:B------:R-:W-:Y:S01]  /*37c80*/  ISETP.LT.AND P2, PT, R8, UR9, !P2 ;  /* 0x0000000908007c0c */ /* 0x000fe2000d741270 */
[----:B-1----:R-:W-:Y:S01]  /*37c90*/  IMAD.WIDE R88, R93, 0x2, R244 ;  /* 0x000000025d587825 */ /* 0x002fe200078e02f4 */
[----:B------:R-:W-:Y:S01]  /*37ca0*/  PRMT R92, R191, 0x7632, R92 ;  /* 0x00007632bf5c7816 */ /* 0x000fe2000000005c */
[----:B------:R-:W-:Y:S01]  /*37cb0*/  ULDC UR11, c[0x0][0x228] ;  /* 0x00008a00000b7ab9 */ /* 0x000fe20000000800 */
[----:B------:R-:W-:Y:S01]  /*37cc0*/  ULDC UR9, c[0x0][0x228] ;  /* 0x00008a0000097ab9 */ /* 0x000fe20000000800 */
[----:B--2---:R-:W-:Y:S01]  /*37cd0*/  IMAD.WIDE R86, R93, 0x2, R10 ;  /* 0x000000025d567825 */ /* 0x004fe200078e020a */
[----:B------:R-:W-:Y:S01]  /*37ce0*/  ULDC UR17, c[0x0][0x22c] ;  /* 0x00008b0000117ab9 */ /* 0x000fe20000000800 */
[----:B---3--:R-:W-:-:S02]  /*37cf0*/  PRMT R94, R195, 0x7632, R94 ;  /* 0x00007632c35e7816 */ /* 0x008fc4000000005e */
[----:B------:R-:W-:Y:S01]  /*37d00*/  IMAD.WIDE R90, R93, 0x2, R2 ;  /* 0x000000025d5a7825 */ /* 0x000fe200078e0202 */
[----:B------:R0:W-:Y:S01]  /*37d10*/  @P4 STG.E.U16 desc[UR6][R84.64], R191 ;  /* 0x000000bf54004986 */ /* 0x0001e2000c101506 */
[----:B------:R-:W-:Y:S01]  /*37d20*/  ISETP.GE.AND P4, PT, R0, UR15, PT ;  /* 0x0000000f00007c0c */ /* 0x000fe2000bf86270 */
[----:B------:R-:W-:Y:S02]  /*37d30*/  ULDC UR15, c[0x0][0x22c] ;  /* 0x00008b00000f7ab9 */ /* 0x000fe40000000800 */
[----:B------:R1:W-:Y:S04]  /*37d40*/  @P5 STG.E.U16 desc[UR6][R88.64], R92 ;  /* 0x0000005c58005986 */ /* 0x0003e8000c101506 */
        /* <DEDUP_REMOVED lines=13> */
[----:B--2---:R-:W-:Y:S01]  /*37e20*/  IMAD.WIDE R86, R93, 0x2, R244 ;  /* 0x000000025d567825 */ /* 0x004fe200078e02f4 */
[----:B---3--:R-:W-:Y:S01]  /*37e30*/  PRMT R94, R203, 0x7632, R94 ;  /* 0x00007632cb5e7816 */ /* 0x008fe2000000005e */
[----:B------:R-:W-:-:S02]  /*37e40*/  ULDC UR5, c[0x0][0x248] ;  /* 0x0000920000057ab9 */ /* 0x000fc40000000800 */
[C---:B------:R-:W-:Y:S01]  /*37e50*/  IMAD.WIDE R88, R93.reuse, 0x2, R10 ;  /* 0x000000025d587825 */ /* 0x040fe200078e020a */
[----:B------:R0:W-:Y:S03]  /*37e60*/  @P2 STG.E.U16 desc[UR6][R84.64], R199 ;  /* 0x000000c754002986 */ /* 0x0001e6000c101506 */
[C---:B------:R-:W-:Y:S01]  /*37e70*/  IMAD.WIDE R90, R93.reuse, 0x2, R2 ;  /* 0x000000025d5a7825 */ /* 0x040fe200078e0202 */
[----:B------:R1:W-:Y:S01]  /*37e80*/  @P5 STG.E.U16 desc[UR6][R86.64], R92 ;  /* 0x0000005c56005986 */ /* 0x0003e2000c101506 */
[----:B------:R-:W-:Y:S01]  /*37e90*/  ISETP.GE.AND P2, PT, R0, UR13, PT ;  /* 0x0000000d00007c0c */ /* 0x000fe2000bf46270 */
[----:B------:R-:W-:Y:S01]  /*37ea0*/  ULDC UR13, c[0x0][0x228] ;  /* 0x00008a00000d7ab9 */ /* 0x000fe20000000800 */
[----:B------:R-:W-:Y:S01]  /*37eb0*/  ULDC UR9, c[0x0][0x228] ;  /* 0x00008a0000097ab9 */ /* 0x000fe20000000800 */
        /* <DEDUP_REMOVED lines=8> */
[----:B------:R-:W-:Y:S01]  /*37f40*/  ULDC UR5, c[0x0][0x22c] ;  /* 0x00008b0000057ab9 */ /* 0x000fe20000000800 */
[----:B------:R-:W-:Y:S01]  /*37f50*/  PRMT R0, R204, 0x7632, R0 ;  /* 0x00007632cc007816 */ /* 0x000fe20000000000 */
[C---:B-1----:R-:W-:Y:S01]  /*37f60*/  IMAD.WIDE R86, R93.reuse, 0x2, R244 ;  /* 0x000000025d567825 */ /* 0x042fe200078e02f4 */
[----:B------:R-:W-:Y:S01]  /*37f70*/  PRMT R92, R208, 0x7632, R92 ;  /* 0x00007632d05c7816 */ /* 0x000fe2000000005c */
[----:B------:R-:W-:Y:S01]  /*37f80*/  ULDC UR13, c[0x0][0x228] ;  /* 0x00008a00000d7ab9 */ /* 0x000fe20000000800 */
[----:B------:R-:W-:Y:S01]  /*37f90*/  ULDC UR11, c[0x0][0x228] ;  /* 0x00008a00000b7ab9 */ /* 0x000fe20000000800 */
[----:B--2---:R-:W-:Y:S01]  /*37fa0*/  IMAD.WIDE R88, R93, 0x2, R10 ;  /* 0x000000025d587825 */ /* 0x004fe200078e020a */
[----:B------:R-:W-:Y:S01]  /*37fb0*/  ULDC UR9, c[0x0][0x228] ;  /* 0x00008a0000097ab9 */ /* 0x000fe20000000800 */
[----:B------:R-:W-:-:S02]  /*37fc0*/  ULDC UR20, c[0x0][0x22c] ;  /* 0x00008b0000147ab9 */ /* 0x000fc40000000800 */
[----:B---3--:R-:W-:Y:S01]  /*37fd0*/  IMAD.WIDE R90, R93, 0x2, R2 ;  /* 0x000000025d5a7825 */ /* 0x008fe200078e0202 */
[----:B------:R-:W-:Y:S03]  /*37fe0*/  @P4 STG.E.U16 desc[UR6][R84.64], R204 ;  /* 0x000000cc54004986 */ /* 0x000fe6000c101506 */
[----:B------:R-:W-:Y:S01]  /*37ff0*/  VIADD R94, R4, 0x9c ;  /* 0x0000009c045e7836 */ /* 0x000fe20000000000 */
[----:B------:R0:W-:Y:S01]  /*38000*/  @P5 STG.E.U16 desc[UR6][R86.64], R0 ;  /* 0x0000000056005986 */ /* 0x0001e2000c101506 */
[----:B------:R-:W-:Y:S01]  /*38010*/  ISETP.LT.AND P5, PT, R6, UR13, !P2 ;  /* 0x0000000d06007c0c */ /* 0x000fe2000d7a1270 */
[----:B------:R-:W-:Y:S02]  /*38020*/  ULDC UR13, c[0x0][0x228] ;  /* 0x00008a00000d7ab9 */ /* 0x000fe40000000800 */
[----:B------:R-:W-:Y:S01]  /*38030*/  @P6 STG.E.U16 desc[UR6][R88.64], R208 ;  /* 0x000000d058006986 */ /* 0x000fe2000c101506 */
[----:B------:R-:W-:Y:S01]  /*38040*/  ISETP.GE.AND P4, PT, R94, UR5, PT ;  /* 0x000000055e007c0c */ /* 0x000fe2000bf86270 */
[----:B------:R-:W-:-:S02]  /*38050*/  ULDC UR5, c[0x0][0x248] ;  /* 0x0000920000057ab9 */ /* 0x000fc40000000800 */
[----:B------:R1:W-:Y:S01]  /*38060*/  @P3 STG.E.U16 desc[UR6][R90.64], R92 ;  /* 0x0000005c5a003986 */ /* 0x0003e2000c101506 */
[----:B------:R-:W-:Y:S02]  /*38070*/  ISETP.LT.AND P3, PT, R5, UR18, !P2 ;  /* 0x0000001205007c0c */ /* 0x000fe4000d761270 */
[----:B------:R-:W-:Y:S01]  /*38080*/  ISETP.LT.AND P6, PT, R7, UR11, !P2 ;  /* 0x0000000b07007c0c */ /* 0x000fe2000d7c1270 */
[----:B------:R-:W-:Y:S01]  /*38090*/  VIADD R93, R93, UR5 ;  /* 0x000000055d5d7c36 */ /* 0x000fe20008000000 */
[----:B------:R-:W-:Y:S02]  /*380a0*/  ISETP.LT.AND P2, PT, R8, UR9, !P2 ;  /* 0x0000000908007c0c */ /* 0x000fe4000d741270 */
[----:B0-----:R-:W-:Y:S01]  /*380b0*/  PRMT R0, R212, 0x7632, R0 ;  /* 0x00007632d4007816 */ /* 0x001fe20000000000 */
[C---:B------:R-:W-:Y:S01]  /*380c0*/  IMAD.WIDE R84, R93.reuse, 0x2, R246 ;  /* 0x000000025d547825 */ /* 0x040fe200078e02f6 */
[----:B------:R-:W-:Y:S01]  /*380d0*/  ULDC UR5, c[0x0][0x22c] ;  /* 0x00008b0000057ab9 */ /* 0x000fe20000000800 */
[----:B------:R-:W-:Y:S01]  /*380e0*/  ULDC UR11, c[0x0][0x228] ;  /* 0x00008a00000b7ab9 */ /* 0x000fe20000000800 */
[----:B------:R-:W-:Y:S01]  /*380f0*/  ULDC UR9, c[0x0][0x228] ;  /* 0x00008a0000097ab9 */ /* 0x000fe20000000800 */
[----:B------:R-:W-:Y:S01]  /*38100*/  IMAD.WIDE R86, R93, 0x2, R244 ;  /* 0x000000025d567825 */ /* 0x000fe200078e02f4 */
[----:B-1----:R-:W-:Y:S01]  /*38110*/  PRMT R92, R216, 0x7632, R92 ;  /* 0x00007632d85c7816 */ /* 0x002fe2000000005c */
[----:B------:R-:W-:-:S02]  /*38120*/  ULDC UR18, c[0x0][0x22c] ;  /* 0x00008b0000127ab9 */ /* 0x000fc40000000800 */
[C---:B------:R-:W-:Y:S01]  /*38130*/  IMAD.WIDE R88, R93.reuse, 0x2, R10 ;  /* 0x000000025d587825 */ /* 0x040fe200078e020a */
[----:B------:R-:W-:Y:S03]  /*38140*/  @P3 STG.E.U16 desc[UR6][R84.64], R212 ;  /* 0x000000d454003986 */ /* 0x000fe6000c101506 */
[----:B------:R-:W-:Y:S01]  /*38150*/  IMAD.WIDE R90, R93, 0x2, R2 ;  /* 0x000000025d5a7825 */ /* 0x000fe200078e0202 */
[----:B------:R0:W-:Y:S03]  /*38160*/  @P5 STG.E.U16 desc[UR6][R86.64], R0 ;  /* 0x0000000056005986 */ /* 0x0001e6000c101506 */
[----:B------:R-:W-:Y:S01]  /*38170*/  VIADD R94, R4, 0x9d ;  /* 0x0000009d045e7836 */ /* 0x000fe20000000000 */
[----:B------:R-:W-:Y:S01]  /*38180*/  @P6 STG.E.U16 desc[UR6][R88.64], R216 ;  /* 0x000000d858006986 */ /* 0x000fe2000c101506 */
[----:B------:R-:W-:Y:S01]  /*38190*/  ISETP.LT.AND P5, PT, R6, UR13, !P0 ;  /* 0x0000000d06007c0c */ /* 0x000fe2000c7a1270 */
[C---:B------:R-:W-:Y:S01]  /*381a0*/  VIADD R171, R4.reuse, 0xb2 ;  /* 0x000000b204ab7836 */ /* 0x040fe20000000000 */
[----:B------:R-:W-:Y:S01]  /*381b0*/  ISETP.LT.AND P6, PT, R7, UR11, !P0 ;  /* 0x0000000b07007c0c */ /* 0x000fe2000c7c1270 */
[----:B------:R1:W-:Y:S01]  /*381c0*/  @P2 STG.E.U16 desc[UR6][R90.64], R92 ;  /* 0x0000005c5a002986 */ /* 0x0003e2000c101506 */
[----:B------:R-:W-:Y:S01]  /*381d0*/  ISETP.LT.AND P2, PT, R5, UR16, !P0 ;  /* 0x0000001005007c0c */ /* 0x000fe2000c741270 */
[----:B------:R-:W-:Y:S01]  /*381e0*/  VIADD R170, R4, 0xb3 ;  /* 0x000000b304aa7836 */ /* 0x000fe20000000000 */
[----:B------:R-:W-:Y:S01]  /*381f0*/  ISETP.GE.AND P3, PT, R94, UR5, PT ;  /* 0x000000055e007c0c */ /* 0x000fe2000bf66270 */
[----:B------:R-:W-:Y:S01]  /*38200*/  ULDC UR5, c[0x0][0x248] ;  /* 0x0000920000057ab9 */ /* 0x000fe20000000800 */
[----:B------:R-:W-:Y:S01]  /*38210*/  ISETP.LT.AND P0, PT, R8, UR9, !P0 ;  /* 0x0000000908007c0c */ /* 0x000fe2000c701270 */
[----:B------:R-:W-:Y:S01]  /*38220*/  VIADD R93, R93, UR5 ;  /* 0x000000055d5d7c36 */ /* 0x000fe20008000000 */
[----:B------:R-:W-:Y:S01]  /*38230*/  PRMT R94, R209, 0x7632, R94 ;  /* 0x00007632d15e7816 */ /* 0x000fe2000000005e */
[----:B0-----:R-:W-:Y:S01]  /*38240*/  VIADD R0, R4, 0x9e ;  /* 0x0000009e04007836 */ /* 0x001fe20000000000 */
[----:B------:R-:W-:Y:S01]  /*38250*/  ULDC UR5, c[0x0][0x22c] ;  /* 0x00008b0000057ab9 */ /* 0x000fe20000000800 */
[----:B------:R-:W-:Y:S01]  /*38260*/  IMAD.WIDE R84, R93, 0x2, R246 ;  /* 0x000000025d547825 */ /* 0x000fe200078e02f6 */
[----:B------:R-:W-:Y:S01]  /*38270*/  ULDC UR9, c[0x0][0x22c] ;  /* 0x00008b0000097ab9 */ /* 0x000fe20000000800 */
[----:B-1----:R-:W-:Y:S01]  /*38280*/  PRMT R92, R205, 0x7632, R92 ;  /* 0x00007632cd5c7816 */ /* 0x002fe2000000005c */
[----:B------:R-:W-:Y:S01]  /*38290*/  ULDC UR16, c[0x0][0x22c] ;  /* 0x00008b0000107ab9 */ /* 0x000fe20000000800 */
[C---:B------:R-:W-:Y:S01]  /*382a0*/  IMAD.WIDE R86, R93.reuse, 0x2, R244 ;  /* 0x000000025d567825 */ /* 0x040fe200078e02f4 */
[----:B------:R-:W-:Y:S01]  /*382b0*/  @P2 STG.E.U16 desc[UR6][R84.64], R205 ;  /* 0x000000cd54002986 */ /* 0x000fe2000c101506 */
[----:B------:R-:W-:Y:S01]  /*382c0*/  ULDC UR13, c[0x0][0x22c] ;  /* 0x00008b00000d7ab9 */ /* 0x000fe20000000800 */
[----:B------:R-:W-:Y:S01]  /*382d0*/  ULDC UR11, c[0x0][0x22c] ;  /* 0x00008b00000b7ab9 */ /* 0x000fe20000000800 */
[C---:B------:R-:W-:Y:S01]  /*382e0*/  IMAD.WIDE R88, R93.reuse, 0x2, R10 ;  /* 0x000000025d587825 */ /* 0x040fe200078e020a */
[----:B------:R0:W-:Y:S03]  /*382f0*/  @P5 STG.E.U16 desc[UR6][R86.64], R92 ;  /* 0x0000005c56005986 */ /* 0x0001e6000c101506 */
[----:B------:R-:W-:Y:S01]  /*38300*/  IMAD.WIDE R90, R93, 0x2, R2 ;  /* 0x000000025d5a7825 */ /* 0x000fe200078e0202 */
[----:B------:R-:W-:Y:S01]  /*38310*/  @P6 STG.E.U16 desc[UR6][R88.64], R209 ;  /* 0x000000d158006986 */ /* 0x000fe2000c101506 */
[----:B------:R-:W-:Y:S01]  /*38320*/  ISETP.GE.AND P2, PT, R0, UR5, PT ;  /* 0x0000000500007c0c */ /* 0x000fe2000bf46270 */
[----:B------:R-:W-:-:S02]  /*38330*/  ULDC UR5, c[0x0][0x248] ;  /* 0x0000920000057ab9 */ /* 0x000fc40000000800 */
[----:B------:R1:W-:Y:S01]  /*38340*/  @P0 STG.E.U16 desc[UR6][R90.64], R94 ;  /* 0x0000005e5a000986 */ /* 0x0003e2000c101506 */
[----:B------:R-:W-:Y:S02]  /*38350*/  ISETP.LT.AND P0, PT, R5, UR14, !P1 ;  /* 0x0000000e05007c0c */ /* 0x000fe4000cf01270 */
[----:B------:R-:W-:Y:S02]  /*38360*/  ISETP.LT.AND P5, PT, R6, UR12, !P1 ;  /* 0x0000000c06007c0c */ /* 0x000fe4000cfa1270 */
[----:B------:R-:W-:Y:S01]  /*38370*/  ISETP.LT.AND P6, PT, R7, UR10, !P1 ;  /* 0x0000000a07007c0c */ /* 0x000fe2000cfc1270 */
[----:B------:R-:W-:Y:S01]  /*38380*/  VIADD R93, R93, UR5 ;  /* 0x000000055d5d7c36 */ /* 0x000fe20008000000 */
[----:B------:R-:W-:Y:S02]  /*38390*/  ISETP.LT.AND P1, PT, R8, UR8, !P1 ;  /* 0x0000000808007c0c */ /* 0x000fe4000cf21270 */
[----:B0-----:R-:W-:Y:S01]  /*383a0*/  PRMT R92, R213, 0x7632, R92 ;  /* 0x00007632d55c7816 */ /* 0x001fe2000000005c */
        /* <DEDUP_REMOVED lines=8> */
[----:B------:R-:W-:Y:S01]  /*38430*/  IMAD.WIDE R88, R93, 0x2, R10 ;  /* 0x000000025d587825 */ /* 0x000fe200078e020a */
[----:B------:R0:W-:Y:S01]  /*38440*/  @P5 STG.E.U16 desc[UR6][R86.64], R92 ;  /* 0x0000005c56005986 */ /* 0x0001e2000c101506 */
[----:B------:R-:W-:-:S02]  /*38450*/  ULDC UR10, c[0x0][0x22c] ;  /* 0x00008b00000a7ab9 */ /* 0x000fc40000000800 */
[----:B------:R-:W-:Y:S01]  /*38460*/  IMAD.WIDE R90, R93, 0x2, R2 ;  /* 0x000000025d5a7825 */ /* 0x000fe200078e0202 */
[----:B------:R-:W-:Y:S03]  /*38470*/  @P6 STG.E.U16 desc[UR6][R88.64], R217 ;  /* 0x000000d958006986 */ /* 0x000fe6000c101506 */
[----:B------:R-:W-:Y:S01]  /*38480*/  VIADD R0, R4, 0x9f ;  /* 0x0000009f04007836 */ /* 0x000fe20000000000 */
[----:B------:R1:W-:Y:S01]  /*38490*/  @P1 STG.E.U16 desc[UR6][R90.64], R94 ;  /* 0x0000005e5a001986 */ /* 0x0003e2000c101506 */
[----:B------:R-:W-:Y:S02]  /*384a0*/  ISETP.LT.AND P1, PT, R5, UR4, !P4 ;  /* 0x0000000405007c0c */ /* 0x000fe4000e721270 */
[----:B------:R-:W-:Y:S02]  /*384b0*/  ISETP.LT.AND P5, PT, R6, UR4, !P4 ;  /* 0x0000000406007c0c */ /* 0x000fe4000e7a1270 */
[----:B------:R-:W-:Y:S01]  /*384c0*/  ISETP.GE.AND P0, PT, R0, UR5, PT ;  /* 0x0000000500007c0c */ /* 0x000fe2000bf06270 */
[----:B------:R-:W-:Y:S01]  /*384d0*/  ULDC UR5, c[0x0][0x248] ;  /* 0x0000920000057ab9 */ /* 0x000fe20000000800 */
[----:B------:R-:W-:Y:S01]  /*384e0*/  ISETP.LT.AND P6, PT, R7, UR4, !P4 ;  /* 0x0000000407007c0c */ /* 0x000fe2000e7c1270 */
[----:B------:R-:W-:Y:S01]  /*384f0*/  VIADD R93, R93, UR5 ;  /* 0x000000055d5d7c36 */ /* 0x000fe20008000000 */
[----:B------:R-:W-:-:S02]  /*38500*/  ISETP.LT.AND P4, PT, R8, UR4, !P4 ;  /* 0x0000000408007c0c */ /* 0x000fc4000e781270 */
[----:B0-----:R-:W-:Y:S01]  /*38510*/  PRMT R92, R206, 0x7632, R92 ;  /* 0x00007632ce5c7816 */ /* 0x001fe2000000005c */
[C---:B------:R-:W-:Y:S01]  /*38520*/  IMAD.WIDE R84, R93.reuse, 0x2, R246 ;  /* 0x000000025d547825 */ /* 0x040fe200078e02f6 */
[----:B-1----:R-:W-:Y:S01]  /*38530*/  PRMT R94, R210, 0x7632, R94 ;  /* 0x00007632d25e7816 */ /* 0x002fe2000000005e */
[----:B------:R-:W-:Y:S02]  /*38540*/  ULDC UR5, c[0x0][0x22c] ;  /* 0x00008b0000057ab9 */ /* 0x000fe40000000800 */
[C---:B------:R-:W-:Y:S01]  /*38550*/  IMAD.WIDE R86, R93.reuse, 0x2, R244 ;  /* 0x000000025d567825 */ /* 0x040fe200078e02f4 */
[----:B------:R-:W-:Y:S03]  /*38560*/  @P1 STG.E.U16 desc[UR6][R84.64], R206 ;  /* 0x000000ce54001986 */ /* 0x000fe6000c101506 */
[C---:B------:R-:W-:Y:S01]  /*38570*/  IMAD.WIDE R88, R93.reuse, 0x2, R10 ;  /* 0x000000025d587825 */ /* 0x040fe200078e020a */
[----:B------:R0:W-:Y:S03]  /*38580*/  @P5 STG.E.U16 desc[UR6][R86.64], R92 ;  /* 0x0000005c56005986 */ /* 0x0001e6000c101506 */
[----:B------:R-:W-:Y:S01]  /*38590*/  IMAD.WIDE R90, R93, 0x2, R2 ;  /* 0x000000025d5a7825 */ /* 0x000fe200078e0202 */
[----:B------:R-:W-:Y:S03]  /*385a0*/  @P6 STG.E.U16 desc[UR6][R88.64], R210 ;  /* 0x000000d258006986 */ /* 0x000fe6000c101506 */
[----:B------:R-:W-:Y:S01]  /*385b0*/  VIADD R0, R4, 0xa0 ;  /* 0x000000a004007836 */ /* 0x000fe20000000000 */
[----:B------:R1:W-:Y:S01]  /*385c0*/  @P4 STG.E.U16 desc[UR6][R90.64], R94 ;  /* 0x0000005e5a004986 */ /* 0x0003e2000c101506 */
[----:B------:R-:W-:-:S02]  /*385d0*/  ISETP.LT.AND P4, PT, R5, UR4, !P3 ;  /* 0x0000000405007c0c */ /* 0x000fc4000df81270 */
[----:B------:R-:W-:Y:S02]  /*385e0*/  ISETP.LT.AND P5, PT, R6, UR4, !P3 ;  /* 0x0000000406007c0c */ /* 0x000fe4000dfa1270 */
[----:B------:R-:W-:Y:S01]  /*385f0*/  ISETP.GE.AND P1, PT, R0, UR5, PT ;  /* 0x0000000500007c0c */ /* 0x000fe2000bf26270 */
[----:B------:R-:W-:Y:S01]  /*38600*/  ULDC UR5, c[0x0][0x248] ;  /* 0x0000920000057ab9 */ /* 0x000fe20000000800 */
[----:B------:R-:W-:Y:S01]  /*38610*/  ISETP.LT.AND P6, PT, R7, UR4, !P3 ;  /* 0x0000000407007c0c */ /* 0x000fe2000dfc1270 */
[----:B------:R-:W-:Y:S01]  /*38620*/  VIADD R93, R93, UR5 ;  /* 0x000000055d5d7c36 */ /* 0x000fe20008000000 */
[----:B------:R-:W-:Y:S02]  /*38630*/  ISETP.LT.AND P3, PT, R8, UR4, !P3 ;  /* 0x0000000408007c0c */ /* 0x000fe4000df61270 */
[----:B0-----:R-:W-:Y:S01]  /*38640*/  PRMT R92, R214, 0x7632, R92 ;  /* 0x00007632d65c7816 */ /* 0x001fe2000000005c */
[----:B------:R-:W-:Y:S01]  /*38650*/  IMAD.WIDE R84, R93, 0x2, R246 ;  /* 0x000000025d547825 */ /* 0x000fe200078e02f6 */
[----:B-1----:R-:W-:Y:S01]  /*38660*/  PRMT R94, R218, 0x7632, R94 ;  /* 0x00007632da5e7816 */ /* 0x002fe2000000005e */
[----:B------:R-:W-:-:S02]  /*38670*/  ULDC UR5, c[0x0][0x22c] ;  /* 0x00008b0000057ab9 */ /* 0x000fc40000000800 */
        /* <DEDUP_REMOVED lines=138> */
[----:B------:R1:W-:Y:S03]  /*38f20*/  @P6 STG.E.U16 desc[UR6][R88.64], R226 ;  /* 0x000000e258006986 */ /* 0x0003e6000c101506 */
[----:B------:R-:W-:Y:S01]  /*38f30*/  VIADD R0, R4, 0xa8 ;  /* 0x000000a804007836 */ /* 0x000fe20000000000 */
[----:B------:R2:W-:Y:S01]  /*38f40*/  @P0 STG.E.U16 desc[UR6][R90.64], R94 ;  /* 0x0000005e5a000986 */ /* 0x0005e2000c101506 */
[----:B------:R-:W-:-:S02]  /*38f50*/  ISETP.LT.AND P0, PT, R5, UR4, !P1 ;  /* 0x0000000405007c0c */ /* 0x000fc4000cf01270 */
[----:B------:R-:W-:Y:S02]  /*38f60*/  ISETP.LT.AND P5, PT, R6, UR4, !P1 ;  /* 0x0000000406007c0c */ /* 0x000fe4000cfa1270 */
[----:B------:R-:W-:Y:S01]  /*38f70*/  ISETP.GE.AND P2, PT, R0, UR5, PT ;  /* 0x0000000500007c0c */ /* 0x000fe2000bf46270 */
[----:B------:R-:W-:Y:S02]  /*38f80*/  ULDC UR5, c[0x0][0x248] ;  /* 0x0000920000057ab9 */ /* 0x000fe40000000800 */
[----:B------:R-:W-:Y:S01]  /*38f90*/  VIADD R93, R93, UR5 ;  /* 0x000000055d5d7c36 */ /* 0x000fe20008000000 */
[----:B0-----:R-:W-:Y:S01]  /*38fa0*/  PRMT R92, R230, 0x7632, R92 ;  /* 0x00007632e65c7816 */ /* 0x001fe2000000005c */
[----:B------:R-:W-:Y:S01]  /*38fb0*/  VIADD R0, R4, 0xa9 ;  /* 0x000000a904007836 */ /* 0x000fe20000000000 */
[----:B------:R-:W-:Y:S01]  /*38fc0*/  ISETP.LT.AND P6, PT, R7, UR4, !P1 ;  /* 0x0000000407007c0c */ /* 0x000fe2000cfc1270 */
[----:B------:R-:W-:Y:S01]  /*38fd0*/  IMAD.WIDE R84, R93, 0x2, R246 ;  /* 0x000000025d547825 */ /* 0x000fe200078e02f6 */
[----:B------:R-:W-:-:S03]  /*38fe0*/  ULDC UR5, c[0x0][0x22c] ;  /* 0x00008b0000057ab9 */ /* 0x000fc60000000800 */
[----:B------:R-:W-:Y:S01]  /*38ff0*/  IMAD.WIDE R86, R93, 0x2, R244 ;  /* 0x000000025d567825 */ /* 0x000fe200078e02f4 */
[----:B------:R0:W-:Y:S01]  /*39000*/  @P0 STG.E.U16 desc[UR6][R84.64], R230 ;  /* 0x000000e654000986 */ /* 0x0001e2000c101506 */
[----:B------:R-:W-:-:S03]  /*39010*/  ISETP.LT.AND P1, PT, R8, UR4, !P1 ;  /* 0x0000000408007c0c */ /* 0x000fc6000cf21270 */
[----:B------:R3:W-:Y:S01]  /*39020*/  @P5 STG.E.U16 desc[UR6][R86.64], R92 ;  /* 0x0000005c56005986 */ /* 0x0007e2000c101506 */
[----:B------:R-:W-:Y:S02]  /*39030*/  ISETP.LT.AND P5, PT, R5, UR4, !P4 ;  /* 0x0000000405007c0c */ /* 0x000fe4000e7a1270 */
[----:B------:R-:W-:Y:S01]  /*39040*/  ISETP.GE.AND P0, PT, R0, UR5, PT ;  /* 0x0000000500007c0c */ /* 0x000fe2000bf06270 */
[----:B------:R-:W-:Y:S01]  /*39050*/  ULDC UR5, c[0x0][0x248] ;  /* 0x0000920000057ab9 */ /* 0x000fe20000000800 */
[----:B-1----:R-:W-:-:S04]  /*39060*/  IMAD.WIDE R88, R93, 0x2, R10 ;  /* 0x000000025d587825 */ /* 0x002fc800078e020a */
[----:B--2---:R-:W-:Y:S01]  /*39070*/  IMAD.WIDE R90, R93, 0x2, R2 ;  /* 0x000000025d5a7825 */ /* 0x004fe200078e0202 */
[----:B------:R-:W-:-:S03]  /*39080*/  PRMT R94, R234, 0x7632, R94 ;  /* 0x00007632ea5e7816 */ /* 0x000fc6000000005e */
[----:B------:R-:W-:Y:S01]  /*39090*/  VIADD R93, R93, UR5 ;  /* 0x000000055d5d7c36 */ /* 0x000fe20008000000 */
[----:B------:R1:W-:Y:S01]  /*390a0*/  @P6 STG.E.U16 desc[UR6][R88.64], R234 ;  /* 0x000000ea58006986 */ /* 0x0003e2000c101506 */
[----:B------:R-:W-:Y:S01]  /*390b0*/  ISETP.LT.AND P6, PT, R6, UR4, !P4 ;  /* 0x0000000406007c0c */ /* 0x000fe2000e7c1270 */
[----:B------:R-:W-:Y:S01]  /*390c0*/  VIADD R0, R4, 0xaa ;  /* 0x000000aa04007836 */ /* 0x000fe20000000000 */
[----:B------:R-:W-:Y:S01]  /*390d0*/  ULDC UR5, c[0x0][0x248] ;  /* 0x0000920000057ab9 */ /* 0x000fe20000000800 */
[----:B0-----:R-:W-:Y:S01]  /*390e0*/  IMAD.WIDE R84, R93, 0x2, R246 ;  /* 0x000000025d547825 */ /* 0x001fe200078e02f6 */
[----:B------:R-:W-:Y:S04]  /*390f0*/  @P1 STG.E.U16 desc[UR6][R90.64], R94 ;  /* 0x0000005e5a001986 */ /* 0x000fe8000c101506 */
[----:B------:R0:W-:Y:S01]  /*39100*/  @P5 STG.E.U16 desc[UR6][R84.64], R223 ;  /* 0x000000df54005986 */ /* 0x0001e2000c101506 */
[----:B------:R-:W-:-:S02]  /*39110*/  ISETP.LT.AND P5, PT, R7, UR4, !P4 ;  /* 0x0000000407007c0c */ /* 0x000fc4000e7a1270 */
[----:B------:R-:W-:Y:S01]  /*39120*/  ISETP.LT.AND P4, PT, R8, UR4, !P4 ;  /* 0x0000000408007c0c */ /* 0x000fe2000e781270 */
[----:B---3--:R-:W-:Y:S01]  /*39130*/  IMAD.WIDE R86, R93, 0x2, R244 ;  /* 0x000000025d567825 */ /* 0x008fe200078e02f4 */
[----:B------:R-:W-:Y:S01]  /*39140*/  ISETP.GE.AND P1, PT, R0, UR8, PT ;  /* 0x0000000800007c0c */ /* 0x000fe2000bf26270 */
[----:B------:R-:W-:Y:S01]  /*39150*/  ULDC UR8, c[0x0][0x248] ;  /* 0x0000920000087ab9 */ /* 0x000fe20000000800 */
[----:B------:R-:W-:Y:S01]  /*39160*/  PRMT R0, R223, 0x7632, R0 ;  /* 0x00007632df007816 */ /* 0x000fe20000000000 */
[----:B-1----:R-:W-:-:S04]  /*39170*/  IMAD.WIDE R88, R93, 0x2, R2 ;  /* 0x000000025d587825 */ /* 0x002fc800078e0202 */
[----:B------:R1:W-:Y:S01]  /*39180*/  @P6 STG.E.U16 desc[UR6][R86.64], R0 ;  /* 0x0000000056006986 */ /* 0x0003e2000c101506 */
[----:B0-----:R-:W-:Y:S01]  /*39190*/  IMAD.WIDE R84, R93, 0x2, R10 ;  /* 0x000000025d547825 */ /* 0x001fe200078e020a */
[----:B------:R-:W-:-:S03]  /*391a0*/  ISETP.LT.AND P6, PT, R5, UR4, !P3 ;  /* 0x0000000405007c0c */ /* 0x000fc6000dfc1270 */
[----:B------:R-:W-:Y:S01]  /*391b0*/  VIADD R95, R93, UR5 ;  /* 0x000000055d5f7c36 */ /* 0x000fe20008000000 */
[----:B------:R-:W-:Y:S01]  /*391c0*/  @P5 STG.E.U16 desc[UR6][R84.64], R227 ;  /* 0x000000e354005986 */ /* 0x000fe2000c101506 */
[----:B------:R-:W-:Y:S01]  /*391d0*/  PRMT R90, R231, 0x7632, R90 ;  /* 0x00007632e75a7816 */ /* 0x000fe2000000005a */
[----:B------:R-:W-:Y:S01]  /*391e0*/  ULDC UR5, c[0x0][0x248] ;  /* 0x0000920000057ab9 */ /* 0x000fe20000000800 */
[----:B-1----:R-:W-:Y:S01]  /*391f0*/  PRMT R0, R227, 0x7632, R0 ;  /* 0x00007632e3007816 */ /* 0x002fe20000000000 */
[----:B------:R-:W-:-:S04]  /*39200*/  IMAD.WIDE R86, R95, 0x2, R246 ;  /* 0x000000025f567825 */ /* 0x000fc800078e02f6 */
[----:B------:R-:W-:Y:S01]  /*39210*/  @P4 STG.E.U16 desc[UR6][R88.64], R0 ;  /* 0x0000000058004986 */ /* 0x000fe2000c101506 */
[----:B------:R-:W-:Y:S02]  /*39220*/  ISETP.LT.AND P4, PT, R6, UR4, !P3 ;  /* 0x0000000406007c0c */ /* 0x000fe4000df81270 */
[----:B------:R-:W-:Y:S01]  /*39230*/  ISETP.LT.AND P5, PT, R7, UR4, !P3 ;  /* 0x0000000407007c0c */ /* 0x000fe2000dfa1270 */
[----:B------:R0:W-:Y:S01]  /*39240*/  @P6 STG.E.U16 desc[UR6][R86.64], R231 ;  /* 0x000000e756006986 */ /* 0x0001e2000c101506 */
[----:B------:R-:W-:Y:S01]  /*39250*/  ISETP.LT.AND P3, PT, R8, UR4, !P3 ;  /* 0x0000000408007c0c */ /* 0x000fe2000df61270 */
[C---:B------:R-:W-:Y:S01]  /*39260*/  VIADD R101, R95.reuse, UR5 ;  /* 0x000000055f657c36 */ /* 0x040fe20008000000 */
[----:B------:R-:W-:Y:S01]  /*39270*/  ULDC UR5, c[0x0][0x248] ;  /* 0x0000920000057ab9 */ /* 0x000fe20000000800 */
[----:B0-----:R-:W-:-:S06]  /*39280*/  IMAD.WIDE R86, R95, 0x2, R244 ;  /* 0x000000025f567825 */ /* 0x001fcc00078e02f4 */
[----:B------:R0:W-:Y:S01]  /*39290*/  @P4 STG.E.U16 desc[UR6][R86.64], R90 ;  /* 0x0000005a56004986 */ /* 0x0001e2000c101506 */
[----:B------:R-:W-:Y:S01]  /*392a0*/  ISETP.LT.AND P4, PT, R5, UR4, !P2 ;  /* 0x0000000405007c0c */ /* 0x000fe2000d781270 */
[----:B------:R-:W-:-:S05]  /*392b0*/  IMAD.WIDE R88, R95, 0x2, R10 ;  /* 0x000000025f587825 */ /* 0x000fca00078e020a */
[----:B------:R1:W-:Y:S01]  /*392c0*/  @P5 STG.E.U16 desc[UR6][R88.64], R235 ;  /* 0x000000eb58005986 */ /* 0x0003e2000c101506 */
[----:B0-----:R-:W-:Y:S02]  /*392d0*/  VIADD R90, R4, 0xac ;  /* 0x000000ac045a7836 */ /* 0x001fe40000000000 */
[----:B------:R-:W-:-:S04]  /*392e0*/  IMAD.WIDE R86, R95, 0x2, R2 ;  /* 0x000000025f567825 */ /* 0x000fc800078e0202 */
[----:B-1----:R-:W-:Y:S01]  /*392f0*/  IMAD.WIDE R88, R101, 0x2, R246 ;  /* 0x0000000265587825 */ /* 0x002fe200078e02f6 */
[----:B------:R-:W-:Y:S01]  /*39300*/  ISETP.GE.AND P5, PT, R90, UR9, PT ;  /* 0x000000095a007c0c */ /* 0x000fe2000bfa6270 */
[----:B------:R-:W-:Y:S01]  /*39310*/  @P3 STG.E.U16 desc[UR6][R86.64], R99 ;  /* 0x0000006356003986 */ /* 0x000fe2000c101506 */
[----:B------:R-:W-:Y:S01]  /*39320*/  PRMT R90, R251, 0x7632, R90 ;  /* 0x00007632fb5a7816 */ /* 0x000fe2000000005a */
[----:B------:R-:W-:Y:S01]  /*39330*/  IMAD.WIDE R104, R101, 0x2, R244 ;  /* 0x0000000265687825 */ /* 0x000fe200078e02f4 */
[----:B------:R-:W-:Y:S01]  /*39340*/  ULDC UR9, c[0x0][0x22c] ;  /* 0x00008b0000097ab9 */ /* 0x000fe20000000800 */
[----:B------:R0:W-:Y:S04]  /*39350*/  @P4 STG.E.U16 desc[UR6][R88.64], R251 ;  /* 0x000000fb58004986 */ /* 0x0001e8000c101506 */
[----:B0-----:R-:W2:Y:S01]  /*39360*/  LDL.LU R251, [R1+0x300] ;  /* 0x0003000001fb7983 */ /* 0x001ea20000300800 */
[----:B------:R-:W-:-:S02]  /*39370*/  ISETP.LT.AND P4, PT, R6, UR4, !P2 ;  /* 0x0000000406007c0c */ /* 0x000fc4000d781270 */
[----:B------:R-:W-:Y:S02]  /*39380*/  ISETP.LT.AND P3, PT, R7, UR4, !P2 ;  /* 0x0000000407007c0c */ /* 0x000fe4000d761270 */
[----:B------:R-:W-:Y:S01]  /*39390*/  ISETP.LT.AND P2, PT, R8, UR4, !P2 ;  /* 0x0000000408007c0c */ /* 0x000fe2000d741270 */
[----:B------:R-:W-:-:S04]  /*393a0*/  IMAD.WIDE R86, R101, 0x2, R10 ;  /* 0x0000000265567825 */ /* 0x000fc800078e020a */
[----:B------:R-:W-:-:S04]  /*393b0*/  IMAD.WIDE R88, R101, 0x2, R2 ;  /* 0x0000000265587825 */ /* 0x000fc800078e0202 */
[----:B------:R-:W-:Y:S04]  /*393c0*/  @P4 STG.E.U16 desc[UR6][R104.64], R90 ;  /* 0x0000005a68004986 */ /* 0x000fe8000c101506 */
[----:B------:R0:W-:Y:S04]  /*393d0*/  @P3 STG.E.U16 desc[UR6][R86.64], R250 ;  /* 0x000000fa56003986 */ /* 0x0001e8000c101506 */
[----:B------:R1:W-:Y:S01]  /*393e0*/  @P2 STG.E.U16 desc[UR6][R88.64], R106 ;  /* 0x0000006a58002986 */ /* 0x0003e2000c101506 */
[----:B------:R-:W-:Y:S01]  /*393f0*/  ISETP.LT.AND P2, PT, R5, UR4, !P0 ;  /* 0x0000000405007c0c */ /* 0x000fe2000c741270 */
[----:B------:R-:W-:-:S02]  /*39400*/  VIADD R91, R101, UR5 ;  /* 0x00000005655b7c36 */ /* 0x000fc40008000000 */
[----:B0-----:R-:W3:Y:S01]  /*39410*/  LDL.LU R250, [R1+0x2e4] ;  /* 0x0002e40001fa7983 */ /* 0x001ee20000300800 */
[----:B------:R-:W-:Y:S01]  /*39420*/  ISETP.LT.AND P3, PT, R6, UR4, !P0 ;  /* 0x0000000406007c0c */ /* 0x000fe2000c761270 */
[----:B------:R-:W-:Y:S01]  /*39430*/  ULDC UR5, c[0x0][0x248] ;  /* 0x0000920000057ab9 */ /* 0x000fe20000000800 */
[----:B-1----:R-:W-:-:S04]  /*39440*/  IMAD.WIDE R88, R91, 0x2, R246 ;  /* 0x000000025b587825 */ /* 0x002fc800078e02f6 */
[----:B------:R-:W-:-:S04]  /*39450*/  IMAD.WIDE R86, R91, 0x2, R244 ;  /* 0x000000025b567825 */ /* 0x000fc800078e02f4 */
[----:B------:R-:W-:Y:S01]  /*39460*/  VIADD R119, R91, UR8 ;  /* 0x000000085b777c36 */ /* 0x000fe20008000000 */
[----:B------:R-:W-:-:S03]  /*39470*/  ULDC UR8, c[0x0][0x248] ;  /* 0x0000920000087ab9 */ /* 0x000fc60000000800 */
        /* <DEDUP_REMOVED lines=11> */
[----:B------:R-:W-:Y:S01]  /*39530*/  ULDC UR5, c[0x0][0x248] ;  /* 0x0000920000057ab9 */ /* 0x000fe20000000800 */
[----:B------:R-:W-:Y:S02]  /*39540*/  VIADD R84, R4, 0xab ;  /* 0x000000ab04547836 */ /* 0x000fe40000000000 */
[----:B------:R-:W-:Y:S01]  /*39550*/  VIADD R163, R164, UR5 ;  /* 0x00000005a4a37c36 */ /* 0x000fe20008000000 */
[----:B------:R-:W-:-:S03]  /*39560*/  ULDC UR5, c[0x0][0x248] ;  /* 0x0000920000057ab9 */ /* 0x000fc60000000800 */
[----:B------:R-:W-:Y:S01]  /*39570*/  VIADD R0, R163, UR5 ;  /* 0x00000005a3007c36 */ /* 0x000fe20008000000 */
[----:B------:R-:W-:Y:S01]  /*39580*/  ULDC UR5, c[0x0][0x248] ;  /* 0x0000920000057ab9 */ /* 0x000fe20000000800 */
[----:B------:R-:W-:Y:S01]  /*39590*/  ISETP.GE.AND P6, PT, R84, UR8, PT ;  /* 0x0000000854007c0c */ /* 0x000fe2000bfc6270 */
[----:B------:R-:W-:Y:S01]  /*395a0*/  ULDC UR8, c[0x0][0x248] ;  /* 0x0000920000087ab9 */ /* 0x000fe20000000800 */
        /* <DEDUP_REMOVED lines=10> */
[----:B--2---:R-:W-:Y:S01]  /*39650*/  PRMT R109, R251, 0x7632, R109 ;  /* 0x00007632fb6d7816 */ /* 0x004fe2000000006d */
[----:B------:R0:W-:Y:S01]  /*39660*/  @P2 STG.E.U16 desc[UR6][R88.64], R251 ;  /* 0x000000fb58002986 */ /* 0x0001e2000c101506 */
[----:B------:R-:W-:-:S03]  /*39670*/  ISETP.LT.AND P2, PT, R7, UR4, !P0 ;  /* 0x0000000407007c0c */ /* 0x000fc6000c741270 */
[----:B0-----:R-:W2:Y:S01]  /*39680*/  LDL.LU R251, [R1+0x2d4] ;  /* 0x0002d40001fb7983 */ /* 0x001ea20000300800 */
[----:B------:R-:W-:-:S03]  /*39690*/  IMAD.WIDE R88, R91, 0x2, R10 ;  /* 0x000000025b587825 */ /* 0x000fc600078e020a */
[----:B------:R-:W-:Y:S06]  /*396a0*/  @P3 STG.E.U16 desc[UR6][R86.64], R109 ;  /* 0x0000006d56003986 */ /* 0x000fec000c101506 */
[----:B------:R0:W-:Y:S04]  /*396b0*/  @P2 STG.E.U16 desc[UR6][R88.64], R252 ;  /* 0x000000fc58002986 */ /* 0x0001e8000c101506 */
[----:B0-----:R-:W4:Y:S01]  /*396c0*/  LDL.LU R252, [R1+0x1500] ;  /* 0x0015000001fc7983 */ /* 0x001f220000300800 */
        /* <DEDUP_REMOVED lines=29> */
[----:B------:R-:W-:Y:S01]  /*398a0*/  ISETP.LT.AND P0, PT, R8, UR4, !P0 ;  /* 0x0000000408007c0c */ /* 0x000fe2000c701270 */
[----:B------:R-:W-:Y:S02]  /*398b0*/  ULDC UR5, c[0x0][0x248] ;  /* 0x0000920000057ab9 */ /* 0x000fe40000000800 */
[----:B------:R-:W-:Y:S02]  /*398c0*/  VIADD R110, R109, UR8 ;  /* 0x000000086d6e7c36 */ /* 0x000fe40008000000 */
[----:B------:R-:W-:Y:S01]  /*398d0*/  VIADD R90, R4, 0xad ;  /* 0x000000ad045a7836 */ /* 0x000fe20000000000 */
[----:B------:R-:W-:Y:S01]  /*398e0*/  ISETP.LT.AND P3, PT, R5, UR4, !P1 ;  /* 0x0000000405007c0c */ /* 0x000fe2000cf61270 */
[----:B------:R-:W-:Y:S01]  /*398f0*/  VIADD R111, R110, UR5 ;  /* 0x000000056e6f7c36 */ /* 0x000fe20008000000 */
[----:B------:R-:W-:Y:S01]  /*39900*/  ULDC UR5, c[0x0][0x248] ;  /* 0x0000920000057ab9 */ /* 0x000fe20000000800 */
[----:B------:R-:W-:Y:S01]  /*39910*/  IMAD.WIDE R86, R119, 0x2, R246 ;  /* 0x0000000277567825 */ /* 0x000fe200078e02f6 */
[----:B------:R-:W-:Y:S01]  /*39920*/  ISETP.GE.AND P4, PT, R90, UR9, PT ;  /* 0x000000095a007c0c */ /* 0x000fe2000bf86270 */
[----:B------:R-:W-:Y:S01]  /*39930*/  ULDC UR8, c[0x0][0x248] ;  /* 0x0000920000087ab9 */ /* 0x000fe20000000800 */
[----:B------:R-:W-:Y:S01]  /*39940*/  ISETP.LT.AND P2, PT, R6, UR4, !P1 ;  /* 0x0000000406007c0c */ /* 0x000fe2000cf41270 */
[----:B------:R-:W-:Y:S01]  /*39950*/  VIADD R112, R111, UR5 ;  /* 0x000000056f707c36 */ /* 0x000fe20008000000 */
[----:B------:R-:W-:Y:S01]  /*39960*/  ULDC UR5, c[0x0][0x248] ;  /* 0x0000920000057ab9 */ /* 0x000fe20000000800 */
[----:B------:R-:W-:Y:S01]  /*39970*/  IMAD.WIDE R90, R91, 0x2, R2 ;  /* 0x000000025b5a7825 */ /* 0x000fe200078e0202 */
[----:B------:R-:W-:Y:S01]  /*39980*/  @P6 LOP3.LUT R9, R9, 0x4, RZ, 0xfc, !PT ;  /* 0x0000000409096812 */ /* 0x000fe200078efcff */
[----:B------:R-:W-:-:S02]  /*39990*/  ULDC UR9, c[0x0][0x22c] ;  /* 0x00008b0000097ab9 */ /* 0x000fc40000000800 */
[----:B------:R-:W-:Y:S01]  /*399a0*/  VIADD R113, R112, UR5 ;  /* 0x0000000570717c36 */ /* 0x000fe20008000000 */
[----:B------:R-:W-:Y:S01]  /*399b0*/  ULDC UR5, c[0x0][0x248] ;  /* 0x0000920000057ab9 */ /* 0x000fe20000000800 */
[----:B------:R0:W-:Y:S04]  /*399c0*/  @P0 STG.E.U16 desc[UR6][R90.64], R114 ;  /* 0x000000725a000986 */ /* 0x0001e8000c101506 */
[----:B---3--:R1:W-:Y:S01]  /*399d0*/  @P3 STG.E.U16 desc[UR6][R86.64], R250 ;  /* 0x000000fa56003986 */ /* 0x0083e2000c101506 */
[----:B------:R-:W-:Y:S01]  /*399e0*/  ISETP.LT.AND P3, PT, R7, UR4, !P1 ;  /* 0x0000000407007c0c */ /* 0x000fe2000cf61270 */
[----:B0-----:R-:W-:Y:S01]  /*399f0*/  VIADD R114, R113, UR5 ;  /* 0x0000000571727c36 */ /* 0x001fe20008000000 */
[----:B------:R-:W-:-:S03]  /*39a00*/  ULDC UR5, c[0x0][0x248] ;  /* 0x0000920000057ab9 */ /* 0x000fc60000000800 */
[----:B------:R-:W-:Y:S01]  /*39a10*/  VIADD R115, R114, UR8 ;  /* 0x0000000872737c36 */ /* 0x000fe20008000000 */
[----:B------:R-:W-:Y:S01]  /*39a20*/  PRMT R91, R250, 0x7632, R91 ;  /* 0x00007632fa5b7816 */ /* 0x000fe2000000005b */
[----:B------:R-:W-:Y:S01]  /*39a30*/  IMAD.WIDE R88, R119, 0x2, R244 ;  /* 0x0000000277587825 */ /* 0x000fe200078e02f4 */
[----:B------:R-:W-:Y:S01]  /*39a40*/  LOP3.LUT R9, R9, 0xfffffffd, RZ, 0xc0, !PT ;  /* 0xfffffffd09097812 */ /* 0x000fe200078ec0ff */
[----:B------:R-:W-:Y:S02]  /*39a50*/  ULDC UR8, c[0x0][0x22c] ;  /* 0x00008b0000087ab9 */ /* 0x000fe40000000800 */
[----:B------:R-:W-:Y:S01]  /*39a60*/  VIADD R116, R115, UR5 ;  /* 0x0000000573747c36 */ /* 0x000fe20008000000 */
[----:B------:R-:W-:Y:S01]  /*39a70*/  ULDC UR5, c[0x0][0x248] ;  /* 0x0000920000057ab9 */ /* 0x000fe20000000800 */
[----:B-1----:R-:W-:-:S04]  /*39a80*/  IMAD.WIDE R86, R119, 0x2, R10 ;  /* 0x0000000277567825 */ /* 0x002fc800078e020a */
[----:B------:R-:W-:Y:S01]  /*39a90*/  VIADD R117, R116, UR5 ;  /* 0x0000000574757c36 */ /* 0x000fe20008000000 */
[----:B------:R-:W-:Y:S01]  /*39aa0*/  ULDC UR5, c[0x0][0x248] ;  /* 0x0000920000057ab9 */ /* 0x000fe20000000800 */
[----:B------:R0:W-:Y:S01]  /*39ab0*/  @P2 STG.E.U16 desc[UR6][R88.64], R91 ;  /* 0x0000005b58002986 */ /* 0x0001e2000c101506 */
[----:B------:R-:W-:Y:S01]  /*39ac0*/  ISETP.LT.AND P2, PT, R8, UR4, !P1 ;  /* 0x0000000408007c0c */ /* 0x000fe2000cf41270 */
[----:B------:R-:W-:Y:S01]  /*39ad0*/  VIADD R118, R117, UR5 ;  /* 0x0000000575767c36 */ /* 0x000fe20008000000 */
[----:B------:R-:W-:Y:S01]  /*39ae0*/  ULDC UR5, c[0x0][0x248] ;  /* 0x0000920000057ab9 */ /* 0x000fe20000000800 */
[----:B------:R-:W-:Y:S01]  /*39af0*/  @P5 LOP3.LUT R9, R9, 0x2, RZ, 0xfc, !PT ;  /* 0x0000000209095812 */ /* 0x000fe200078efcff */
[----:B0-----:R-:W-:-:S03]  /*39b00*/  VIADD R88, R4, 0xaf ;  /* 0x000000af04587836 */ /* 0x001fc60000000000 */
[----:B------:R-:W-:Y:S02]  /*39b10*/  LOP3.LUT R9, R9, 0xfffffffe, RZ, 0xc0, !PT ;  /* 0xfffffffe09097812 */ /* 0x000fe400078ec0ff */
[----:B------:R-:W-:Y:S02]  /*39b20*/  ISETP.LT.AND P1, PT, R5, UR4, !P6 ;  /* 0x0000000405007c0c */ /* 0x000fe4000f721270 */
[----:B------:R-:W-:-:S04]  /*39b30*/  @P4 LOP3.LUT R9, R9, 0x1, RZ, 0xfc, !PT ;  /* 0x0000000109094812 */ /* 0x000fc800078efcff */
[----:B------:R-:W-:Y:S01]  /*39b40*/  LOP3.LUT R9, R9, 0xffffffef, RZ, 0xc0, !PT ;  /* 0xffffffef09097812 */ /* 0x000fe200078ec0ff */
[C---:B------:R-:W-:Y:S02]  /*39b50*/  VIADD R250, R4.reuse, 0xb4 ;  /* 0x000000b404fa7836 */ /* 0x040fe40000000000 */
[C---:B------:R-:W-:Y:S02]  /*39b60*/  VIADD R249, R4.reuse, 0xb5 ;  /* 0x000000b504f97836 */ /* 0x040fe40000000000 */
[C---:B------:R-:W-:Y:S02]  /*39b70*/  VIADD R248, R4.reuse, 0xb6 ;  /* 0x000000b604f87836 */ /* 0x040fe40000000000 */
[C---:B------:R-:W-:Y:S02]  /*39b80*/  VIADD R243, R4.reuse, 0xb7 ;  /* 0x000000b704f37836 */ /* 0x040fe40000000000 */
[C---:B------:R-:W-:Y:S02]  /*39b90*/  VIADD R242, R4.reuse, 0xb8 ;  /* 0x000000b804f27836 */ /* 0x040fe40000000000 */
[----:B------:R-:W-:-:S02]  /*39ba0*/  VIADD R241, R4, 0xb9 ;  /* 0x000000b904f17836 */ /* 0x000fc40000000000 */
[C---:B------:R-:W-:Y:S02]  /*39bb0*/  VIADD R240, R4.reuse, 0xba ;  /* 0x000000ba04f07836 */ /* 0x040fe40000000000 */
[C---:B------:R-:W-:Y:S02]  /*39bc0*/  VIADD R239, R4.reuse, 0xbb ;  /* 0x000000bb04ef7836 */ /* 0x040fe40000000000 */
[C---:B------:R-:W-:Y:S02]  /*39bd0*/  VIADD R238, R4.reuse, 0xbc ;  /* 0x000000bc04ee7836 */ /* 0x040fe40000000000 */
[C---:B------:R-:W-:Y:S02]  /*39be0*/  VIADD R237, R4.reuse, 0xbd ;  /* 0x000000bd04ed7836 */ /* 0x040fe40000000000 */
[----:B------:R-:W-:Y:S01]  /*39bf0*/  VIADD R236, R4, 0xbe ;  /* 0x000000be04ec7836 */ /* 0x000fe20000000000 */
[----:B--2---:R0:W-:Y:S01]  /*39c00*/  @P3 STG.E.U16 desc[UR6][R86.64], R251 ;  /* 0x000000fb56003986 */ /* 0x0041e2000c101506 */
[----:B------:R-:W-:Y:S01]  /*39c10*/  ISETP.GE.AND P3, PT, R88, UR8, PT ;  /* 0x0000000858007c0c */ /* 0x000fe2000bf66270 */
[----:B------:R-:W-:Y:S01]  /*39c20*/  VIADD R88, R4, 0xb0 ;  /* 0x000000b004587836 */ /* 0x000fe20000000000 */
[----:B------:R-:W-:Y:S01]  /*39c30*/  PRMT R89, R251, 0x7632, R89 ;  /* 0x00007632fb597816 */ /* 0x000fe20000000059 */
[----:B------:R-:W-:Y:S01]  /*39c40*/  ULDC UR8, c[0x0][0x248] ;  /* 0x0000920000087ab9 */ /* 0x000fe20000000800 */
[----:B0-----:R-:W-:-:S04]  /*39c50*/  IMAD.WIDE R86, R119, 0x2, R2 ;  /* 0x0000000277567825 */ /* 0x001fc800078e0202 */
[----:B------:R-:W-:Y:S01]  /*39c60*/  VIADD R119, R118, UR5 ;  /* 0x0000000576777c36 */ /* 0x000fe20008000000 */
[----:B------:R-:W-:-:S03]  /*39c70*/  ULDC UR5, c[0x0][0x248] ;  /* 0x0000920000057ab9 */ /* 0x000fc60000000800 */
[----:B------:R-:W-:Y:S01]  /*39c80*/  VIADD R120, R119, UR5 ;  /* 0x0000000577787c36 */ /* 0x000fe20008000000 */
[----:B------:R-:W-:Y:S01]  /*39c90*/  ULDC UR5, c[0x0][0x248] ;  /* 0x0000920000057ab9 */ /* 0x000fe20000000800 */
[----:B------:R0:W-:Y:S02]  /*39ca0*/  @P2 STG.E.U16 desc[UR6][R86.64], R89 ;  /* 0x0000005956002986 */ /* 0x0001e4000c101506 */
[----:B------:R-:W-:Y:S01]  /*39cb0*/  VIADD R121, R120, UR5 ;  /* 0x0000000578797c36 */ /* 0x000fe20008000000 */
[----:B------:R-:W-:Y:S02]  /*39cc0*/  ULDC UR5, c[0x0][0x22c] ;  /* 0x00008b0000057ab9 */ /* 0x000fe40000000800 */
[----:B------:R-:W-:Y:S01]  /*39cd0*/  ISETP.GE.AND P2, PT, R88, UR5, PT ;  /* 0x0000000558007c0c */ /* 0x000fe2000bf46270 */
[C---:B------:R-:W-:Y:S01]  /*39ce0*/  VIADD R88, R4.reuse, 0xb1 ;  /* 0x000000b104587836 */ /* 0x040fe20000000000 */
[----:B------:R-:W-:Y:S01]  /*39cf0*/  @P3 LOP3.LUT R9, R9, 0x10, RZ, 0xfc, !PT ;  /* 0x0000001009093812 */ /* 0x000fe200078efcff */
[----:B------:R-:W-:Y:S01]  /*39d00*/  VIADD R122, R121, UR8 ;  /* 0x00000008797a7c36 */ /* 0x000fe20008000000 */
[----:B------:R-:W-:Y:S01]  /*39d10*/  ULDC UR8, c[0x0][0x22c] ;  /* 0x00008b0000087ab9 */ /* 0x000fe20000000800 */
[----:B------:R-:W-:-:S02]  /*39d20*/  VIADD R235, R4, 0xbf ;  /* 0x000000bf04eb7836 */ /* 0x000fc40000000000 */
[----:B0-----:R-:W-:Y:S01]  /*39d30*/  IMAD.WIDE R86, R169, 0x2, R246 ;  /* 0x00000002a9567825 */ /* 0x001fe200078e02f6 */
[----:B------:R-:W-:Y:S01]  /*39d40*/  LOP3.LUT R9, R9, 0xffffffdf, RZ, 0xc0, !PT ;  /* 0xffffffdf09097812 */ /* 0x000fe200078ec0ff */
[----:B------:R-:W-:-:S03]  /*39d50*/  ULDC UR5, c[0x0][0x248] ;  /* 0x0000920000057ab9 */ /* 0x000fc60000000800 */
[----:B----4-:R0:W-:Y:S01]  /*39d60*/  @P1 STG.E.U16 desc[UR6][R86.64], R252 ;  /* 0x000000fc56001986 */ /* 0x0101e2000c101506 */
[----:B------:R-:W-:Y:S02]  /*39d70*/  ISETP.GE.AND P1, PT, R88, UR8, PT ;  /* 0x0000000858007c0c */ /* 0x000fe4000bf26270 */
[----:B------:R-:W-:Y:S02]  /*39d80*/  @P2 LOP3.LUT R9, R9, 0x20, RZ, 0xfc, !PT ;  /* 0x0000002009092812 */ /* 0x000fe400078efcff */
[----:B------:R-:W-:Y:S01]  /*39d90*/  ISETP.GE.AND P3, PT, R250, UR46, PT ;  /* 0x0000002efa007c0c */ /* 0x000fe2000bf66270 */
[C---:B------:R-:W-:Y:S01]  /*39da0*/  VIADD R234, R4.reuse, 0xc0 ;  /* 0x000000c004ea7836 */ /* 0x040fe20000000000 */
[----:B------:R-:W-:Y:S01]  /*39db0*/  ISETP.GE.AND P2, PT, R171, UR48, PT ;  /* 0x00000030ab007c0c */ /* 0x000fe2000bf46270 */
[C---:B------:R-:W-:Y:S01]  /*39dc0*/  VIADD R233, R4.reuse, 0xc1 ;  /* 0x000000c104e97836 */ /* 0x040fe20000000000 */
[----:B------:R-:W-:Y:S01]  /*39dd0*/  LOP3.LUT R9, R9, 0xffffffbf, RZ, 0xc0, !PT ;  /* 0xffffffbf09097812 */ /* 0x000fe200078ec0ff */
[----:B------:R-:W-:Y:S01]  /*39de0*/  VIADD R232, R4, 0xc2 ;  /* 0x000000c204e87836 */ /* 0x000fe20000000000 */
[----:B------:R-:W-:-:S03]  /*39df0*/  ULDC UR8, c[0x0][0x22c] ;  /* 0x00008b0000087ab9 */ /* 0x000fc60000000800 */
[----:B------:R-:W-:Y:S02]  /*39e00*/  @P1 LOP3.LUT R9, R9, 0x40, RZ, 0xfc, !PT ;  /* 0x0000004009091812 */ /* 0x000fe400078efcff */
[----:B------:R-:W-:Y:S02]  /*39e10*/  ISETP.GE.AND P1, PT, R170, UR47, PT ;  /* 0x0000002faa007c0c */ /* 0x000fe4000bf26270 */
[----:B------:R-:W-:-:S04]  /*39e20*/  LOP3.LUT R9, R9, 0xffffff7f, RZ, 0xc0, !PT ;  /* 0xffffff7f09097812 */ /* 0x000fc800078ec0ff */
[----:B------:R-:W-:-:S04]  /*39e30*/  @P2 LOP3.LUT R9, R9, 0x80, RZ, 0xfc, !PT ;  /* 0x0000008009092812 */ /* 0x000fc800078efcff */
[----:B------:R-:W-:-:S04]  /*39e40*/  LOP3.LUT R9, R9, 0xfffffeff, RZ, 0xc0, !PT ;  /* 0xfffffeff09097812 */ /* 0x000fc800078ec0ff */
[----:B------:R-:W-:Y:S02]  /*39e50*/  @P1 LOP3.LUT R9, R9, 0x100, RZ, 0xfc, !PT ;  /* 0x0000010009091812 */ /* 0x000fe400078efcff */
[----:B------:R-:W-:Y:S02]  /*39e60*/  ISETP.GE.AND P2, PT, R249, UR45, PT ;  /* 0x0000002df9007c0c */ /* 0x000fe4000bf46270 */
        /* <DEDUP_REMOVED lines=34> */
[----:B------:R-:W-:-:S04]  /*3a090*/  @P1 LOP3.LUT R9, R9, 0x100000, RZ, 0xfc, !PT ;  /* 0x0010000009091812 */ /* 0x000fc800078efcff */
[----:B------:R-:W-:Y:S02]  /*3a0a0*/  LOP3.LUT R9, R9, 0xffdfffff, RZ, 0xc0, !PT ;  /* 0xffdfffff09097812 */ /* 0x000fe400078ec0ff */
[----:B------:R-:W-:Y:S02]  /*3a0b0*/  ISETP.GE.AND P2, PT, R233, UR33, PT ;  /* 0x00000021e9007c0c */ /* 0x000fe4000bf46270 */
[----:B------:R-:W-:Y:S02]  /*3a0c0*/  @P3 LOP3.LUT R9, R9, 0x200000, RZ, 0xfc, !PT ;  /* 0x0020000009093812 */ /* 0x000fe400078efcff */
[----:B------:R-:W-:Y:S02]  /*3a0d0*/  ISETP.GE.AND P1, PT, R232, UR32, PT ;  /* 0x00000020e8007c0c */ /* 0x000fe4000bf26270 */
[----:B------:R-:W-:Y:S01]  /*3a0e0*/  LOP3.LUT R9, R9, 0xff7fffff, RZ, 0xc0, !PT ;  /* 0xff7fffff09097812 */ /* 0x000fe200078ec0ff */
[----:B------:R-:W-:-:S03]  /*3a0f0*/  VIADD R229, R4, 0xc3 ;  /* 0x000000c304e57836 */ /* 0x000fc60000000000 */
[----:B------:R-:W-:Y:S02]  /*3a100*/  LOP3.LUT R9, R9, 0xffbfffff, RZ, 0xc0, !PT ;  /* 0xffbfffff09097812 */ /* 0x000fe400078ec0ff */
[----:B------:R-:W-:Y:S02]  /*3a110*/  ISETP.GE.AND P3, PT, R229, UR31, PT ;  /* 0x0000001fe5007c0c */ /* 0x000fe4000bf66270 */
[----:B------:R-:W-:Y:S01]  /*3a120*/  @P2 LOP3.LUT R9, R9, 0x400000, RZ, 0xfc, !PT ;  /* 0x0040000009092812 */ /* 0x000fe200078efcff */
[----:B------:R-:W-:-:S03]  /*3a130*/  VIADD R231, R4, 0xc4 ;  /* 0x000000c404e77836 */ /* 0x000fc60000000000 */
[----:B------:R-:W-:Y:S02]  /*3a140*/  @P1 LOP3.LUT R9, R9, 0x800000, RZ, 0xfc, !PT ;  /* 0x0080000009091812 */ /* 0x000fe400078efcff */
[----:B0-----:R-:W-:Y:S02]  /*3a150*/  PRMT R86, R252, 0x7632, R86 ;  /* 0x00007632fc567816 */ /* 0x001fe40000000056 */
[----:B------:R-:W-:Y:S01]  /*3a160*/  ISETP.GE.AND P1, PT, R231, UR30, PT ;  /* 0x0000001ee7007c0c */ /* 0x000fe2000bf26270 */
[----:B------:R-:W2:Y:S01]  /*3a170*/  LDL.LU R252, [R1+0x14fc] ;  /* 0x0014fc0001fc7983 */ /* 0x000ea20000300800 */
[----:B------:R-:W-:Y:S01]  /*3a180*/  LOP3.LUT R9, R9, 0xfeffffff, RZ, 0xc0, !PT ;  /* 0xfeffffff09097812 */ /* 0x000fe200078ec0ff */
[----:B------:R-:W-:-:S03]  /*3a190*/  VIADD R230, R4, 0xc5 ;  /* 0x000000c504e67836 */ /* 0x000fc60000000000 */
[----:B------:R-:W-:Y:S02]  /*3a1a0*/  @P3 LOP3.LUT R9, R9, 0x1000000, RZ, 0xfc, !PT ;  /* 0x0100000009093812 */ /* 0x000fe400078efcff */
[----:B------:R-:W-:Y:S02]  /*3a1b0*/  ISETP.GE.AND P2, PT, R230, UR29, PT ;  /* 0x0000001de6007c0c */ /* 0x000fe4000bf46270 */
        /* <DEDUP_REMOVED lines=14> */
[----:B------:R-:W-:Y:S01]  /*3a2a0*/  @P1 LOP3.LUT R9, R9, 0x10000000, RZ, 0xfc, !PT ;  /* 0x1000000009091812 */ /* 0x000fe200078efcff */
[C---:B------:R-:W-:Y:S01]  /*3a2b0*/  VIADD R223, R4.reuse, 0xcb ;  /* 0x000000cb04df7836 */ /* 0x040fe20000000000 */
[----:B------:R-:W-:Y:S02]  /*3a2c0*/  ISETP.GE.AND P3, PT, R225, UR25, PT ;  /* 0x00000019e1007c0c */ /* 0x000fe4000bf66270 */
[----:B------:R-:W-:Y:S01]  /*3a2d0*/  LOP3.LUT R9, R9, 0xdfffffff, RZ, 0xc0, !PT ;  /* 0xdfffffff09097812 */ /* 0x000fe200078ec0ff */
[----:B------:R-:W-:-:S03]  /*3a2e0*/  VIADD R224, R4, 0xca ;  /* 0x000000ca04e07836 */ /* 0x000fc60000000000 */
[----:B------:R-:W-:Y:S02]  /*3a2f0*/  @P2 LOP3.LUT R9, R9, 0x20000000, RZ, 0xfc, !PT ;  /* 0x2000000009092812 */ /* 0x000fe400078efcff */
[----:B------:R-:W-:Y:S01]  /*3a300*/  ISETP.GE.AND P2, PT, R223, UR23, PT ;  /* 0x00000017df007c0c */ /* 0x000fe2000bf46270 */
[----:B------:R-:W-:Y:S01]  /*3a310*/  VIADD R222, R4, 0xcc ;  /* 0x000000cc04de7836 */ /* 0x000fe20000000000 */
[----:B------:R-:W-:Y:S02]  /*3a320*/  ISETP.GE.AND P1, PT, R224, UR24, PT ;  /* 0x00000018e0007c0c */ /* 0x000fe4000bf26270 */
[----:B------:R-:W-:Y:S01]  /*3a330*/  LOP3.LUT R9, R9, 0xbfffffff, RZ, 0xc0, !PT ;  /* 0xbfffffff09097812 */ /* 0x000fe200078ec0ff */
[C---:B------:R-:W-:Y:S02]  /*3a340*/  VIADD R90, R4.reuse, 0xae ;  /* 0x000000ae045a7836 */ /* 0x040fe40000000000 */
[C---:B------:R-:W-:Y:S01]  /*3a350*/  VIADD R173, R4.reuse, 0xcd ;  /* 0x000000cd04ad7836 */ /* 0x040fe20000000000 */
[----:B------:R-:W-:Y:S01]  /*3a360*/  @P3 LOP3.LUT R9, R9, 0x40000000, RZ, 0xfc, !PT ;  /* 0x4000000009093812 */ /* 0x000fe200078efcff */
[----:B------:R-:W-:Y:S01]  /*3a370*/  VIADD R221, R4, 0xce ;  /* 0x000000ce04dd7836 */ /* 0x000fe20000000000 */
[----:B------:R-:W-:Y:S01]  /*3a380*/  ISETP.GE.AND P3, PT, R222, UR22, PT ;  /* 0x00000016de007c0c */ /* 0x000fe2000bf66270 */
[----:B------:R-:W-:-:S02]  /*3a390*/  VIADD R220, R4, 0xcf ;  /* 0x000000cf04dc7836 */ /* 0x000fc40000000000 */
        /* <DEDUP_REMOVED lines=47> */
[C---:B------:R-:W-:Y:S01]  /*3a690*/  VIADD R251, R4.reuse, 0xfe ;  /* 0x000000fe04fb7836 */ /* 0x040fe20000000000 */
[----:B------:R-:W-:-:S02]  /*3a6a0*/  LOP3.LUT R4, R4, 0xfffffffe, RZ, 0xc0, !PT ;  /* 0xfffffffe04047812 */ /* 0x000fc400078ec0ff */
[----:B------:R-:W-:Y:S02]  /*3a6b0*/  LOP3.LUT R9, R9, 0x7fffffff, RZ, 0xc0, !PT ;  /* 0x7fffffff09097812 */ /* 0x000fe400078ec0ff */
[----:B------:R-:W-:Y:S02]  /*3a6c0*/  @P2 LOP3.LUT R4, R4, 0x1, RZ, 0xfc, !PT ;  /* 0x0000000104042812 */ /* 0x000fe400078efcff */
        /* <DEDUP_REMOVED lines=8> */
[----:B------:R-:W-:Y:S01]  /*3a750*/  LOP3.LUT R4, R4, 0xfffffff7, RZ, 0xc0, !PT ;  /* 0xfffffff704047812 */ /* 0x000fe200078ec0ff */
[----:B------:R-:W-:Y:S01]  /*3a760*/  VIADD R123, R122, UR5 ;  /* 0x000000057a7b7c36 */ /* 0x000fe20008000000 */
[----:B------:R-:W-:Y:S02]  /*3a770*/  ULDC UR5, c[0x0][0x248] ;  /* 0x0000920000057ab9 */ /* 0x000fe40000000800 */
[----:B------:R-:W-:Y:S01]  /*3a780*/  @P2 LOP3.LUT R4, R4, 0x8, RZ, 0xfc, !PT ;  /* 0x0000000804042812 */ /* 0x000fe200078efcff */
[----:B------:R-:W-:Y:S01]  /*3a790*/  VIADD R124, R123, UR5 ;  /* 0x000000057b7c7c36 */ /* 0x000fe20008000000 */
[----:B------:R-:W-:Y:S01]  /*3a7a0*/  ISETP.GE.AND P1, PT, R219, UR18, PT ;  /* 0x00000012db007c0c */ /* 0x000fe2000bf26270 */
[----:B------:R-:W-:Y:S01]  /*3a7b0*/  ULDC UR5, c[0x0][0x248] ;  /* 0x0000920000057ab9 */ /* 0x000fe20000000800 */
[----:B------:R-:W-:Y:S01]  /*3a7c0*/  LOP3.LUT R4, R4, 0xffffffef, RZ, 0xc0, !PT ;  /* 0xffffffef04047812 */ /* 0x000fe200078ec0ff */
[----:B------:R-:W-:Y:S01]  /*3a7d0*/  VIADD R125, R124, UR5 ;  /* 0x000000057c7d7c36 */ /* 0x000fe20008000000 */
[----:B------:R-:W-:-:S02]  /*3a7e0*/  ULDC UR5, c[0x0][0x248] ;  /* 0x0000920000057ab9 */ /* 0x000fc40000000800 */
[----:B------:R-:W-:Y:S01]  /*3a7f0*/  @P3 LOP3.LUT R4, R4, 0x10, RZ, 0xfc, !PT ;  /* 0x0000001004043812 */ /* 0x000fe200078efcff */
[----:B------:R-:W-:Y:S01]  /*3a800*/  VIADD R126, R125, UR5 ;  /* 0x000000057d7e7c36 */ /* 0x000fe20008000000 */
[----:B------:R-:W-:Y:S01]  /*3a810*/  ISETP.GE.AND P2, PT, R218, UR17, PT ;  /* 0x00000011da007c0c */ /* 0x000fe2000bf46270 */
[----:B------:R-:W-:Y:S01]  /*3a820*/  ULDC UR5, c[0x0][0x248] ;  /* 0x0000920000057ab9 */ /* 0x000fe20000000800 */
        /* <DEDUP_REMOVED lines=51> */
[----:B------:R-:W-:Y:S01]  /*3ab60*/  ISETP.GE.AND P0, PT, R90, UR9, PT ;  /* 0x000000095a007c0c */ /* 0x000fe2000bf06270 */
[----:B------:R-:W-:Y:S01]  /*3ab70*/  ULDC UR9, c[0x0][0x22c] ;  /* 0x00008b0000097ab9 */ /* 0x000fe20000000800 */
[----:B------:R-:W-:Y:S01]  /*3ab80*/  @P2 LOP3.LUT R4, R4, 0x1000, RZ, 0xfc, !PT ;  /* 0x0000100004042812 */ /* 0x000fe200078efcff */
[----:B------:R-:W-:Y:S01]  /*3ab90*/  ULDC UR5, c[0x0][0x248] ;  /* 0x0000920000057ab9 */ /* 0x000fe20000000800 */
[----:B------:R-:W-:Y:S01]  /*3aba0*/  ISETP.GE.AND P1, PT, R210, UR9, PT ;  /* 0x00000009d2007c0c */ /* 0x000fe2000bf26270 */
[----:B------:R-:W-:Y:S01]  /*3abb0*/  VIADD R142, R141, UR5 ;  /* 0x000000058d8e7c36 */ /* 0x000fe20008000000 */
[----:B------:R-:W-:Y:S01]  /*3abc0*/  LOP3.LUT R4, R4, 0xffffdfff, RZ, 0xc0, !PT ;  /* 0xffffdfff04047812 */ /* 0x000fe200078ec0ff */
[----:B------:R-:W-:-:S02]  /*3abd0*/  ULDC UR5, c[0x0][0x248] ;  /* 0x0000920000057ab9 */ /* 0x000fc40000000800 */
[----:B------:R-:W-:Y:S01]  /*3abe0*/  VIADD R143, R142, UR5 ;  /* 0x000000058e8f7c36 */ /* 0x000fe20008000000 */
[----:B------:R-:W-:Y:S01]  /*3abf0*/  @P3 LOP3.LUT R4, R4, 0x2000, RZ, 0xfc, !PT ;  /* 0x0000200004043812 */ /* 0x000fe200078efcff */
[----:B------:R-:W-:Y:S01]  /*3ac00*/  ULDC UR5, c[0x0][0x248] ;  /* 0x0000920000057ab9 */ /* 0x000fe20000000800 */
[----:B------:R-:W-:Y:S01]  /*3ac10*/  ISETP.GE.AND P2, PT, R209, UR8, PT ;  /* 0x00000008d1007c0c */ /* 0x000fe2000bf46270 */
[----:B------:R-:W-:Y:S01]  /*3ac20*/  VIADD R144, R143, UR5 ;  /* 0x000000058f907c36 */ /* 0x000fe20008000000 */
[----:B------:R-:W-:Y:S01]  /*3ac30*/  LOP3.LUT R4, R4, 0xffffbfff, RZ, 0xc0, !PT ;  /* 0xffffbfff04047812 */ /* 0x000fe200078ec0ff */
[----:B------:R-:W-:Y:S02]  /*3ac40*/  ULDC UR5, c[0x0][0x248] ;  /* 0x0000920000057ab9 */ /* 0x000fe40000000800 */
[----:B------:R-:W-:Y:S01]  /*3ac50*/  VIADD R145, R144, UR5 ;  /* 0x0000000590917c36 */ /* 0x000fe20008000000 */
[----:B------:R-:W-:Y:S01]  /*3ac60*/  @P1 LOP3.LUT R4, R4, 0x4000, RZ, 0xfc, !PT ;  /* 0x0000400004041812 */ /* 0x000fe200078efcff */
[----:B------:R-:W-:-:S02]  /*3ac70*/  ULDC UR5, c[0x0][0x22c] ;  /* 0x00008b0000057ab9 */ /* 0x000fc40000000800 */
        /* <DEDUP_REMOVED lines=46> */
[----:B------:R-:W-:Y:S02]  /*3af60*/  ISETP.GE.AND P3, PT, R193, UR5, PT ;  /* 0x00000005c1007c0c */ /* 0x000fe4000bf66270 */
[----:B------:R-:W-:Y:S02]  /*3af70*/  LOP3.LUT R4, R4, 0xbfffffff, RZ, 0xc0, !PT ;  /* 0xbfffffff04047812 */ /* 0x000fe400078ec0ff */
[----:B--2---:R-:W-:Y:S02]  /*3af80*/  LOP3.LUT R252, R252, 0xfffffffe, RZ, 0xc0, !PT ;  /* 0xfffffffefcfc7812 */ /* 0x004fe400078ec0ff */
[----:B------:R-:W-:-:S02]  /*3af90*/  @P2 LOP3.LUT R4, R4, 0x40000000, RZ, 0xfc, !PT ;  /* 0x4000000004042812 */ /* 0x000fc400078efcff */
[----:B------:R-:W-:Y:S02]  /*3afa0*/  ISETP.GE.AND P2, PT, R191, UR5, PT ;  /* 0x00000005bf007c0c */ /* 0x000fe4000bf46270 */
        /* <DEDUP_REMOVED lines=16> */
[----:B------:R-:W-:Y:S02]  /*3b0b0*/  @P2 LOP3.LUT R252, R252, 0x10, RZ, 0xfc, !PT ;  /* 0x00000010fcfc2812 */ /* 0x000fe400078efcff */
        /* <DEDUP_REMOVED lines=24> */
[----:B------:R0:W-:Y:S01]  /*3b240*/  STL.S16 [R1], R86 ;  /* 0x0000005601007387 */ /* 0x0001e20000100600 */
[----:B------:R-:W-:Y:S01]  /*3b250*/  ISETP.GE.AND P2, PT, R183, UR5, PT ;  /* 0x00000005b7007c0c */ /* 0x000fe2000bf46270 */
[----:B------:R-:W-:Y:S01]  /*3b260*/  VIADD R154, R153, UR51 ;  /* 0x00000033999a7c36 */ /* 0x000fe20008000000 */
[----:B------:R-:W-:Y:S01]  /*3b270*/  @P3 LOP3.LUT R252, R252, 0x100, RZ, 0xfc, !PT ;  /* 0x00000100fcfc3812 */ /* 0x000fe200078efcff */
[----:B------:R-:W-:-:S02]  /*3b280*/  ULDC UR49, c[0x0][0x248] ;  /* 0x0000920000317ab9 */ /* 0x000fc40000000800 */
[----:B------:R-:W-:Y:S01]  /*3b290*/  VIADD R155, R154, UR58 ;  /* 0x0000003a9a9b7c36 */ /* 0x000fe20008000000 */
[----:B------:R-:W-:-:S03]  /*3b2a0*/  LOP3.LUT R252, R252, 0xfffffdff, RZ, 0xc0, !PT ;  /* 0xfffffdfffcfc7812 */ /* 0x000fc600078ec0ff */
[----:B------:R-:W-:Y:S01]  /*3b2b0*/  VIADD R156, R155, UR57 ;  /* 0x000000399b9c7c36 */ /* 0x000fe20008000000 */
[----:B------:R-:W-:Y:S02]  /*3b2c0*/  @P1 LOP3.LUT R252, R252, 0x200, RZ, 0xfc, !PT ;  /* 0x00000200fcfc1812 */ /* 0x000fe400078efcff */
[----:B------:R-:W-:Y:S01]  /*3b2d0*/  ISETP.GE.AND P3, PT, R182, UR5, PT ;  /* 0x00000005b6007c0c */ /* 0x000fe2000bf66270 */
        /* <DEDUP_REMOVED lines=18> */
[----:B------:R-:W-:-:S03]  /*3b400*/  @P2 LOP3.LUT R252, R252, 0x2000, RZ, 0xfc, !PT ;  /* 0x00002000fcfc2812 */ /* 0x000fc600078efcff */
[----:B0-----:R-:W-:Y:S01]  /*3b410*/  VIADD R86, R87, UR50 ;  /* 0x0000003257567c36 */ /* 0x001fe20008000000 */
[----:B------:R-:W-:Y:S01]  /*3b420*/  LOP3.LUT R252, R252, 0xffffbfff, RZ, 0xc0, !PT ;  /* 0xffffbffffcfc7812 */ /* 0x000fe200078ec0ff */
[----:B------:R-:W-:Y:S01]  /*3b430*/  IMAD.WIDE R160, R169, 0x2, R244 ;  /* 0x00000002a9a07825 */ /* 0x000fe200078e02f4 */
[----:B------:R-:W-:Y:S02]  /*3b440*/  ISETP.GE.AND P1, PT, R178, UR5, PT ;  /* 0x00000005b2007c0c */ /* 0x000fe4000bf26270 */
[----:B------:R-:W-:Y:S01]  /*3b450*/  @P3 LOP3.LUT R252, R252, 0x4000, RZ, 0xfc, !PT ;  /* 0x00004000fcfc3812 */ /* 0x000fe200078efcff */
[----:B------:R-:W-:Y:S01]  /*3b460*/  VIADD R162, R86, UR49 ;  /* 0x0000003156a27c36 */ /* 0x000fe20008000000 */
[----:B------:R-:W-:Y:S02]  /*3b470*/  ISETP.GE.AND P2, PT, R177, UR5, PT ;  /* 0x00000005b1007c0c */ /* 0x000fe4000bf46270 */
[----:B------:R-:W-:Y:S02]  /*3b480*/  ISETP.GE.AND P3, PT, R172, UR5, PT ;  /* 0x00000005ac007c0c */ /* 0x000fe4000bf66270 */
[----:B------:R-:W-:-:S02]  /*3b490*/  ISETP.GE.AND P4, PT, R176, UR5, PT ;  /* 0x00000005b0007c0c */ /* 0x000fc4000bf86270 */
[----:B------:R-:W-:Y:S02]  /*3b4a0*/  ISETP.GE.AND P5, PT, R251, UR5, PT ;  /* 0x00000005fb007c0c */ /* 0x000fe4000bfa6270 */
[----:B------:R-:W-:Y:S01]  /*3b4b0*/  ISETP.GE.AND P6, PT, R175, UR5, PT ;  /* 0x00000005af007c0c */ /* 0x000fe2000bfc6270 */
[----:B------:R-:W2:Y:S04]  /*3b4c0*/  LDL.LU.S16 R171, [R1] ;  /* 0x0000000001ab7983 */ /* 0x000ea80000300600 */
[----:B------:R-:W3:Y:S04]  /*3b4d0*/  LDL.LU R239, [R1+0x2f4] ;  /* 0x0002f40001ef7983 */ /* 0x000ee80000300800 */
[----:B------:R-:W4:Y:S04]  /*3b4e0*/  LDL.LU R240, [R1+0x2e8] ;  /* 0x0002e80001f07983 */ /* 0x000f280000300800 */
[----:B------:R-:W4:Y:S01]  /*3b4f0*/  LDL.LU R241, [R1+0x2d8] ;  /* 0x0002d80001f17983 */ /* 0x000f220000300800 */
[----:B------:R-:W-:-:S03]  /*3b500*/  LOP3.LUT R252, R252, 0xfffbffff, RZ, 0xc0, !PT ;  /* 0xfffbfffffcfc7812 */ /* 0x000fc600078ec0ff */
[----:B------:R-:W4:Y:S01]  /*3b510*/  LDL.LU R242, [R1+0x308] ;  /* 0x0003080001f27983 */ /* 0x000f220000300800 */
[----:B------:R-:W-:-:S03]  /*3b520*/  @P3 LOP3.LUT R252, R252, 0x40000, RZ, 0xfc, !PT ;  /* 0x00040000fcfc3812 */ /* 0x000fc600078efcff */
[----:B------:R-:W4:Y:S01]  /*3b530*/  LDL.LU R243, [R1+0x2f8] ;  /* 0x0002f80001f37983 */ /* 0x000f220000300800 */
[----:B------:R-:W-:-:S03]  /*3b540*/  LOP3.LUT R252, R252, 0xfffdffff, RZ, 0xc0, !PT ;  /* 0xfffdfffffcfc7812 */ /* 0x000fc600078ec0ff */
[----:B------:R-:W4:Y:S01]  /*3b550*/  LDL.LU R248, [R1+0x2ec] ;  /* 0x0002ec0001f87983 */ /* 0x000f220000300800 */
[----:B------:R-:W-:Y:S02]  /*3b560*/  @P4 LOP3.LUT R252, R252, 0x20000, RZ, 0xfc, !PT ;  /* 0x00020000fcfc4812 */ /* 0x000fe400078efcff */
[----:B------:R-:W-:Y:S01]  /*3b570*/  LOP3.LUT P4, RZ, R9, 0x2, RZ, 0xc0, !PT ;  /* 0x0000000209ff7812 */ /* 0x000fe2000788c0ff */
[----:B------:R-:W4:Y:S01]  /*3b580*/  LDL.LU R249, [R1+0x2dc] ;  /* 0x0002dc0001f97983 */ /* 0x000f220000300800 */
[----:B------:R-:W-:-:S03]  /*3b590*/  LOP3.LUT R252, R252, 0xfffeffff, RZ, 0xc0, !PT ;  /* 0xfffefffffcfc7812 */ /* 0x000fc600078ec0ff */
[----:B------:R-:W4:Y:S01]  /*3b5a0*/  LDL.LU R250, [R1+0x30c] ;  /* 0x00030c0001fa7983 */ /* 0x000f220000300800 */
[----:B------:R-:W-:Y:S02]  /*3b5b0*/  @P5 LOP3.LUT R252, R252, 0x10000, RZ, 0xfc, !PT ;  /* 0x00010000fcfc5812 */ /* 0x000fe400078efcff */
[----:B------:R-:W-:Y:S02]  /*3b5c0*/  LOP3.LUT P5, RZ, R9, 0x1, RZ, 0xc0, !PT ;  /* 0x0000000109ff7812 */ /* 0x000fe400078ac0ff */
[----:B------:R-:W-:-:S04]  /*3b5d0*/  LOP3.LUT R252, R252, 0xffff7fff, RZ, 0xc0, !PT ;  /* 0xffff7ffffcfc7812 */ /* 0x000fc800078ec0ff */
[----:B------:R-:W-:Y:S02]  /*3b5e0*/  @P6 LOP3.LUT R252, R252, 0x8000, RZ, 0xfc, !PT ;  /* 0x00008000fcfc6812 */ /* 0x000fe400078efcff */
[----:B------:R-:W-:-:S04]  /*3b5f0*/  LOP3.LUT P6, RZ, R9, 0x4, RZ, 0xc0, !PT ;  /* 0x0000000409ff7812 */ /* 0x000fc800078cc0ff */
[----:B------:R-:W-:-:S13]  /*3b600*/  ISETP.LT.AND P3, PT, R6, UR4, !P6 ;  /* 0x0000000406007c0c */ /* 0x000fda000f761270 */
[----:B--2---:R0:W-:Y:S04]  /*3b610*/  @P3 STG.E.U16 desc[UR6][R160.64], R171 ;  /* 0x000000aba0003986 */ /* 0x0041e8000c101506 */
[----:B0-----:R-:W2:Y:S04]  /*3b620*/  LDL.LU R171, [R1+0x2fc] ;  /* 0x0002fc0001ab7983 */ /* 0x001ea80000300800 */
[----:B------:R-:W2:Y:S04]  /*3b630*/  LDL.LU R232, [R1+0x350] ;  /* 0x0003500001e87983 */ /* 0x000ea80000300800 */
[----:B------:R-:W2:Y:S04]  /*3b640*/  LDL.LU R233, [R1+0x340] ;  /* 0x0003400001e97983 */ /* 0x000ea80000300800 */
[----:B------:R-:W2:Y:S01]  /*3b650*/  LDL.LU R234, [R1+0x370] ;  /* 0x0003700001ea7983 */ /* 0x000ea20000300800 */
[----:B------:R-:W-:-:S02]  /*3b660*/  ISETP.LT.AND P3, PT, R7, UR4, !P6 ;  /* 0x0000000407007c0c */ /* 0x000fc4000f761270 */
[----:B------:R-:W-:Y:S01]  /*3b670*/  ISETP.LT.AND P6, PT, R8, UR4, !P6 ;  /* 0x0000000408007c0c */ /* 0x000fe2000f7c1270 */
[----:B------:R-:W2:Y:S01]  /*3b680*/  LDL.LU R235, [R1+0x360] ;  /* 0x0003600001eb7983 */ /* 0x000ea20000300800 */
[----:B------:R-:W-:Y:S01]  /*3b690*/  IMAD.WIDE R160, R169, 0x2, R10 ;  /* 0x00000002a9a07825 */ /* 0x000fe200078e020a */
[----:B---3--:R-:W-:Y:S02]  /*3b6a0*/  PRMT R170, R239, 0x7632, R170 ;  /* 0x00007632efaa7816 */ /* 0x008fe400000000aa */
[----:B------:R-:W3:Y:S04]  /*3b6b0*/  LDL.LU R236, [R1+0x354] ;  /* 0x0003540001ec7983 */ /* 0x000ee80000300800 */
[----:B------:R-:W3:Y:S04]  /*3b6c0*/  LDL.LU R237, [R1+0x344] ;  /* 0x0003440001ed7983 */ /* 0x000ee80000300800 */
[----:B------:R0:W-:Y:S04]  /*3b6d0*/  @P3 STG.E.U16 desc[UR6][R160.64], R239 ;  /* 0x000000efa0003986 */ /* 0x0001e8000c101506 */
[----:B------:R-:W3:Y:S01]  /*3b6e0*/  LDL.LU R238, [R1+0x374] ;  /* 0x0003740001ee7983 */ /* 0x000ee20000300800 */
[----:B0-----:R-:W-:-:S03]  /*3b6f0*/  IMAD.WIDE R160, R169, 0x2, R2 ;  /* 0x00000002a9a07825 */ /* 0x001fc600078e0202 */
[----:B------:R-:W3:Y:S04]  /*3b700*/  LDL.LU R239, [R1+0x364] ;  /* 0x0003640001ef7983 */ /* 0x000ee80000300800 */
[----:B------:R0:W-:Y:S01]  /*3b710*/  @P6 STG.E.U16 desc[UR6][R160.64], R170 ;  /* 0x000000aaa0006986 */ /* 0x0001e2000c101506 */
[----:B------:R-:W-:Y:S01]  /*3b720*/  ISETP.LT.AND P6, PT, R5, UR4, !P4 ;  /* 0x0000000405007c0c */ /* 0x000fe2000e7c1270 */
[----:B0-----:R-:W-:-:S12]  /*3b730*/  IMAD.WIDE R160, R168, 0x2, R246 ;  /* 0x00000002a8a07825 */ /* 0x001fd800078e02f6 */
[----:B----4-:R0:W-:Y:S01]  /*3b740*/  @P6 STG.E.U16 desc[UR6][R160.64], R240 ;  /* 0x000000f0a0006986 */ /* 0x0101e2000c101506 */
[----:B------:R-:W-:Y:S02]  /*3b750*/  ISETP.LT.AND P6, PT, R6, UR4, !P4 ;  /* 0x0000000406007c0c */ /* 0x000fe4000e7c1270 */
[----:B------:R-:W-:Y:S01]  /*3b760*/  PRMT R169, R240, 0x7632, R169 ;  /* 0x00007632f0a97816 */ /* 0x000fe200000000a9 */
[----:B0-----:R-:W-:Y:S01]  /*3b770*/  IMAD.WIDE R160, R168, 0x2, R244 ;  /* 0x00000002a8a07825 */ /* 0x001fe200078e02f4 */
[----:B------:R-:W4:Y:S09]  /*3b780*/  LDL.LU R240, [R1+0x358] ;  /* 0x0003580001f07983 */ /* 0x000f320000300800 */
[----:B------:R0:W-:Y:S01]  /*3b790*/  @P6 STG.E.U16 desc[UR6][R160.64], R169 ;  /* 0x000000a9a0006986 */ /* 0x0001e2000c101506 */
[----:B------:R-:W-:-:S02]  /*3b7a0*/  ISETP.LT.AND P6, PT, R7, UR4, !P4 ;  /* 0x0000000407007c0c */ /* 0x000fc4000e7c1270 */
[----:B------:R-:W-:Y:S01]  /*3b7b0*/  ISETP.LT.AND P4, PT, R8, UR4, !P4 ;  /* 0x0000000408007c0c */ /* 0x000fe2000e781270 */
[----:B0-----:R-:W-:Y:S01]  /*3b7c0*/  IMAD.WIDE R160, R168, 0x2, R10 ;  /* 0x00000002a8a07825 */ /* 0x001fe200078e020a */
[----:B------:R-:W-:-:S09]  /*3b7d0*/  PRMT R169, R241, 0x7632, R169 ;  /* 0x00007632f1a97816 */ /* 0x000fd200000000a9 */
[----:B------:R0:W-:Y:S01]  /*3b7e0*/  @P6 STG.E.U16 desc[UR6][R160.64], R241 ;  /* 0x000000f1a0006986 */ /* 0x0001e2000c101506 */
[----:B------:R-:W-:Y:S01]  /*3b7f0*/  ISETP.LT.AND P6, PT, R5, UR4, !P5 ;  /* 0x0000000405007c0c */ /* 0x000fe2000efc1270 */
[----:B0-----:R-:W-:Y:S02]  /*3b800*/  IMAD.WIDE R160, R168, 0x2, R2 ;  /* 0x00000002a8a07825 */ /* 0x001fe400078e0202 */
[----:B------:R-:W4:Y:S04]  /*3b810*/  LDL.LU R241, [R1+0x348] ;  /* 0x0003480001f17983 */ /* 0x000f280000300800 */
[----:B------:R0:W-:Y:S02]  /*3b820*/  @P4 STG.E.U16 desc[UR6][R160.64], R169 ;  /* 0x000000a9a0004986 */ /* 0x0001e4000c101506 */
[----:B0-----:R-:W-:-:S05]  /*3b830*/  IMAD.WIDE R160, R167, 0x2, R246 ;  /* 0x00000002a7a07825 */ /* 0x001fca00078e02f6 */
[----:B------:R0:W-:Y:S01]  /*3b840*/  @P6 STG.E.U16 desc[UR6][R160.64], R242 ;  /* 0x000000f2a0006986 */ /* 0x0001e2000c101506 */
[----:B------:R-:W-:Y:S02]  /*3b850*/  ISETP.LT.AND P6, PT, R6, UR4, !P5 ;  /* 0x0000000406007c0c */ /* 0x000fe4000efc1270 */
[----:B------:R-:W-:Y:S01]  /*3b860*/  PRMT R168, R242, 0x7632, R168 ;  /* 0x00007632f2a87816 */ /* 0x000fe200000000a8 */
[----:B0-----:R-:W-:Y:S01]  /*3b870*/  IMAD.WIDE R160, R167, 0x2, R244 ;  /* 0x00000002a7a07825 */ /* 0x001fe200078e02f4 */
[----:B------:R-:W-:Y:S01]  /*3b880*/  LOP3.LUT P4, RZ, R9, 0x10, RZ, 0xc0, !PT ;  /* 0x0000001009ff7812 */ /* 0x000fe2000788c0ff */
[----:B------:R-:W4:Y:S08]  /*3b890*/  LDL.LU R242, [R1+0x378] ;  /* 0x0003780001f27983 */ /* 0x000f300000300800 */
        /* <DEDUP_REMOVED lines=22> */
[----:B------:R0:W-:Y:S02]  /*3ba00*/  @P6 STG.E.U16 desc[UR6][R160.64], R249 ;  /* 0x000000f9a0006986 */ /* 0x0001e4000c101506 */
[----:B0-----:R-:W-:Y:S02]  /*3ba10*/  IMAD.WIDE R160, R166, 0x2, R2 ;  /* 0x00000002a6a07825 */ /* 0x001fe400078e0202 */
[----:B------:R-:W4:Y:S04]  /*3ba20*/  LDL.LU R249, [R1+0x34c] ;  /* 0x00034c0001f97983 */ /* 0x000f280000300800 */
[----:B------:R0:W-:Y:S01]  /*3ba30*/  @P0 STG.E.U16 desc[UR6][R160.64], R167 ;  /* 0x000000a7a0000986 */ /* 0x0001e2000c101506 */
[----:B------:R-:W-:Y:S01]  /*3ba40*/  ISETP.LT.AND P0, PT, R5, UR4, !P4 ;  /* 0x0000000405007c0c */ /* 0x000fe2000e701270 */
[----:B0-----:R-:W-:-:S12]  /*3ba50*/  IMAD.WIDE R160, R165, 0x2, R246 ;  /* 0x00000002a5a07825 */ /* 0x001fd800078e02f6 */
[----:B------:R0:W-:Y:S01]  /*3ba60*/  @P0 STG.E.U16 desc[UR6][R160.64], R250 ;  /* 0x000000faa0000986 */ /* 0x0001e2000c101506 */
[----:B------:R-:W-:Y:S02]  /*3ba70*/  ISETP.LT.AND P0, PT, R6, UR4, !P4 ;  /* 0x0000000406007c0c */ /* 0x000fe4000e701270 */
[----:B------:R-:W-:Y:S01]  /*3ba80*/  PRMT R166, R250, 0x7632, R166 ;  /* 0x00007632faa67816 */ /* 0x000fe200000000a6 */
[----:B0-----:R-:W-:Y:S01]  /*3ba90*/  IMAD.WIDE R160, R165, 0x2, R244 ;  /* 0x00000002a5a07825 */ /* 0x001fe200078e02f4 */
[----:B------:R-:W-:Y:S01]  /*3baa0*/  LOP3.LUT P6, RZ, R9, 0x40, RZ, 0xc0, !PT ;  /* 0x0000004009ff7812 */ /* 0x000fe200078cc0ff */
[----:B------:R-:W4:Y:S08]  /*3bab0*/  LDL.LU R250, [R1+0x37c] ;  /* 0x00037c0001fa7983 */ /* 0x000f300000300800 */
[----:B------:R0:W-:Y:S01]  /*3bac0*/  @P0 STG.E.U16 desc[UR6][R160.64], R166 ;  /* 0x000000a6a0000986 */ /* 0x0001e2000c101506 */
[----:B------:R-:W-:Y:S01]  /*3bad0*/  ISETP.LT.AND P0, PT, R7, UR4, !P4 ;  /* 0x0000000407007c0c */ /* 0x000fe2000e701270 */
[----:B0-----:R-:W-:-:S12]  /*3bae0*/  IMAD.WIDE R160, R165, 0x2, R10 ;  /* 0x00000002a5a07825 */ /* 0x001fd800078e020a */
[----:B--2---:R0:W-:Y:S01]  /*3baf0*/  @P0 STG.E.U16 desc[UR6][R160.64], R171 ;  /* 0x000000aba0000986 */ /* 0x0041e2000c101506 */
[----:B------:R-:W-:Y:S02]  /*3bb00*/  ISETP.LT.AND P0, PT, R8, UR4, !P4 ;  /* 0x0000000408007c0c */ /* 0x000fe4000e701270 */
[----:B------:R-:W-:Y:S01]  /*3bb10*/  PRMT R166, R171, 0x7632, R166 ;  /* 0x00007632aba67816 */ /* 0x000fe200000000a6 */
[----:B0-----:R-:W-:Y:S01]  /*3bb20*/  IMAD.WIDE R160, R165, 0x2, R2 ;  /* 0x00000002a5a07825 */ /* 0x001fe200078e0202 */
[----:B------:R-:W-:Y:S01]  /*3bb30*/  LOP3.LUT P4, RZ, R9, 0x80, RZ, 0xc0, !PT ;  /* 0x0000008009ff7812 */ /* 0x000fe2000788c0ff */
[----:B------:R-:W2:Y:S08]  /*3bb40*/  LDL.LU R171, [R1+0x36c] ;  /* 0x00036c0001ab7983 */ /* 0x000eb00000300800 */
[----:B------:R0:W-:Y:S01]  /*3bb50*/  @P0 STG.E.U16 desc[UR6][R160.64], R166 ;  /* 0x000000a6a0000986 */ /* 0x0001e2000c101506 */
[----:B------:R-:W-:Y:S01]  /*3bb60*/  ISETP.LT.AND P0, PT, R5, UR4, !P5 ;  /* 0x0000000405007c0c */ /* 0x000fe2000ef01270 */
[----:B0-----:R-:W-:-:S12]  /*3bb70*/  IMAD.WIDE R160, R164, 0x2, R246 ;  /* 0x00000002a4a07825 */ /* 0x001fd800078e02f6 */
[----:B------:R0:W-:Y:S01]  /*3bb80*/  @P0 STG.E.U16 desc[UR6][R160.64], R232 ;  /* 0x000000e8a0000986 */ /* 0x0001e2000c101506 */
[----:B------:R-:W-:Y:S02]  /*3bb90*/  ISETP.LT.AND P0, PT, R6, UR4, !P5 ;  /* 0x0000000406007c0c */ /* 0x000fe4000ef01270 */
[----:B------:R-:W-:Y:S01]  /*3bba0*/  PRMT R165, R232, 0x7632, R165 ;  /* 0x00007632e8a57816 */ /* 0x000fe200000000a5 */
[C---:B0-----:R-:W-:Y:S01]  /*3bbb0*/  IMAD.WIDE R160, R164.reuse, 0x2, R244 ;  /* 0x00000002a4a07825 */ /* 0x041fe200078e02f4 */
[----:B------:R-:W2:Y:S09]  /*3bbc0*/  LDL.LU R232, [R1+0x3c0] ;  /* 0x0003c00001e87983 */ /* 0x000eb20000300800 */
        /* <DEDUP_REMOVED lines=15> */
[----:B0-----:R-:W-:Y:S01]  /*3bcc0*/  IMAD.WIDE R160, R163, 0x2, R244 ;  /* 0x00000002a3a07825 */ /* 0x001fe200078e02f4 */
[----:B------:R-:W-:Y:S01]  /*3bcd0*/  PRMT R165, R235, 0x7632, R165 ;  /* 0x00007632eba57816 */ /* 0x000fe200000000a5 */
[----:B------:R-:W2:Y:S08]  /*3bce0*/  LDL.LU R234, [R1+0x3e0] ;  /* 0x0003e00001ea7983 */ /* 0x000eb00000300800 */
[----:B------:R0:W-:Y:S01]  /*3bcf0*/  @P0 STG.E.U16 desc[UR6][R160.64], R164 ;  /* 0x000000a4a0000986 */ /* 0x0001e2000c101506 */
[----:B------:R-:W-:Y:S01]  /*3bd00*/  ISETP.LT.AND P0, PT, R7, UR4, !P6 ;  /* 0x0000000407007c0c */ /* 0x000fe2000f701270 */
[----:B0-----:R-:W-:-:S12]  /*3bd10*/  IMAD.WIDE R160, R163, 0x2, R10 ;  /* 0x00000002a3a07825 */ /* 0x001fd800078e020a */
[----:B------:R0:W-:Y:S01]  /*3bd20*/  @P0 STG.E.U16 desc[UR6][R160.64], R235 ;  /* 0x000000eba0000986 */ /* 0x0001e2000c101506 */
[----:B------:R-:W-:Y:S01]  /*3bd30*/  ISETP.LT.AND P0, PT, R8, UR4, !P6 ;  /* 0x0000000408007c0c */ /* 0x000fe2000f701270 */
[----:B0-----:R-:W-:Y:S01]  /*3bd40*/  IMAD.WIDE R160, R163, 0x2, R2 ;  /* 0x00000002a3a07825 */ /* 0x001fe200078e0202 */
[----:B---3--:R-:W-:Y:S01]  /*3bd50*/  PRMT R164, R237, 0x7632, R164 ;  /* 0x00007632eda47816 */ /* 0x008fe200000000a4 */
[----:B------:R-:W3:Y:S10]  /*3bd60*/  LDL.LU R235, [R1+0x3d0] ;  /* 0x0003d00001eb7983 */ /* 0x000ef40000300800 */
[----:B------:R0:W-:Y:S01]  /*3bd70*/  @P0 STG.E.U16 desc[UR6][R160.64], R165 ;  /* 0x000000a5a0000986 */ /* 0x0001e2000c101506 */
[----:B------:R-:W-:Y:S01]  /*3bd80*/  ISETP.LT.AND P0, PT, R5, UR4, !P4 ;  /* 0x0000000405007c0c */ /* 0x000fe2000e701270 */
[----:B0-----:R-:W-:-:S12]  /*3bd90*/  IMAD.WIDE R160, R0, 0x2, R246 ;  /* 0x0000000200a07825 */ /* 0x001fd800078e02f6 */
[----:B------:R0:W-:Y:S01]  /*3bda0*/  @P0 STG.E.U16 desc[UR6][R160.64], R236 ;  /* 0x000000eca0000986 */ /* 0x0001e2000c101506 */
[----:B------:R-:W-:Y:S02]  /*3bdb0*/  ISETP.LT.AND P0, PT, R6, UR4, !P4 ;  /* 0x0000000406007c0c */ /* 0x000fe4000e701270 */
[----:B------:R-:W-:Y:S01]  /*3bdc0*/  PRMT R163, R236, 0x7632, R163 ;  /* 0x00007632eca37816 */ /* 0x000fe200000000a3 */
[C---:B0-----:R-:W-:Y:S01]  /*3bdd0*/  IMAD.WIDE R160, R0.reuse, 0x2, R244 ;  /* 0x0000000200a07825 */ /* 0x041fe200078e02f4 */
[----:B------:R-:W-:Y:S01]  /*3bde0*/  LOP3.LUT P6, RZ, R9, 0x200, RZ, 0xc0, !PT ;  /* 0x0000020009ff7812 */ /* 0x000fe200078cc0ff */
[----:B------:R-:W3:Y:S08]  /*3bdf0*/  LDL.LU R236, [R1+0x3c4] ;  /* 0x0003c40001ec7983 */ /* 0x000ef00000300800 */
[----:B------:R0:W-:Y:S01]  /*3be00*/  @P0 STG.E.U16 desc[UR6][R160.64], R163 ;  /* 0x000000a3a0000986 */ /* 0x0001e2000c101506 */
[----:B------:R-:W-:Y:S01]  /*3be10*/  ISETP.LT.AND P0, PT, R7, UR4, !P4 ;  /* 0x0000000407007c0c */ /* 0x000fe2000e701270 */
[----:B0-----:R-:W-:-:S12]  /*3be20*/  IMAD.WIDE R160, R0, 0x2, R10 ;  /* 0x0000000200a07825 */ /* 0x001fd800078e020a */
[----:B------:R0:W-:Y:S01]  /*3be30*/  @P0 STG.E.U16 desc[UR6][R160.64], R237 ;  /* 0x000000eda0000986 */ /* 0x0001e2000c101506 */
[----:B------:R-:W-:Y:S01]  /*3be40*/  ISETP.LT.AND P0, PT, R8, UR4, !P4 ;  /* 0x0000000408007c0c */ /* 0x000fe2000e701270 */
[----:B0-----:R-:W-:Y:S01]  /*3be50*/  IMAD.WIDE R160, R0, 0x2, R2 ;  /* 0x0000000200a07825 */ /* 0x001fe200078e0202 */
[----:B------:R-:W-:Y:S01]  /*3be60*/  PRMT R163, R239, 0x7632, R163 ;  /* 0x00007632efa37816 */ /* 0x000fe200000000a3 */
        /* <DEDUP_REMOVED lines=16> */
[----:B----4-:R-:W-:Y:S01]  /*3bf70*/  PRMT R0, R240, 0x7632, R0 ;  /* 0x00007632f0007816 */ /* 0x010fe20000000000 */
[----:B------:R-:W4:Y:S10]  /*3bf80*/  LDL.LU R239, [R1+0x3d4] ;  /* 0x0003d40001ef7983 */ /* 0x000f340000300800 */
[----:B------:R0:W-:Y:S01]  /*3bf90*/  @P0 STG.E.U16 desc[UR6][R160.64], R163 ;  /* 0x000000a3a0000986 */ /* 0x0001e2000c101506 */
[----:B------:R-:W-:Y:S01]  /*3bfa0*/  ISETP.LT.AND P0, PT, R5, UR4, !P6 ;  /* 0x0000000405007c0c */ /* 0x000fe2000f701270 */
[----:B0-----:R-:W-:-:S12]  /*3bfb0*/  IMAD.WIDE R160, R85, 0x2, R246 ;  /* 0x0000000255a07825 */ /* 0x001fd800078e02f6 */
[----:B------:R0:W-:Y:S01]  /*3bfc0*/  @P0 STG.E.U16 desc[UR6][R160.64], R240 ;  /* 0x000000f0a0000986 */ /* 0x0001e2000c101506 */
[----:B------:R-:W-:Y:S01]  /*3bfd0*/  ISETP.LT.AND P0, PT, R6, UR4, !P6 ;  /* 0x0000000406007c0c */ /* 0x000fe2000f701270 */
[----:B0-----:R-:W-:Y:S01]  /*3bfe0*/  IMAD.WIDE R160, R85, 0x2, R244 ;  /* 0x0000000255a07825 */ /* 0x001fe200078e02f4 */
[----:B------:R-:W-:Y:S01]  /*3bff0*/  LOP3.LUT P5, RZ, R9, 0x800, RZ, 0xc0, !PT ;  /* 0x0000080009ff7812 */ /* 0x000fe200078ac0ff */
[----:B------:R-:W4:Y:S10]  /*3c000*/  LDL.LU R240, [R1+0x3c8] ;  /* 0x0003c80001f07983 */ /* 0x000f340000300800 */
[----:B------:R0:W-:Y:S01]  /*3c010*/  @P0 STG.E.U16 desc[UR6][R160.64], R0 ;  /* 0x00000000a0000986 */ /* 0x0001e2000c101506 */
[----:B------:R-:W-:Y:S01]  /*3c020*/  ISETP.LT.AND P0, PT, R7, UR4, !P6 ;  /* 0x0000000407007c0c */ /* 0x000fe2000f701270 */
[----:B0-----:R-:W-:-:S12]  /*3c030*/  IMAD.WIDE R160, R85, 0x2, R10 ;  /* 0x0000000255a07825 */ /* 0x001fd800078e020a */
[----:B------:R0:W-:Y:S01]  /*3c040*/  @P0 STG.E.U16 desc[UR6][R160.64], R241 ;  /* 0x000000f1a0000986 */ /* 0x0001e2000c101506 */
[----:B------:R-:W-:Y:S01]  /*3c050*/  ISETP.LT.AND P0, PT, R8, UR4, !P6 ;  /* 0x0000000408007c0c */ /* 0x000fe2000f701270 */
[----:B------:R-:W-:Y:S01]  /*3c060*/  IMAD.WIDE R84, R85, 0x2, R2 ;  /* 0x0000000255547825 */ /* 0x000fe200078e0202 */
[----:B0-----:R-:W-:Y:S02]  /*3c070*/  PRMT R161, R241, 0x7632, R161 ;  /* 0x00007632f1a17816 */ /* 0x001fe400000000a1 */
[----:B------:R-:W-:Y:S01]  /*3c080*/  PRMT R0, R242, 0x7632, R0 ;  /* 0x00007632f2007816 */ /* 0x000fe20000000000 */
[----:B------:R-:W4:Y:S08]  /*3c090*/  LDL.LU R241, [R1+0x3b8] ;  /* 0x0003b80001f17983 */ /* 0x000f300000300800 */
[----:B------:R0:W-:Y:S01]  /*3c0a0*/  @P0 STG.E.U16 desc[UR6][R84.64], R161 ;  /* 0x000000a154000986 */ /* 0x0001e2000c101506 */
[----:B------:R-:W-:Y:S01]  /*3c0b0*/  ISETP.LT.AND P0, PT, R5, UR4, !P4 ;  /* 0x0000000405007c0c */ /* 0x000fe2000e701270 */
[----:B0-----:R-:W-:-:S12]  /*3c0c0*/  IMAD.WIDE R84, R92, 0x2, R246 ;  /* 0x000000025c547825 */ /* 0x001fd800078e02f6 */
[----:B------:R0:W-:Y:S01]  /*3c0d0*/  @P0 STG.E.U16 desc[UR6][R84.64], R242 ;  /* 0x000000f254000986 */ /* 0x0001e2000c101506 */
[----:B------:R-:W-:Y:S01]  /*3c0e0*/  ISETP.LT.AND P0, PT, R6, UR4, !P4 ;  /* 0x0000000406007c0c */ /* 0x000fe2000e701270 */
[C---:B0-----:R-:W-:Y:S01]  /*3c0f0*/  IMAD.WIDE R84, R92.reuse, 0x2, R244 ;  /* 0x000000025c547825 */ /* 0x041fe200078e02f4 */
[----:B------:R-:W-:Y:S01]  /*3c100*/  PRMT R160, R243, 0x7632, R160 ;  /* 0x00007632f3a07816 */ /* 0x000fe200000000a0 */
[----:B------:R-:W4:Y:S10]  /*3c110*/  LDL.LU R242, [R1+0x3e8] ;  /* 0x0003e80001f27983 */ /* 0x000f340000300800 */
[----:B------:R0:W-:Y:S01]  /*3c120*/  @P0 STG.E.U16 desc[UR6][R84.64], R0 ;  /* 0x0000000054000986 */ /* 0x0001e2000c101506 */
[----:B------:R-:W-:Y:S01]  /*3c130*/  ISETP.LT.AND P0, PT, R7, UR4, !P4 ;  /* 0x0000000407007c0c */ /* 0x000fe2000e701270 */
[----:B0-----:R-:W-:-:S12]  /*3c140*/  IMAD.WIDE R84, R92, 0x2, R10 ;  /* 0x000000025c547825 */ /* 0x001fd800078e020a */
[----:B------:R0:W-:Y:S01]  /*3c150*/  @P0 STG.E.U16 desc[UR6][R84.64], R243 ;  /* 0x000000f354000986 */ /* 0x0001e2000c101506 */
[----:B------:R-:W-:Y:S01]  /*3c160*/  ISETP.LT.AND P0, PT, R8, UR4, !P4 ;  /* 0x0000000408007c0c */ /* 0x000fe2000e701270 */
[----:B0-----:R-:W-:Y:S01]  /*3c170*/  IMAD.WIDE R84, R92, 0x2, R2 ;  /* 0x000000025c547825 */ /* 0x001fe200078e0202 */
        /* <DEDUP_REMOVED lines=14> */
[----:B------:R-:W-:Y:S02]  /*3c260*/  ISETP.LT.AND P0, PT, R8, UR4, !P5 ;  /* 0x0000000408007c0c */ /* 0x000fe4000ef01270 */
[----:B------:R-:W-:Y:S01]  /*3c270*/  LOP3.LUT P6, RZ, R9, 0x1000, RZ, 0xc0, !PT ;  /* 0x0000100009ff7812 */ /* 0x000fe200078cc0ff */
[----:B0-----:R-:W-:Y:S01]  /*3c280*/  IMAD.WIDE R84, R93, 0x2, R2 ;  /* 0x000000025d547825 */ /* 0x001fe200078e0202 */
        /* <DEDUP_REMOVED lines=8> */
[----:B--2---:R-:W-:Y:S01]  /*3c310*/  PRMT R92, R171, 0x7632, R92 ;  /* 0x00007632ab5c7816 */ /* 0x004fe2000000005c */
[----:B------:R-:W2:Y:S10]  /*3c320*/  LDL.LU R250, [R1+0x3ec] ;  /* 0x0003ec0001fa7983 */ /* 0x000eb40000300800 */
        /* <DEDUP_REMOVED lines=15> */
[----:B------:R-:W-:Y:S01]  /*3c420*/  PRMT R92, R233, 0x7632, R92 ;  /* 0x00007632e95c7816 */ /* 0x000fe2000000005c */
        /* <DEDUP_REMOVED lines=15> */
[C---:B0-----:R-:W-:Y:S01]  /*3c520*/  IMAD.WIDE R84, R96.reuse, 0x2, R244 ;  /* 0x0000000260547825 */ /* 0x041fe200078e02f4 */
[----:B---3--:R-:W-:Y:S01]  /*3c530*/  PRMT R92, R235, 0x7632, R92 ;  /* 0x00007632eb5c7816 */ /* 0x008fe2000000005c */
[----:B------:R-:W3:Y:S10]  /*3c540*/  LDL.LU R234, [R1+0x460] ;  /* 0x0004600001ea7983 */ /* 0x000ef40000300800 */
        /* <DEDUP_REMOVED lines=31> */
[C---:B0-----:R-:W-:Y:S01]  /*3c740*/  IMAD.WIDE R84, R98.reuse, 0x2, R244 ;  /* 0x0000000262547825 */ /* 0x041fe200078e02f4 */
[----:B----4-:R-:W-:Y:S01]  /*3c750*/  PRMT R92, R239, 0x7632, R92 ;  /* 0x00007632ef5c7816 */ /* 0x010fe2000000005c */
        /* <DEDUP_REMOVED lines=59> */
[----:B--2---:R-:W-:Y:S01]  /*3cb10*/  PRMT R0, R250, 0x7632, R0 ;  /* 0x00007632fa007816 */ /* 0x004fe20000000000 */
[----:B------:R-:W2:Y:S08]  /*3cb20*/  LDL.LU R249, [R1+0x44c] ;  /* 0x00044c0001f97983 */ /* 0x000eb00000300800 */
[----:B------:R0:W-:Y:S01]  /*3cb30*/  @P0 STG.E.U16 desc[UR6][R84.64], R92 ;  /* 0x0000005c54000986 */ /* 0x0001e2000c101506 */
[----:B------:R-:W-:Y:S01]  /*3cb40*/  ISETP.LT.AND P0, PT, R5, UR4, !P5 ;  /* 0x0000000405007c0c */ /* 0x000fe2000ef01270 */
[----:B0-----:R-:W-:-:S12]  /*3cb50*/  IMAD.WIDE R84, R102, 0x2, R246 ;  /* 0x0000000266547825 */ /* 0x001fd800078e02f6 */
[----:B------:R0:W-:Y:S01]  /*3cb60*/  @P0 STG.E.U16 desc[UR6][R84.64], R250 ;  /* 0x000000fa54000986 */ /* 0x0001e2000c101506 */
[----:B------:R-:W-:Y:S01]  /*3cb70*/  ISETP.LT.AND P0, PT, R6, UR4, !P5 ;  /* 0x0000000406007c0c */ /* 0x000fe2000ef01270 */
[C---:B0-----:R-:W-:Y:S01]  /*3cb80*/  IMAD.WIDE R84, R102.reuse, 0x2, R244 ;  /* 0x0000000266547825 */ /* 0x041fe200078e02f4 */
        /* <DEDUP_REMOVED lines=26> */
[----:B---3--:R-:W-:Y:S01]  /*3cd30*/  PRMT R0, R234, 0x7632, R0 ;  /* 0x00007632ea007816 */ /* 0x008fe20000000000 */
[----:B------:R-:W3:Y:S08]  /*3cd40*/  LDL.LU R233, [R1+0x410] ;  /* 0x0004100001e97983 */ /* 0x000ef00000300800 */
[----:B------:R0:W-:Y:S01]  /*3cd50*/  @P0 STG.E.U16 desc[UR6][R84.64], R92 ;  /* 0x0000005c54000986 */ /* 0x0001e2000c101506 */
[----:B------:R-:W-:Y:S01]  /*3cd60*/  ISETP.LT.AND P0, PT, R5, UR4, !P4 ;  /* 0x0000000405007c0c */ /* 0x000fe2000e701270 */
[----:B0-----:R-:W-:-:S12]  /*3cd70*/  IMAD.WIDE R84, R104, 0x2, R246 ;  /* 0x0000000268547825 */ /* 0x001fd800078e02f6 */
[----:B------:R0:W-:Y:S01]  /*3cd80*/  @P0 STG.E.U16 desc[UR6][R84.64], R234 ;  /* 0x000000ea54000986 */ /* 0x0001e2000c101506 */
[----:B------:R-:W-:Y:S01]  /*3cd90*/  ISETP.LT.AND P0, PT, R6, UR4, !P4 ;  /* 0x0000000406007c0c */ /* 0x000fe2000e701270 */
[C---:B0-----:R-:W-:Y:S01]  /*3cda0*/  IMAD.WIDE R84, R104.reuse, 0x2, R244 ;  /* 0x0000000268547825 */ /* 0x041fe200078e02f4 */
        /* <DEDUP_REMOVED lines=26> */
[----:B----4-:R-:W-:Y:S01]  /*3cf50*/  PRMT R0, R238, 0x7632, R0 ;  /* 0x00007632ee007816 */ /* 0x010fe20000000000 */
        /* <DEDUP_REMOVED lines=75> */
[----:B------:R-:W-:Y:S01]  /*3d410*/  LOP3.LUT P5, RZ, R9, 0x20000000, RZ, 0xc0, !PT ;  /* 0x2000000009ff7812 */ /* 0x000fe200078ac0ff */
[----:B------:R-:W2:Y:S10]  /*3d420*/  LDL.LU R250, [R1+0x3fc] ;  /* 0x0003fc0001fa7983 */ /* 0x000eb40000300800 */
[----:B------:R0:W-:Y:S01]  /*3d430*/  @P0 STG.E.U16 desc[UR6][R84.64], R0 ;  /* 0x0000000054000986 */ /* 0x0001e2000c101506 */
[----:B------:R-:W-:Y:S01]  /*3d440*/  ISETP.LT.AND P0, PT, R7, UR4, !P4 ;  /* 0x0000000407007c0c */ /* 0x000fe2000e701270 */
[----:B------:R-:W-:Y:S01]  /*3d450*/  IMAD.WIDE R92, R110, 0x2, R10 ;  /* 0x000000026e5c7825 */ /* 0x000fe200078e020a */
[----:B------:R-:W-:-:S11]  /*3d460*/  LOP3.LUT P6, RZ, R9, 0x40000000, RZ, 0xc0, !PT ;  /* 0x4000000009ff7812 */ /* 0x000fd600078cc0ff */
[----:B------:R1:W-:Y:S01]  /*3d470*/  @P0 STG.E.U16 desc[UR6][R92.64], R171 ;  /* 0x000000ab5c000986 */ /* 0x0003e2000c101506 */
[----:B------:R-:W-:Y:S01]  /*3d480*/  ISETP.LT.AND P0, PT, R8, UR4, !P4 ;  /* 0x0000000408007c0c */ /* 0x000fe2000e701270 */
[----:B------:R-:W-:Y:S01]  /*3d490*/  IMAD.WIDE R94, R110, 0x2, R2 ;  /* 0x000000026e5e7825 */ /* 0x000fe200078e0202 */
[----:B------:R-:W-:Y:S02]  /*3d4a0*/  LOP3.LUT P4, RZ, R9, 0x80000000, RZ, 0xc0, !PT ;  /* 0x8000000009ff7812 */ /* 0x000fe4000788c0ff */
[----:B------:R-:W-:Y:S01]  /*3d4b0*/  PRMT R9, R171, 0x7632, R9 ;  /* 0x00007632ab097816 */ /* 0x000fe20000000009 */
[----:B------:R-:W-:Y:S01]  /*3d4c0*/  IMAD.WIDE R96, R111, 0x2, R246 ;  /* 0x000000026f607825 */ /* 0x000fe200078e02f6 */
[----:B0-----:R-:W-:-:S03]  /*3d4d0*/  PRMT R0, R232, 0x7632, R0 ;  /* 0x00007632e8007816 */ /* 0x001fc60000000000 */
[----:B------:R-:W-:Y:S01]  /*3d4e0*/  IMAD.WIDE R84, R111, 0x2, R244 ;  /* 0x000000026f547825 */ /* 0x000fe200078e02f4 */
[----:B-1----:R-:W2:Y:S04]  /*3d4f0*/  LDL.LU R171, [R1+0x3ac] ;  /* 0x0003ac0001ab7983 */ /* 0x002ea80000300800 */
[----:B------:R3:W-:Y:S01]  /*3d500*/  @P0 STG.E.U16 desc[UR6][R94.64], R9 ;  /* 0x000000095e000986 */ /* 0x0007e2000c101506 */
[----:B------:R-:W-:-:S13]  /*3d510*/  ISETP.LT.AND P0, PT, R5, UR4, !P5 ;  /* 0x0000000405007c0c */ /* 0x000fda000ef01270 */
[----:B------:R0:W-:Y:S01]  /*3d520*/  @P0 STG.E.U16 desc[UR6][R96.64], R232 ;  /* 0x000000e860000986 */ /* 0x0001e2000c101506 */
[----:B------:R-:W-:Y:S01]  /*3d530*/  ISETP.LT.AND P0, PT, R6, UR4, !P5 ;  /* 0x0000000406007c0c */ /* 0x000fe2000ef01270 */
[----:B------:R-:W-:Y:S01]  /*3d540*/  IMAD.WIDE R92, R111, 0x2, R10 ;  /* 0x000000026f5c7825 */ /* 0x000fe200078e020a */
[----:B---3--:R-:W-:-:S03]  /*3d550*/  PRMT R9, R233, 0x7632, R9 ;  /* 0x00007632e9097816 */ /* 0x008fc60000000009 */
[----:B------:R-:W-:Y:S01]  /*3d560*/  IMAD.WIDE R94, R111, 0x2, R2 ;  /* 0x000000026f5e7825 */ /* 0x000fe200078e0202 */
[----:B0-----:R-:W3:Y:S07]  /*3d570*/  LDL.LU R232, [R1+0x390] ;  /* 0x0003900001e87983 */ /* 0x001eee0000300800 */
[----:B------:R0:W-:Y:S01]  /*3d580*/  @P0 STG.E.U16 desc[UR6][R84.64], R0 ;  /* 0x0000000054000986 */ /* 0x0001e2000c101506 */
[----:B------:R-:W-:-:S13]  /*3d590*/  ISETP.LT.AND P0, PT, R7, UR4, !P5 ;  /* 0x0000000407007c0c */ /* 0x000fda000ef01270 */
[----:B------:R1:W-:Y:S01]  /*3d5a0*/  @P0 STG.E.U16 desc[UR6][R92.64], R233 ;  /* 0x000000e95c000986 */ /* 0x0003e2000c101506 */
[----:B------:R-:W-:Y:S01]  /*3d5b0*/  ISETP.LT.AND P0, PT, R8, UR4, !P5 ;  /* 0x0000000408007c0c */ /* 0x000fe2000ef01270 */
[----:B------:R-:W-:Y:S01]  /*3d5c0*/  IMAD.WIDE R96, R112, 0x2, R246 ;  /* 0x0000000270607825 */ /* 0x000fe200078e02f6 */
[----:B0-----:R-:W-:-:S03]  /*3d5d0*/  PRMT R0, R234, 0x7632, R0 ;  /* 0x00007632ea007816 */ /* 0x001fc60000000000 */
[----:B------:R-:W-:Y:S01]  /*3d5e0*/  IMAD.WIDE R84, R112, 0x2, R244 ;  /* 0x0000000270547825 */ /* 0x000fe200078e02f4 */
[----:B-1----:R-:W3:Y:S07]  /*3d5f0*/  LDL.LU R233, [R1+0x380] ;  /* 0x0003800001e97983 */ /* 0x002eee0000300800 */
[----:B------:R0:W-:Y:S01]  /*3d600*/  @P0 STG.E.U16 desc[UR6][R94.64], R9 ;  /* 0x000000095e000986 */ /* 0x0001e2000c101506 */
[----:B------:R-:W-:-:S13]  /*3d610*/  ISETP.LT.AND P0, PT, R5, UR4, !P6 ;  /* 0x0000000405007c0c */ /* 0x000fda000f701270 */
[----:B------:R1:W-:Y:S01]  /*3d620*/  @P0 STG.E.U16 desc[UR6][R96.64], R234 ;  /* 0x000000ea60000986 */ /* 0x0003e2000c101506 */
[----:B------:R-:W-:Y:S01]  /*3d630*/  ISETP.LT.AND P0, PT, R6, UR4, !P6 ;  /* 0x0000000406007c0c */ /* 0x000fe2000f701270 */
[----:B------:R-:W-:Y:S01]  /*3d640*/  IMAD.WIDE R92, R112, 0x2, R10 ;  /* 0x00000002705c7825 */ /* 0x000fe200078e020a */
[----:B0-----:R-:W-:-:S03]  /*3d650*/  PRMT R9, R235, 0x7632, R9 ;  /* 0x00007632eb097816 */ /* 0x001fc60000000009 */
[----:B------:R-:W-:Y:S01]  /*3d660*/  IMAD.WIDE R94, R112, 0x2, R2 ;  /* 0x00000002705e7825 */ /* 0x000fe200078e0202 */
[----:B------:R-:W-:Y:S01]  /*3d670*/  LOP3.LUT P5, RZ, R4, 0x1, RZ, 0xc0, !PT ;  /* 0x0000000104ff7812 */ /* 0x000fe200078ac0ff */
[----:B-1----:R-:W3:Y:S06]  /*3d680*/  LDL.LU R234, [R1+0x330] ;  /* 0x0003300001ea7983 */ /* 0x002eec0000300800 */
        /* <DEDUP_REMOVED lines=13> */
[----:B----4-:R-:W-:-:S03]  /*3d760*/  PRMT R9, R237, 0x7632, R9 ;  /* 0x00007632ed097816 */ /* 0x010fc60000000009 */
[----:B------:R-:W-:Y:S01]  /*3d770*/  IMAD.WIDE R94, R113, 0x2, R2 ;  /* 0x00000002715e7825 */ /* 0x000fe200078e0202 */
[----:B------:R-:W-:Y:S01]  /*3d780*/  LOP3.LUT P6, RZ, R4, 0x2, RZ, 0xc0, !PT ;  /* 0x0000000204ff7812 */ /* 0x000fe200078cc0ff */
[----:B0-----:R-:W4:Y:S06]  /*3d790*/  LDL.LU R236, [R1+0x394] ;  /* 0x0003940001ec7983 */ /* 0x001f2c0000300800 */
[----:B------:R0:W-:Y:S01]  /*3d7a0*/  @P0 STG.E.U16 desc[UR6][R84.64], R0 ;  /* 0x0000000054000986 */ /* 0x0001e2000c101506 */
[----:B------:R-:W-:-:S13]  /*3d7b0*/  ISETP.LT.AND P0, PT, R7, UR4, !P4 ;  /* 0x0000000407007c0c */ /* 0x000fda000e701270 */
[----:B------:R1:W-:Y:S01]  /*3d7c0*/  @P0 STG.E.U16 desc[UR6][R92.64], R237 ;  /* 0x000000ed5c000986 */ /* 0x0003e2000c101506 */
[----:B------:R-:W-:Y:S01]  /*3d7d0*/  ISETP.LT.AND P0, PT, R8, UR4, !P4 ;  /* 0x0000000408007c0c */ /* 0x000fe2000e701270 */
[----:B------:R-:W-:Y:S01]  /*3d7e0*/  IMAD.WIDE R96, R114, 0x2, R246 ;  /* 0x0000000272607825 */ /* 0x000fe200078e02f6 */
[----:B0-----:R-:W-:-:S03]  /*3d7f0*/  PRMT R0, R238, 0x7632, R0 ;  /* 0x00007632ee007816 */ /* 0x001fc60000000000 */
[----:B------:R-:W-:Y:S01]  /*3d800*/  IMAD.WIDE R84, R114, 0x2, R244 ;  /* 0x0000000272547825 */ /* 0x000fe200078e02f4 */
[----:B-1----:R-:W4:Y:S07]  /*3d810*/  LDL.LU R237, [R1+0x384] ;  /* 0x0003840001ed7983 */ /* 0x002f2e0000300800 */
        /* <DEDUP_REMOVED lines=8> */
[----:B-1----:R-:W4:Y:S06]  /*3d8a0*/  LDL.LU R238, [R1+0x334] ;  /* 0x0003340001ee7983 */ /* 0x002f2c0000300800 */
        /* <DEDUP_REMOVED lines=39> */
[----:B--2---:R-:W-:-:S03]  /*3db20*/  PRMT R0, R248, 0x7632, R0 ;  /* 0x00007632f8007816 */ /* 0x004fc60000000000 */
[----:B------:R-:W-:Y:S01]  /*3db30*/  IMAD.WIDE R84, R117, 0x2, R244 ;  /* 0x0000000275547825 */ /* 0x000fe200078e02f4 */
[----:B0-----:R-:W2:Y:S07]  /*3db40*/  LDL.LU R243, [R1+0x328] ;  /* 0x0003280001f37983 */ /* 0x001eae0000300800 */
        /* <DEDUP_REMOVED lines=8> */
[----:B-1----:R-:W2:Y:S06]  /*3dbd0*/  LDL.LU R248, [R1+0x39c] ;  /* 0x00039c0001f87983 */ /* 0x002eac0000300800 */
[----:B------:R0:W-:Y:S01]  /*3dbe0*/  @P0 STG.E.U16 desc[UR6][R84.64], R0 ;  /* 0x0000000054000986 */ /* 0x0001e2000c101506 */
[----:B------:R-:W-:-:S13]  /*3dbf0*/  ISETP.LT.AND P0, PT, R7, UR4, !P5 ;  /* 0x0000000407007c0c */ /* 0x000fda000ef01270 */
[----:B------:R1:W-:Y:S01]  /*3dc00*/  @P0 STG.E.U16 desc[UR6][R92.64], R249 ;  /* 0x000000f95c000986 */ /* 0x0003e2000c101506 */
[----:B------:R-:W-:Y:S01]  /*3dc10*/  ISETP.LT.AND P0, PT, R8, UR4, !P5 ;  /* 0x0000000408007c0c */ /* 0x000fe2000ef01270 */
[----:B------:R-:W-:Y:S01]  /*3dc20*/  IMAD.WIDE R96, R118, 0x2, R246 ;  /* 0x0000000276607825 */ /* 0x000fe200078e02f6 */
[----:B0-----:R-:W-:-:S03]  /*3dc30*/  PRMT R0, R250, 0x7632, R0 ;  /* 0x00007632fa007816 */ /* 0x001fc60000000000 */
[----:B------:R-:W-:Y:S01]  /*3dc40*/  IMAD.WIDE R84, R118, 0x2, R244 ;  /* 0x0000000276547825 */ /* 0x000fe200078e02f4 */
[----:B-1----:R-:W2:Y:S07]  /*3dc50*/  LDL.LU R249, [R1+0x38c] ;  /* 0x00038c0001f97983 */ /* 0x002eae0000300800 */
        /* <DEDUP_REMOVED lines=21> */
[----:B------:R-:W-:-:S12]  /*3ddb0*/  IMAD.WIDE R92, R119, 0x2, R10 ;  /* 0x00000002775c7825 */ /* 0x000fd800078e020a */
[----:B------:R1:W-:Y:S01]  /*3ddc0*/  @P0 STG.E.U16 desc[UR6][R84.64], R0 ;  /* 0x0000000054000986 */ /* 0x0003e2000c101506 */
[----:B------:R-:W-:Y:S01]  /*3ddd0*/  ISETP.LT.AND P0, PT, R7, UR4, !P4 ;  /* 0x0000000407007c0c */ /* 0x000fe2000e701270 */
[----:B0-----:R-:W-:Y:S01]  /*3dde0*/  IMAD.WIDE R94, R119, 0x2, R2 ;  /* 0x00000002775e7825 */ /* 0x001fe200078e0202 */
[----:B------:R-:W-:-:S11]  /*3ddf0*/  PRMT R9, R233, 0x7632, R9 ;  /* 0x00007632e9097816 */ /* 0x000fd60000000009 */
[----:B------:R0:W-:Y:S01]  /*3de00*/  @P0 STG.E.U16 desc[UR6][R92.64], R233 ;  /* 0x000000e95c000986 */ /* 0x0001e2000c101506 */
[----:B------:R-:W-:Y:S01]  /*3de10*/  ISETP.LT.AND P0, PT, R8, UR4, !P4 ;  /* 0x0000000408007c0c */ /* 0x000fe2000e701270 */
[----:B-1----:R-:W-:-:S12]  /*3de20*/  IMAD.WIDE R96, R120, 0x2, R246 ;  /* 0x0000000278607825 */ /* 0x002fd800078e02f6 */
[----:B------:R1:W-:Y:S01]  /*3de30*/  @P0 STG.E.U16 desc[UR6][R94.64], R9 ;  /* 0x000000095e000986 */ /* 0x0003e2000c101506 */
[----:B------:R-:W-:Y:S01]  /*3de40*/  ISETP.LT.AND P0, PT, R5, UR4, !P5 ;  /* 0x0000000405007c0c */ /* 0x000fe2000ef01270 */
[----:B------:R-:W-:Y:S01]  /*3de50*/  IMAD.WIDE R84, R120, 0x2, R244 ;  /* 0x0000000278547825 */ /* 0x000fe200078e02f4 */
[----:B------:R-:W-:-:S11]  /*3de60*/  PRMT R0, R234, 0x7632, R0 ;  /* 0x00007632ea007816 */ /* 0x000fd60000000000 */
[----:B------:R1:W-:Y:S01]  /*3de70*/  @P0 STG.E.U16 desc[UR6][R96.64], R234 ;  /* 0x000000ea60000986 */ /* 0x0003e2000c101506 */
[----:B------:R-:W-:Y:S01]  /*3de80*/  ISETP.LT.AND P0, PT, R6, UR4, !P5 ;  /* 0x0000000406007c0c */ /* 0x000fe2000ef01270 */
[----:B0-----:R-:W-:-:S12]  /*3de90*/  IMAD.WIDE R92, R120, 0x2, R10 ;  /* 0x00000002785c7825 */ /* 0x001fd800078e020a */
[----:B------:R0:W-:Y:S01]  /*3dea0*/  @P0 STG.E.U16 desc[UR6][R84.64], R0 ;  /* 0x0000000054000986 */ /* 0x0001e2000c101506 */
[----:B------:R-:W-:Y:S01]  /*3deb0*/  ISETP.LT.AND P0, PT, R7, UR4, !P5 ;  /* 0x0000000407007c0c */ /* 0x000fe2000ef01270 */
[----:B-1----:R-:W-:Y:S01]  /*3dec0*/  IMAD.WIDE R94, R120, 0x2, R2 ;  /* 0x00000002785e7825 */ /* 0x002fe200078e0202 */
[----:B------:R-:W-:-:S11]  /*3ded0*/  PRMT R9, R235, 0x7632, R9 ;  /* 0x00007632eb097816 */ /* 0x000fd60000000009 */
[----:B------:R1:W-:Y:S01]  /*3dee0*/  @P0 STG.E.U16 desc[UR6][R92.64], R235 ;  /* 0x000000eb5c000986 */ /* 0x0003e2000c101506 */
[----:B------:R-:W-:Y:S02]  /*3def0*/  ISETP.LT.AND P0, PT, R8, UR4, !P5 ;  /* 0x0000000408007c0c */ /* 0x000fe4000ef01270 */
[----:B------:R-:W-:Y:S01]  /*3df00*/  LOP3.LUT P6, RZ, R4, 0x80, RZ, 0xc0, !PT ;  /* 0x0000008004ff7812 */ /* 0x000fe200078cc0ff */
[----:B------:R-:W-:-:S10]  /*3df10*/  IMAD.WIDE R96, R121, 0x2, R246 ;  /* 0x0000000279607825 */ /* 0x000fd400078e02f6 */
[----:B------:R1:W-:Y:S01]  /*3df20*/  @P0 STG.E.U16 desc[UR6][R94.64], R9 ;  /* 0x000000095e000986 */ /* 0x0003e2000c101506 */
[----:B------:R-:W-:Y:S01]  /*3df30*/  ISETP.LT.AND P0, PT, R5, UR4, !P6 ;  /* 0x0000000405007c0c */ /* 0x000fe2000f701270 */
[----:B0-----:R-:W-:Y:S01]  /*3df40*/  IMAD.WIDE R84, R121, 0x2, R244 ;  /* 0x0000000279547825 */ /* 0x001fe200078e02f4 */
[----:B----4-:R-:W-:-:S11]  /*3df50*/  PRMT R0, R236, 0x7632, R0 ;  /* 0x00007632ec007816 */ /* 0x010fd60000000000 */
        /* <DEDUP_REMOVED lines=8> */
[----:B------:R-:W-:Y:S02]  /*3dfe0*/  ISETP.LT.AND P0, PT, R8, UR4, !P6 ;  /* 0x0000000408007c0c */ /* 0x000fe4000f701270 */
[----:B------:R-:W-:Y:S01]  /*3dff0*/  LOP3.LUT P4, RZ, R4, 0x100, RZ, 0xc0, !PT ;  /* 0x0000010004ff7812 */ /* 0x000fe2000788c0ff */
[----:B0-----:R-:W-:-:S10]  /*3e000*/  IMAD.WIDE R96, R122, 0x2, R246 ;  /* 0x000000027a607825 */ /* 0x001fd400078e02f6 */
[----:B------:R0:W-:Y:S01]  /*3e010*/  @P0 STG.E.U16 desc[UR6][R94.64], R9 ;  /* 0x000000095e000986 */ /* 0x0001e2000c101506 */
[----:B------:R-:W-:Y:S01]  /*3e020*/  ISETP.LT.AND P0, PT, R5, UR4, !P4 ;  /* 0x0000000405007c0c */ /* 0x000fe2000e701270 */
[----:B-1----:R-:W-:Y:S01]  /*3e030*/  IMAD.WIDE R84, R122, 0x2, R244 ;  /* 0x000000027a547825 */ /* 0x002fe200078e02f4 */
[----:B------:R-:W-:-:S11]  /*3e040*/  PRMT R0, R238, 0x7632, R0 ;  /* 0x00007632ee007816 */ /* 0x000fd60000000000 */
[----:B------:R1:W-:Y:S01]  /*3e050*/  @P0 STG.E.U16 desc[UR6][R96.64], R238 ;  /* 0x000000ee60000986 */ /* 0x0003e2000c101506 */
[----:B------:R-:W-:Y:S01]  /*3e060*/  ISETP.LT.AND P0, PT, R6, UR4, !P4 ;  /* 0x0000000406007c0c */ /* 0x000fe2000e701270 */
[----:B----4-:R-:W-:-:S12]  /*3e070*/  IMAD.WIDE R92, R122, 0x2, R10 ;  /* 0x000000027a5c7825 */ /* 0x010fd800078e020a */
[----:B------:R4:W-:Y:S01]  /*3e080*/  @P0 STG.E.U16 desc[UR6][R84.64], R0 ;  /* 0x0000000054000986 */ /* 0x0009e2000c101506 */
[----:B------:R-:W-:Y:S01]  /*3e090*/  ISETP.LT.AND P0, PT, R7, UR4, !P4 ;  /* 0x0000000407007c0c */ /* 0x000fe2000e701270 */
[----:B0-----:R-:W-:Y:S01]  /*3e0a0*/  IMAD.WIDE R94, R122, 0x2, R2 ;  /* 0x000000027a5e7825 */ /* 0x001fe200078e0202 */
[----:B------:R-:W-:-:S11]  /*3e0b0*/  PRMT R9, R239, 0x7632, R9 ;  /* 0x00007632ef097816 */ /* 0x000fd60000000009 */
[----:B------:R0:W-:Y:S01]  /*3e0c0*/  @P0 STG.E.U16 desc[UR6][R92.64], R239 ;  /* 0x000000ef5c000986 */ /* 0x0001e2000c101506 */
[----:B------:R-:W-:Y:S02]  /*3e0d0*/  ISETP.LT.AND P0, PT, R8, UR4, !P4 ;  /* 0x0000000408007c0c */ /* 0x000fe4000e701270 */
[----:B------:R-:W-:Y:S01]  /*3e0e0*/  LOP3.LUT P5, RZ, R4, 0x200, RZ, 0xc0, !PT ;  /* 0x0000020004ff7812 */ /* 0x000fe200078ac0ff */
[----:B-1----:R-:W-:-:S10]  /*3e0f0*/  IMAD.WIDE R96, R123, 0x2, R246 ;  /* 0x000000027b607825 */ /* 0x002fd400078e02f6 */
[----:B------:R1:W-:Y:S01]  /*3e100*/  @P0 STG.E.U16 desc[UR6][R94.64], R9 ;  /* 0x000000095e000986 */ /* 0x0003e2000c101506 */
[----:B------:R-:W-:Y:S01]  /*3e110*/  ISETP.LT.AND P0, PT, R5, UR4, !P5 ;  /* 0x0000000405007c0c */ /* 0x000fe2000ef01270 */
[----:B----4-:R-:W-:Y:S01]  /*3e120*/  IMAD.WIDE R84, R123, 0x2, R244 ;  /* 0x000000027b547825 */ /* 0x010fe200078e02f4 */
        /* <DEDUP_REMOVED lines=11> */
[----:B----4-:R-:W-:-:S10]  /*3e1e0*/  IMAD.WIDE R96, R124, 0x2, R246 ;  /* 0x000000027c607825 */ /* 0x010fd400078e02f6 */
        /* <DEDUP_REMOVED lines=9> */
[----:B----4-:R-:W-:Y:S01]  /*3e280*/  IMAD.WIDE R94, R124, 0x2, R2 ;  /* 0x000000027c5e7825 */ /* 0x010fe200078e0202 */
[----:B--2---:R-:W-:-:S11]  /*3e290*/  PRMT R9, R243, 0x7632, R9 ;  /* 0x00007632f3097816 */ /* 0x004fd60000000009 */
[----:B------:R-:W-:Y:S01]  /*3e2a0*/  @P0 STG.E.U16 desc[UR6][R92.64], R243 ;  /* 0x000000f35c000986 */ /* 0x000fe2000c101506 */
[----:B------:R-:W-:Y:S02]  /*3e2b0*/  ISETP.LT.AND P0, PT, R8, UR4, !P6 ;  /* 0x0000000408007c0c */ /* 0x000fe4000f701270 */
[----:B------:R-:W-:Y:S01]  /*3e2c0*/  LOP3.LUT P4, RZ, R4, 0x800, RZ, 0xc0, !PT ;  /* 0x0000080004ff7812 */ /* 0x000fe2000788c0ff */
[----:B0-----:R-:W-:-:S10]  /*3e2d0*/  IMAD.WIDE R96, R125, 0x2, R246 ;  /* 0x000000027d607825 */ /* 0x001fd400078e02f6 */
[----:B------:R-:W-:Y:S01]  /*3e2e0*/  @P0 STG.E.U16 desc[UR6][R94.64], R9 ;  /* 0x000000095e000986 */ /* 0x000fe2000c101506 */
[----:B------:R-:W-:Y:S02]  /*3e2f0*/  ISETP.LT.AND P0, PT, R5, UR4, !P4 ;  /* 0x0000000405007c0c */ /* 0x000fe4000e701270 */
[----:B-1----:R-:W-:-:S11]  /*3e300*/  PRMT R0, R248, 0x7632, R0 ;  /* 0x00007632f8007816 */ /* 0x002fd60000000000 */
[----:B------:R0:W-:Y:S04]  /*3e310*/  @P0 STG.E.U16 desc[UR6][R96.64], R248 ;  /* 0x000000f860000986 */ /* 0x0001e8000c101506 */
[----:B0-----:R-:W2:Y:S01]  /*3e320*/  LDL.LU R248, [R1+0x310] ;  /* 0x0003100001f87983 */ /* 0x001ea20000300800 */
[----:B------:R-:W-:Y:S01]  /*3e330*/  ISETP.LT.AND P0, PT, R6, UR4, !P4 ;  /* 0x0000000406007c0c */ /* 0x000fe2000e701270 */
[----:B------:R-:W-:-:S12]  /*3e340*/  IMAD.WIDE R84, R125, 0x2, R244 ;  /* 0x000000027d547825 */ /* 0x000fd800078e02f4 */
[----:B------:R-:W-:Y:S01]  /*3e350*/  @P0 STG.E.U16 desc[UR6][R84.64], R0 ;  /* 0x0000000054000986 */ /* 0x000fe2000c101506 */
[----:B------:R-:W-:Y:S01]  /*3e360*/  ISETP.LT.AND P0, PT, R7, UR4, !P4 ;  /* 0x0000000407007c0c */ /* 0x000fe2000e701270 */
[----:B------:R-:W-:Y:S01]  /*3e370*/  IMAD.WIDE R92, R125, 0x2, R10 ;  /* 0x000000027d5c7825 */ /* 0x000fe200078e020a */
[----:B------:R-:W-:-:S11]  /*3e380*/  PRMT R9, R249, 0x7632, R9 ;  /* 0x00007632f9097816 */ /* 0x000fd60000000009 */
[----:B------:R0:W-:Y:S04]  /*3e390*/  @P0 STG.E.U16 desc[UR6][R92.64], R249 ;  /* 0x000000f95c000986 */ /* 0x0001e8000c101506 */
[----:B0-----:R-:W4:Y:S01]  /*3e3a0*/  LDL.LU R249, [R1+0x314] ;  /* 0x0003140001f97983 */ /* 0x001f220000300800 */
[----:B------:R-:W-:Y:S01]  /*3e3b0*/  ISETP.LT.AND P0, PT, R8, UR4, !P4 ;  /* 0x0000000408007c0c */ /* 0x000fe2000e701270 */
[----:B------:R-:W-:Y:S01]  /*3e3c0*/  IMAD.WIDE R94, R125, 0x2, R2 ;  /* 0x000000027d5e7825 */ /* 0x000fe200078e0202 */
[----:B------:R-:W-:-:S11]  /*3e3d0*/  LOP3.LUT P5, RZ, R4, 0x1000, RZ, 0xc0, !PT ;  /* 0x0000100004ff7812 */ /* 0x000fd600078ac0ff */
[----:B------:R-:W-:Y:S01]  /*3e3e0*/  @P0 STG.E.U16 desc[UR6][R94.64], R9 ;  /* 0x000000095e000986 */ /* 0x000fe2000c101506 */
[----:B------:R-:W-:Y:S01]  /*3e3f0*/  ISETP.LT.AND P0, PT, R5, UR4, !P5 ;  /* 0x0000000405007c0c */ /* 0x000fe2000ef01270 */
[----:B------:R-:W-:Y:S01]  /*3e400*/  IMAD.WIDE R96, R126, 0x2, R246 ;  /* 0x000000027e607825 */ /* 0x000fe200078e02f6 */
[----:B------:R-:W-:-:S11]  /*3e410*/  PRMT R0, R250, 0x7632, R0 ;  /* 0x00007632fa007816 */ /* 0x000fd60000000000 */
[----:B------:R0:W-:Y:S04]  /*3e420*/  @P0 STG.E.U16 desc[UR6][R96.64], R250 ;  /* 0x000000fa60000986 */ /* 0x0001e8000c101506 */
[----:B0-----:R-:W4:Y:S01]  /*3e430*/  LDL.LU R250, [R1+0x318] ;  /* 0x0003180001fa7983 */ /* 0x001f220000300800 */
[----:B------:R-:W-:Y:S01]  /*3e440*/  ISETP.LT.AND P0, PT, R6, UR4, !P5 ;  /* 0x0000000406007c0c */ /* 0x000fe2000ef01270 */
[----:B------:R-:W-:-:S12]  /*3e450*/  IMAD.WIDE R84, R126, 0x2, R244 ;  /* 0x000000027e547825 */ /* 0x000fd800078e02f4 */
[----:B------:R0:W-:Y:S01]  /*3e460*/  @P0 STG.E.U16 desc[UR6][R84.64], R0 ;  /* 0x0000000054000986 */ /* 0x0001e2000c101506 */
[----:B------:R-:W-:Y:S01]  /*3e470*/  ISETP.LT.AND P0, PT, R7, UR4, !P5 ;  /* 0x0000000407007c0c */ /* 0x000fe2000ef01270 */
[----:B------:R-:W-:Y:S01]  /*3e480*/  IMAD.WIDE R92, R126, 0x2, R10 ;  /* 0x000000027e5c7825 */ /* 0x000fe200078e020a */
[----:B---3--:R-:W-:-:S11]  /*3e490*/  PRMT R9, R171, 0x7632, R9 ;  /* 0x00007632ab097816 */ /* 0x008fd60000000009 */
[----:B------:R1:W-:Y:S01]  /*3e4a0*/  @P0 STG.E.U16 desc[UR6][R92.64], R171 ;  /* 0x000000ab5c000986 */ /* 0x0003e2000c101506 */
[----:B------:R-:W-:Y:S01]  /*3e4b0*/  ISETP.LT.AND P0, PT, R8, UR4, !P5 ;  /* 0x0000000408007c0c */ /* 0x000fe2000ef01270 */
[----:B------:R-:W-:Y:S01]  /*3e4c0*/  IMAD.WIDE R94, R126, 0x2, R2 ;  /* 0x000000027e5e7825 */ /* 0x000fe200078e0202 */
[----:B------:R-:W-:-:S03]  /*3e4d0*/  LOP3.LUT P6, RZ, R4, 0x2000, RZ, 0xc0, !PT ;  /* 0x0000200004ff7812 */ /* 0x000fc600078cc0ff */
[----:B------:R-:W-:-:S04]  /*3e4e0*/  IMAD.WIDE R96, R127, 0x2, R246 ;  /* 0x000000027f607825 */ /* 0x000fc800078e02f6 */
[----:B0-----:R-:W-:Y:S01]  /*3e4f0*/  IMAD.WIDE R84, R127, 0x2, R244 ;  /* 0x000000027f547825 */ /* 0x001fe200078e02f4 */
[----:B-1----:R-:W3:Y:S04]  /*3e500*/  LDL.LU R171, [R1+0x31c] ;  /* 0x00031c0001ab7983 */ /* 0x002ee80000300800 */
[----:B------:R0:W-:Y:S01]  /*3e510*/  @P0 STG.E.U16 desc[UR6][R94.64], R9 ;  /* 0x000000095e000986 */ /* 0x0001e2000c101506 */
[----:B------:R-:W-:Y:S01]  /*3e520*/  ISETP.LT.AND P0, PT, R5, UR4, !P6 ;  /* 0x0000000405007c0c */ /* 0x000fe2000f701270 */
[C---:B------:R-:W-:Y:S01]  /*3e530*/  IMAD.WIDE R92, R127.reuse, 0x2, R10 ;  /* 0x000000027f5c7825 */ /* 0x040fe200078e020a */
[----:B------:R-:W-:Y:S02]  /*3e540*/  LOP3.LUT P4, RZ, R4, 0x4000, RZ, 0xc0, !PT ;  /* 0x0000400004ff7812 */ /* 0x000fe4000788c0ff */
[----:B0-----:R-:W-:Y:S01]  /*3e550*/  PRMT R9, R80, 0x7632, R9 ;  /* 0x0000763250097816 */ /* 0x001fe20000000009 */
[----:B------:R-:W-:Y:S01]  /*3e560*/  IMAD.WIDE R94, R127, 0x2, R2 ;  /* 0x000000027f5e7825 */ /* 0x000fe200078e0202 */
[----:B------:R-:W-:-:S07]  /*3e570*/  LOP3.LUT P5, RZ, R4, 0x8000, RZ, 0xc0, !PT ;  /* 0x0000800004ff7812 */ /* 0x000fce00078ac0ff */
[----:B--2---:R0:W-:Y:S01]  /*3e580*/  @P0 STG.E.U16 desc[UR6][R96.64], R248 ;  /* 0x000000f860000986 */ /* 0x0041e2000c101506 */
[----:B------:R-:W-:Y:S02]  /*3e590*/  ISETP.LT.AND P0, PT, R6, UR4, !P6 ;  /* 0x0000000406007c0c */ /* 0x000fe4000f701270 */
[----:B------:R-:W-:-:S11]  /*3e5a0*/  PRMT R0, R248, 0x7632, R0 ;  /* 0x00007632f8007816 */ /* 0x000fd60000000000 */
[----:B------:R1:W-:Y:S01]  /*3e5b0*/  @P0 STG.E.U16 desc[UR6][R84.64], R0 ;  /* 0x0000000054000986 */ /* 0x0003e2000c101506 */
[----:B------:R-:W-:-:S13]  /*3e5c0*/  ISETP.LT.AND P0, PT, R7, UR4, !P6 ;  /* 0x0000000407007c0c */ /* 0x000fda000f701270 */
        /* <DEDUP_REMOVED lines=8> */
[----:B------:R-:W-:Y:S01]  /*3e650*/  ISETP.LT.AND P0, PT, R6, UR4, !P4 ;  /* 0x0000000406007c0c */ /* 0x000fe2000e701270 */
[----:B--2---:R-:W-:-:S12]  /*3e660*/  IMAD.WIDE R92, R128, 0x2, R10 ;  /* 0x00000002805c7825 */ /* 0x004fd800078e020a */
        /* <DEDUP_REMOVED lines=9> */
[----:B--2---:R-:W-:Y:S01]  /*3e700*/  IMAD.WIDE R84, R129, 0x2, R244 ;  /* 0x0000000281547825 */ /* 0x004fe200078e02f4 */
[----:B----4-:R-:W-:-:S11]  /*3e710*/  PRMT R0, R249, 0x7632, R0 ;  /* 0x00007632f9007816 */ /* 0x010fd60000000000 */
        /* <DEDUP_REMOVED lines=10> */
[----:B--2---:R-:W-:-:S10]  /*3e7c0*/  IMAD.WIDE R96, R130, 0x2, R246 ;  /* 0x0000000282607825 */ /* 0x004fd400078e02f6 */
        /* <DEDUP_REMOVED lines=10> */
[----:B--2---:R-:W-:-:S11]  /*3e870*/  PRMT R9, R73, 0x7632, R9 ;  /* 0x0000763249097816 */ /* 0x004fd60000000009 */
        /* <DEDUP_REMOVED lines=13> */
[----:B------:R-:W-:Y:S01]  /*3e950*/  IMAD.WIDE R80, R131, 0x2, R2 ;  /* 0x0000000283507825 */ /* 0x000fe200078e0202 */
[----:B0-----:R-:W-:-:S11]  /*3e960*/  PRMT R9, R82, 0x7632, R9 ;  /* 0x0000763252097816 */ /* 0x001fd60000000009 */
[----:B------:R0:W-:Y:S01]  /*3e970*/  @P0 STG.E.U16 desc[UR6][R72.64], R82 ;  /* 0x0000005248000986 */ /* 0x0001e2000c101506 */
[----:B------:R-:W-:Y:S02]  /*3e980*/  ISETP.LT.AND P0, PT, R8, UR4, !P4 ;  /* 0x0000000408007c0c */ /* 0x000fe4000e701270 */
[----:B------:R-:W-:Y:S01]  /*3e990*/  LOP3.LUT P5, RZ, R4, 0x40000, RZ, 0xc0, !PT ;  /* 0x0004000004ff7812 */ /* 0x000fe200078ac0ff */
[----:B-1----:R-:W-:-:S10]  /*3e9a0*/  IMAD.WIDE R76, R132, 0x2, R246 ;  /* 0x00000002844c7825 */ /* 0x002fd400078e02f6 */
[----:B------:R1:W-:Y:S01]  /*3e9b0*/  @P0 STG.E.U16 desc[UR6][R80.64], R9 ;  /* 0x0000000950000986 */ /* 0x0003e2000c101506 */
[----:B------:R-:W-:Y:S01]  /*3e9c0*/  ISETP.LT.AND P0, PT, R5, UR4, !P5 ;  /* 0x0000000405007c0c */ /* 0x000fe2000ef01270 */
[----:B--2---:R-:W-:Y:S01]  /*3e9d0*/  IMAD.WIDE R84, R132, 0x2, R244 ;  /* 0x0000000284547825 */ /* 0x004fe200078e02f4 */
        /* <DEDUP_REMOVED lines=15> */
[----:B---3--:R-:W-:-:S11]  /*3ead0*/  PRMT R0, R171, 0x7632, R0 ;  /* 0x00007632ab007816 */ /* 0x008fd60000000000 */
[----:B------:R0:W-:Y:S01]  /*3eae0*/  @P0 STG.E.U16 desc[UR6][R76.64], R171 ;  /* 0x000000ab4c000986 */ /* 0x0001e2000c101506 */
[----:B------:R-:W-:Y:S01]  /*3eaf0*/  ISETP.LT.AND P0, PT, R6, UR4, !P6 ;  /* 0x0000000406007c0c */ /* 0x000fe2000f701270 */
[----:B-1----:R-:W-:Y:S01]  /*3eb00*/  IMAD.WIDE R72, R133, 0x2, R10 ;  /* 0x0000000285487825 */ /* 0x002fe200078e020a */
[----:B--2---:R-:W-:-:S03]  /*3eb10*/  PRMT R9, R83, 0x7632, R9 ;  /* 0x0000763253097816 */ /* 0x004fc60000000009 */
[----:B------:R-:W-:Y:S01]  /*3eb20*/  IMAD.WIDE R80, R133, 0x2, R2 ;  /* 0x0000000285507825 */ /* 0x000fe200078e0202 */
[C---:B------:R-:W-:Y:S02]  /*3eb30*/  LOP3.LUT P4, RZ, R4.reuse, 0x100000, RZ, 0xc0, !PT ;  /* 0x0010000004ff7812 */ /* 0x040fe4000788c0ff */
[----:B------:R-:W-:Y:S01]  /*3eb40*/  LOP3.LUT P5, RZ, R4, 0x200000, RZ, 0xc0, !PT ;  /* 0x0020000004ff7812 */ /* 0x000fe200078ac0ff */
[----:B0-----:R-:W2:Y:S04]  /*3eb50*/  LDL.LU R171, [R1+0x400] ;  /* 0x0004000001ab7983 */ /* 0x001ea80000300800 */
        /* <DEDUP_REMOVED lines=14> */
[----:B---3--:R-:W-:Y:S01]  /*3ec40*/  IMAD.WIDE R80, R134, 0x2, R2 ;  /* 0x0000000286507825 */ /* 0x008fe200078e0202 */
[----:B------:R-:W-:-:S11]  /*3ec50*/  PRMT R9, R75, 0x7632, R9 ;  /* 0x000076324b097816 */ /* 0x000fd60000000009 */
[----:B------:R3:W-:Y:S01]  /*3ec60*/  @P0 STG.E.U16 desc[UR6][R72.64], R75 ;  /* 0x0000004b48000986 */ /* 0x0007e2000c101506 */
[----:B------:R-:W-:Y:S01]  /*3ec70*/  ISETP.LT.AND P0, PT, R8, UR4, !P4 ;  /* 0x0000000408007c0c */ /* 0x000fe2000e701270 */
[----:B0-----:R-:W-:-:S12]  /*3ec80*/  IMAD.WIDE R76, R135, 0x2, R246 ;  /* 0x00000002874c7825 */ /* 0x001fd800078e02f6 */
[----:B------:R0:W-:Y:S01]  /*3ec90*/  @P0 STG.E.U16 desc[UR6][R80.64], R9 ;  /* 0x0000000950000986 */ /* 0x0001e2000c101506 */
[----:B------:R-:W-:Y:S01]  /*3eca0*/  ISETP.LT.AND P0, PT, R5, UR4, !P5 ;  /* 0x0000000405007c0c */ /* 0x000fe2000ef01270 */
[----:B------:R-:W-:Y:S01]  /*3ecb0*/  IMAD.WIDE R78, R135, 0x2, R244 ;  /* 0x00000002874e7825 */ /* 0x000fe200078e02f4 */
[----:B-1----:R-:W-:-:S11]  /*3ecc0*/  PRMT R0, R68, 0x7632, R0 ;  /* 0x0000763244007816 */ /* 0x002fd60000000000 */
[----:B------:R1:W-:Y:S01]  /*3ecd0*/  @P0 STG.E.U16 desc[UR6][R76.64], R68 ;  /* 0x000000444c000986 */ /* 0x0003e2000c101506 */
[----:B------:R-:W-:Y:S01]  /*3ece0*/  ISETP.LT.AND P0, PT, R6, UR4, !P5 ;  /* 0x0000000406007c0c */ /* 0x000fe2000ef01270 */
[----:B---3--:R-:W-:-:S12]  /*3ecf0*/  IMAD.WIDE R72, R135, 0x2, R10 ;  /* 0x0000000287487825 */ /* 0x008fd800078e020a */
        /* <DEDUP_REMOVED lines=22> */
[----:B---3--:R-:W-:-:S10]  /*3ee60*/  IMAD.WIDE R76, R137, 0x2, R246 ;  /* 0x00000002894c7825 */ /* 0x008fd400078e02f6 */
        /* <DEDUP_REMOVED lines=12> */
[----:B------:R-:W-:Y:S02]  /*3ef30*/  ISETP.LT.AND P0, PT, R8, UR4, !P4 ;  /* 0x0000000408007c0c */ /* 0x000fe4000e701270 */
[----:B------:R-:W-:Y:S01]  /*3ef40*/  LOP3.LUT P5, RZ, R4, 0x1000000, RZ, 0xc0, !PT ;  /* 0x0100000004ff7812 */ /* 0x000fe200078ac0ff */
[----:B0-----:R-:W-:-:S10]  /*3ef50*/  IMAD.WIDE R68, R138, 0x2, R246 ;  /* 0x000000028a447825 */ /* 0x001fd400078e02f6 */
        /* <DEDUP_REMOVED lines=17> */
[----:B------:R-:W-:Y:S01]  /*3f070*/  IMAD.WIDE R68, R139, 0x2, R244 ;  /* 0x000000028b447825 */ /* 0x000fe200078e02f4 */
[----:B---3--:R-:W-:-:S11]  /*3f080*/  PRMT R0, R70, 0x7632, R0 ;  /* 0x0000763246007816 */ /* 0x008fd60000000000 */
        /* <DEDUP_REMOVED lines=32> */
[----:B---3--:R-:W-:-:S12]  /*3f290*/  IMAD.WIDE R56, R141, 0x2, R10 ;  /* 0x000000028d387825 */ /* 0x008fd800078e020a */
        /* <DEDUP_REMOVED lines=18> */
[C---:B------:R-:W-:Y:S02]  /*3f3c0*/  LOP3.LUT P4, RZ, R4.reuse, 0x20000000, RZ, 0xc0, !PT ;  /* 0x2000000004ff7812 */ /* 0x040fe4000788c0ff */
[----:B------:R-:W-:-:S09]  /*3f3d0*/  LOP3.LUT P5, RZ, R4, 0x40000000, RZ, 0xc0, !PT ;  /* 0x4000000004ff7812 */ /* 0x000fd200078ac0ff */
[----:B------:R1:W-:Y:S01]  /*3f3e0*/  @P0 STG.E.U16 desc[UR6][R56.64], R59 ;  /* 0x0000003b38000986 */ /* 0x0003e2000c101506 */
[----:B------:R-:W-:Y:S02]  /*3f3f0*/  ISETP.LT.AND P0, PT, R8, UR4, !P6 ;  /* 0x0000000408007c0c */ /* 0x000fe4000f701270 */
[----:B------:R-:W-:Y:S02]  /*3f400*/  LOP3.LUT P6, RZ, R4, 0x80000000, RZ, 0xc0, !PT ;  /* 0x8000000004ff7812 */ /* 0x000fe400078cc0ff */
[----:B------:R-:W-:-:S09]  /*3f410*/  PRMT R4, R59, 0x7632, R4 ;  /* 0x000076323b047816 */ /* 0x000fd20000000004 */
[----:B------:R4:W-:Y:S01]  /*3f420*/  @P0 STG.E.U16 desc[UR6][R64.64], R4 ;  /* 0x0000000440000986 */ /* 0x0009e2000c101506 */
[----:B------:R-:W-:Y:S01]  /*3f430*/  ISETP.LT.AND P0, PT, R5, UR4, !P4 ;  /* 0x0000000405007c0c */ /* 0x000fe2000e701270 */
[----:B---3--:R-:W-:Y:S01]  /*3f440*/  IMAD.WIDE R60, R143, 0x2, R246 ;  /* 0x000000028f3c7825 */ /* 0x008fe200078e02f6 */
[----:B0-----:R-:W-:-:S11]  /*3f450*/  PRMT R0, R52, 0x7632, R0 ;  /* 0x0000763234007816 */ /* 0x001fd60000000000 */
[----:B------:R0:W-:Y:S01]  /*3f460*/  @P0 STG.E.U16 desc[UR6][R60.64], R52 ;  /* 0x000000343c000986 */ /* 0x0001e2000c101506 */
[----:B------:R-:W-:Y:S01]  /*3f470*/  ISETP.LT.AND P0, PT, R6, UR4, !P4 ;  /* 0x0000000406007c0c */ /* 0x000fe2000e701270 */
[----:B------:R-:W-:-:S12]  /*3f480*/  IMAD.WIDE R62, R143, 0x2, R244 ;  /* 0x000000028f3e7825 */ /* 0x000fd800078e02f4 */
[----:B------:R3:W-:Y:S01]  /*3f490*/  @P0 STG.E.U16 desc[UR6][R62.64], R0 ;  /* 0x000000003e000986 */ /* 0x0007e2000c101506 */
[----:B------:R-:W-:Y:S01]  /*3f4a0*/  ISETP.LT.AND P0, PT, R7, UR4, !P4 ;  /* 0x0000000407007c0c */ /* 0x000fe2000e701270 */
[----:B-1----:R-:W-:Y:S01]  /*3f4b0*/  IMAD.WIDE R56, R143, 0x2, R10 ;  /* 0x000000028f387825 */ /* 0x002fe200078e020a */
[----:B----4-:R-:W-:-:S11]  /*3f4c0*/  PRMT R4, R48, 0x7632, R4 ;  /* 0x0000763230047816 */ /* 0x010fd60000000004 */
[----:B------:R1:W-:Y:S01]  /*3f4d0*/  @P0 STG.E.U16 desc[UR6][R56.64], R48 ;  /* 0x0000003038000986 */ /* 0x0003e2000c101506 */
[----:B------:R-:W-:Y:S01]  /*3f4e0*/  ISETP.LT.AND P0, PT, R8, UR4, !P4 ;  /* 0x0000000408007c0c */ /* 0x000fe2000e701270 */
[----:B------:R-:W-:-:S12]  /*3f4f0*/  IMAD.WIDE R58, R143, 0x2, R2 ;  /* 0x000000028f3a7825 */ /* 0x000fd800078e0202 */
[----:B------:R4:W-:Y:S01]  /*3f500*/  @P0 STG.E.U16 desc[UR6][R58.64], R4 ;  /* 0x000000043a000986 */ /* 0x0009e2000c101506 */
[----:B------:R-:W-:Y:S01]  /*3f510*/  ISETP.LT.AND P0, PT, R5, UR4, !P5 ;  /* 0x0000000405007c0c */ /* 0x000fe2000ef01270 */
[----:B0-----:R-:W-:Y:S01]  /*3f520*/  IMAD.WIDE R60, R144, 0x2, R246 ;  /* 0x00000002903c7825 */ /* 0x001fe200078e02f6 */
[----:B---3--:R-:W-:-:S11]  /*3f530*/  PRMT R0, R44, 0x7632, R0 ;  /* 0x000076322c007816 */ /* 0x008fd60000000000 */
        /* <DEDUP_REMOVED lines=23> */
[----:B------:R-:W-:Y:S01]  /*3f6b0*/  IMAD.WIDE R58, R145, 0x2, R2 ;  /* 0x00000002913a7825 */ /* 0x000fe200078e0202 */
[----:B------:R-:W-:-:S11]  /*3f6c0*/  LOP3.LUT P4, RZ, R252, 0x1, RZ, 0xc0, !PT ;  /* 0x00000001fcff7812 */ /* 0x000fd6000788c0ff */
        /* <DEDUP_REMOVED lines=197> */
[C---:B0-----:R-:W-:Y:S01]  /*40320*/  IMAD.WIDE R28, R159.reuse, 0x2, R246 ;  /* 0x000000029f1c7825 */ /* 0x041fe200078e02f6 */
[----:B---3--:R-:W-:Y:S01]  /*40330*/  PRMT R0, R20, 0x7632, R0 ;  /* 0x0000763214007816 */ /* 0x008fe20000000000 */
[----:B--2---:R-:W0:Y:S10]  /*40340*/  LDS.128 R32, [R171] ;  /* 0x00000000ab207984 */ /* 0x004e340000000c00 */
        /* <DEDUP_REMOVED lines=13> */
[----:B--2---:R-:W-:Y:S01]  /*40420*/  IMAD.WIDE R28, R91, 0x2, R246 ;  /* 0x000000025b1c7825 */ /* 0x004fe200078e02f6 */
[----:B---3--:R-:W-:-:S11]  /*40430*/  PRMT R0, R12, 0x7632, R0 ;  /* 0x000076320c007816 */ /* 0x008fd60000000000 */
[----:B------:R2:W-:Y:S01]  /*40440*/  @P0 STG.E.U16 desc[UR6][R28.64], R12 ;  /* 0x0000000c1c000986 */ /* 0x0005e2000c101506 */
[----:B------:R-:W-:Y:S01]  /*40450*/  ISETP.LT.AND P0, PT, R6, UR4, !P6 ;  /* 0x0000000406007c0c */ /* 0x000fe2000f701270 */
[----:B------:R-:W-:-:S12]  /*40460*/  IMAD.WIDE R30, R91, 0x2, R244 ;  /* 0x000000025b1e7825 */ /* 0x000fd800078e02f4 */
[----:B------:R3:W-:Y:S01]  /*40470*/  @P0 STG.E.U16 desc[UR6][R30.64], R0 ;  /* 0x000000001e000986 */ /* 0x0007e2000c101506 */
[----:B------:R-:W-:Y:S01]  /*40480*/  ISETP.LT.AND P0, PT, R7, UR4, !P6 ;  /* 0x0000000407007c0c */ /* 0x000fe2000f701270 */
[----:B-1----:R-:W-:Y:S01]  /*40490*/  IMAD.WIDE R24, R91, 0x2, R10 ;  /* 0x000000025b187825 */ /* 0x002fe200078e020a */
[----:B0-----:R-:W-:-:S11]  /*404a0*/  PRMT R4, R32, 0x7632, R4 ;  /* 0x0000763220047816 */ /* 0x001fd60000000004 */
[----:B------:R0:W-:Y:S01]  /*404b0*/  @P0 STG.E.U16 desc[UR6][R24.64], R32 ;  /* 0x0000002018000986 */ /* 0x0001e2000c101506 */
[----:B------:R-:W-:Y:S01]  /*404c0*/  ISETP.LT.AND P0, PT, R8, UR4, !P6 ;  /* 0x0000000408007c0c */ /* 0x000fe2000f701270 */
[----:B------:R-:W-:-:S12]  /*404d0*/  IMAD.WIDE R26, R91, 0x2, R2 ;  /* 0x000000025b1a7825 */ /* 0x000fd800078e0202 */
[----:B------:R-:W-:Y:S01]  /*404e0*/  @P0 STG.E.U16 desc[UR6][R26.64], R4 ;  /* 0x000000041a000986 */ /* 0x000fe2000c101506 */
[----:B------:R-:W-:Y:S01]  /*404f0*/  ISETP.LT.AND P0, PT, R5, UR4, !P1 ;  /* 0x0000000405007c0c */ /* 0x000fe2000cf01270 */
[----:B--2---:R-:W-:Y:S01]  /*40500*/  IMAD.WIDE R28, R90, 0x2, R246 ;  /* 0x000000025a1c7825 */ /* 0x004fe200078e02f6 */
[----:B---3--:R-:W-:-:S11]  /*40510*/  PRMT R0, R21, 0x7632, R0 ;  /* 0x0000763215007816 */ /* 0x008fd60000000000 */
[----:B------:R1:W-:Y:S01]  /*40520*/  @P0 STG.E.U16 desc[UR6][R28.64], R21 ;  /* 0x000000151c000986 */ /* 0x0003e2000c101506 */
[----:B------:R-:W-:Y:S01]  /*40530*/  ISETP.LT.AND P0, PT, R6, UR4, !P1 ;  /* 0x0000000406007c0c */ /* 0x000fe2000cf01270 */
[----:B------:R-:W-:-:S12]  /*40540*/  IMAD.WIDE R30, R90, 0x2, R244 ;  /* 0x000000025a1e7825 */ /* 0x000fd800078e02f4 */
[----:B------:R-:W-:Y:S01]  /*40550*/  @P0 STG.E.U16 desc[UR6][R30.64], R0 ;  /* 0x000000001e000986 */ /* 0x000fe2000c101506 */
[----:B------:R-:W-:Y:S01]  /*40560*/  ISETP.LT.AND P0, PT, R7, UR4, !P1 ;  /* 0x0000000407007c0c */ /* 0x000fe2000cf01270 */
[----:B0-----:R-:W-:Y:S01]  /*40570*/  IMAD.WIDE R24, R90, 0x2, R10 ;  /* 0x000000025a187825 */ /* 0x001fe200078e020a */
[----:B------:R-:W-:Y:S02]  /*40580*/  ISETP.LT.AND P1, PT, R8, UR4, !P1 ;  /* 0x0000000408007c0c */ /* 0x000fe4000cf21270 */
[----:B------:R-:W-:Y:S01]  /*40590*/  PRMT R45, R17, 0x7632, R45 ;  /* 0x00007632112d7816 */ /* 0x000fe2000000002d */
[----:B------:R-:W-:-:S08]  /*405a0*/  IMAD.WIDE R90, R90, 0x2, R2 ;  /* 0x000000025a5a7825 */ /* 0x000fd000078e0202 */
[----:B------:R0:W-:Y:S01]  /*405b0*/  @P0 STG.E.U16 desc[UR6][R24.64], R17 ;  /* 0x0000001118000986 */ /* 0x0001e2000c101506 */
[----:B------:R-:W-:Y:S01]  /*405c0*/  ISETP.LT.AND P0, PT, R5, UR4, !P2 ;  /* 0x0000000405007c0c */ /* 0x000fe2000d701270 */
[C---:B-1----:R-:W-:Y:S02]  /*405d0*/  IMAD.WIDE R20, R89.reuse, 0x2, R246 ;  /* 0x0000000259147825 */ /* 0x042fe400078e02f6 */
[----:B------:R-:W-:Y:S01]  /*405e0*/  @P1 STG.E.U16 desc[UR6][R90.64], R45 ;  /* 0x0000002d5a001986 */ /* 0x000fe2000c101506 */
[----:B------:R-:W-:Y:S01]  /*405f0*/  ISETP.LT.AND P1, PT, R6, UR4, !P2 ;  /* 0x0000000406007c0c */ /* 0x000fe2000d721270 */
[----:B------:R-:W-:-:S08]  /*40600*/  IMAD.WIDE R26, R89, 0x2, R244 ;  /* 0x00000002591a7825 */ /* 0x000fd000078e02f4 */
[----:B------:R1:W-:Y:S01]  /*40610*/  @P0 STG.E.U16 desc[UR6][R20.64], R13 ;  /* 0x0000000d14000986 */ /* 0x0003e2000c101506 */
[----:B------:R-:W-:Y:S02]  /*40620*/  ISETP.LT.AND P0, PT, R7, UR4, !P2 ;  /* 0x0000000407007c0c */ /* 0x000fe4000d701270 */
[----:B------:R-:W-:Y:S01]  /*40630*/  ISETP.LT.AND P2, PT, R8, UR4, !P2 ;  /* 0x0000000408007c0c */ /* 0x000fe2000d741270 */
[----:B0-----:R-:W-:Y:S01]  /*40640*/  IMAD.WIDE R16, R89, 0x2, R10 ;  /* 0x0000000259107825 */ /* 0x001fe200078e020a */
[----:B------:R-:W-:Y:S02]  /*40650*/  PRMT R0, R13, 0x7632, R0 ;  /* 0x000076320d007816 */ /* 0x000fe40000000000 */
[----:B------:R-:W-:Y:S01]  /*40660*/  LOP3.LUT P3, RZ, R252, 0x40000, RZ, 0xc0, !PT ;  /* 0x00040000fcff7812 */ /* 0x000fe2000786c0ff */
[----:B------:R-:W-:Y:S02]  /*40670*/  IMAD.WIDE R24, R89, 0x2, R2 ;  /* 0x0000000259187825 */ /* 0x000fe400078e0202 */
[----:B------:R-:W-:Y:S01]  /*40680*/  @P1 STG.E.U16 desc[UR6][R26.64], R0 ;  /* 0x000000001a001986 */ /* 0x000fe2000c101506 */
[----:B------:R-:W-:-:S03]  /*40690*/  PRMT R4, R33, 0x7632, R4 ;  /* 0x0000763221047816 */ /* 0x000fc60000000004 */
[----:B------:R0:W-:Y:S01]  /*406a0*/  @P0 STG.E.U16 desc[UR6][R16.64], R33 ;  /* 0x0000002110000986 */ /* 0x0001e2000c101506 */
[----:B------:R-:W-:Y:S02]  /*406b0*/  ISETP.LT.AND P0, PT, R5, UR4, !P3 ;  /* 0x0000000405007c0c */ /* 0x000fe4000df01270 */
[----:B------:R-:W-:Y:S01]  /*406c0*/  ISETP.LT.AND P1, PT, R6, UR4, !P3 ;  /* 0x0000000406007c0c */ /* 0x000fe2000df21270 */
[----:B------:R2:W-:Y:S01]  /*406d0*/  @P2 STG.E.U16 desc[UR6][R24.64], R4 ;  /* 0x0000000418002986 */ /* 0x0005e2000c101506 */
[----:B------:R-:W-:Y:S01]  /*406e0*/  ISETP.LT.AND P2, PT, R7, UR4, !P3 ;  /* 0x0000000407007c0c */ /* 0x000fe2000df41270 */
[----:B-1----:R-:W-:Y:S01]  /*406f0*/  IMAD.WIDE R12, R88, 0x2, R246 ;  /* 0x00000002580c7825 */ /* 0x002fe200078e02f6 */
[----:B------:R-:W-:Y:S02]  /*40700*/  LOP3.LUT P4, RZ, R252, 0x20000, RZ, 0xc0, !PT ;  /* 0x00020000fcff7812 */ /* 0x000fe4000788c0ff */
[----:B------:R-:W-:Y:S01]  /*40710*/  ISETP.LT.AND P3, PT, R8, UR4, !P3 ;  /* 0x0000000408007c0c */ /* 0x000fe2000df61270 */
[----:B------:R-:W-:Y:S01]  /*40720*/  IMAD.WIDE R20, R88, 0x2, R244 ;  /* 0x0000000258147825 */ /* 0x000fe200078e02f4 */
[----:B------:R-:W-:-:S03]  /*40730*/  PRMT R9, R22, 0x7632, R9 ;  /* 0x0000763216097816 */ /* 0x000fc60000000009 */
[----:B------:R1:W-:Y:S01]  /*40740*/  @P0 STG.E.U16 desc[UR6][R12.64], R22 ;  /* 0x000000160c000986 */ /* 0x0003e2000c101506 */
[C---:B0-----:R-:W-:Y:S01]  /*40750*/  IMAD.WIDE R16, R88.reuse, 0x2, R10 ;  /* 0x0000000258107825 */ /* 0x041fe200078e020a */
[----:B------:R-:W-:Y:S02]  /*40760*/  ISETP.LT.AND P0, PT, R5, UR4, !P4 ;  /* 0x0000000405007c0c */ /* 0x000fe4000e701270 */
[----:B------:R0:W-:Y:S01]  /*40770*/  @P1 STG.E.U16 desc[UR6][R20.64], R9 ;  /* 0x0000000914001986 */ /* 0x0001e2000c101506 */
[----:B------:R-:W-:Y:S01]  /*40780*/  IMAD.WIDE R88, R88, 0x2, R2 ;  /* 0x0000000258587825 */ /* 0x000fe200078e0202 */
[----:B------:R-:W-:Y:S02]  /*40790*/  PRMT R44, R18, 0x7632, R44 ;  /* 0x00007632122c7816 */ /* 0x000fe4000000002c */
[----:B------:R-:W-:Y:S01]  /*407a0*/  ISETP.LT.AND P1, PT, R6, UR4, !P4 ;  /* 0x0000000406007c0c */ /* 0x000fe2000e721270 */
[----:B------:R3:W-:Y:S01]  /*407b0*/  @P2 STG.E.U16 desc[UR6][R16.64], R18 ;  /* 0x0000001210002986 */ /* 0x0007e2000c101506 */
[----:B------:R-:W-:Y:S01]  /*407c0*/  ISETP.LT.AND P2, PT, R7, UR4, !P4 ;  /* 0x0000000407007c0c */ /* 0x000fe2000e741270 */
[----:B--2---:R-:W-:Y:S01]  /*407d0*/  IMAD.WIDE R24, R87, 0x2, R246 ;  /* 0x0000000257187825 */ /* 0x004fe200078e02f6 */
[----:B------:R-:W-:-:S02]  /*407e0*/  LOP3.LUT P5, RZ, R252, 0x10000, RZ, 0xc0, !PT ;  /* 0x00010000fcff7812 */ /* 0x000fc400078ac0ff */
[----:B------:R-:W-:Y:S01]  /*407f0*/  ISETP.LT.AND P4, PT, R8, UR4, !P4 ;  /* 0x0000000408007c0c */ /* 0x000fe2000e781270 */
[----:B------:R-:W-:Y:S01]  /*40800*/  @P3 STG.E.U16 desc[UR6][R88.64], R44 ;  /* 0x0000002c58003986 */ /* 0x000fe2000c101506 */
[----:B------:R-:W-:Y:S02]  /*40810*/  LOP3.LUT P6, RZ, R252, 0x8000, RZ, 0xc0, !PT ;  /* 0x00008000fcff7812 */ /* 0x000fe400078cc0ff */
[----:B------:R-:W-:Y:S01]  /*40820*/  ISETP.LT.AND P3, PT, R5, UR4, !P5 ;  /* 0x0000000405007c0c */ /* 0x000fe2000ef61270 */
[----:B-1----:R-:W-:Y:S01]  /*40830*/  IMAD.WIDE R12, R87, 0x2, R244 ;  /* 0x00000002570c7825 */ /* 0x002fe200078e02f4 */
[----:B------:R-:W-:Y:S01]  /*40840*/  PRMT R0, R14, 0x7632, R0 ;  /* 0x000076320e007816 */ /* 0x000fe20000000000 */
[----:B------:R-:W-:Y:S01]  /*40850*/  @P0 STG.E.U16 desc[UR6][R24.64], R14 ;  /* 0x0000000e18000986 */ /* 0x000fe2000c101506 */
[----:B------:R-:W-:Y:S01]  /*40860*/  ISETP.LT.AND P0, PT, R5, UR4, !P6 ;  /* 0x0000000405007c0c */ /* 0x000fe2000f701270 */
[----:B0-----:R-:W-:Y:S01]  /*40870*/  IMAD.WIDE R20, R87, 0x2, R10 ;  /* 0x0000000257147825 */ /* 0x001fe200078e020a */
[----:B------:R-:W-:-:S03]  /*40880*/  PRMT R9, R34, 0x7632, R9 ;  /* 0x0000763222097816 */ /* 0x000fc60000000009 */
[----:B------:R-:W-:Y:S01]  /*40890*/  IMAD.WIDE R4, R87, 0x2, R2 ;  /* 0x0000000257047825 */ /* 0x000fe200078e0202 */
[----:B------:R-:W-:Y:S01]  /*408a0*/  @P1 STG.E.U16 desc[UR6][R12.64], R0 ;  /* 0x000000000c001986 */ /* 0x000fe2000c101506 */
[----:B------:R-:W-:Y:S02]  /*408b0*/  ISETP.LT.AND P1, PT, R6, UR4, !P5 ;  /* 0x0000000406007c0c */ /* 0x000fe4000ef21270 */
[----:B---3--:R-:W-:Y:S01]  /*408c0*/  IMAD.WIDE R16, R86, 0x2, R246 ;  /* 0x0000000256107825 */ /* 0x008fe200078e02f6 */
[----:B------:R-:W-:Y:S04]  /*408d0*/  @P2 STG.E.U16 desc[UR6][R20.64], R34 ;  /* 0x0000002214002986 */ /* 0x000fe8000c101506 */
[----:B------:R0:W-:Y:S01]  /*408e0*/  @P4 STG.E.U16 desc[UR6][R4.64], R9 ;  /* 0x0000000904004986 */ /* 0x0001e2000c101506 */
[----:B------:R-:W-:-:S02]  /*408f0*/  ISETP.LT.AND P4, PT, R7, UR4, !P5 ;  /* 0x0000000407007c0c */ /* 0x000fc4000ef81270 */
[----:B------:R-:W-:Y:S01]  /*40900*/  ISETP.LT.AND P5, PT, R8, UR4, !P5 ;  /* 0x0000000408007c0c */ /* 0x000fe2000efa1270 */
[----:B------:R1:W-:Y:S01]  /*40910*/  @P3 STG.E.U16 desc[UR6][R16.64], R23 ;  /* 0x0000001710003986 */ /* 0x0003e2000c101506 */
[----:B------:R-:W-:Y:S02]  /*40920*/  ISETP.LT.AND P2, PT, R6, UR4, !P6 ;  /* 0x0000000406007c0c */ /* 0x000fe4000f741270 */
[----:B------:R-:W-:Y:S02]  /*40930*/  ISETP.LT.AND P3, PT, R7, UR4, !P6 ;  /* 0x0000000407007c0c */ /* 0x000fe4000f761270 */
[----:B------:R-:W-:Y:S01]  /*40940*/  ISETP.LT.AND P6, PT, R8, UR4, !P6 ;  /* 0x0000000408007c0c */ /* 0x000fe2000f7c1270 */
[----:B------:R-:W-:Y:S01]  /*40950*/  IMAD.WIDE R6, R86, 0x2, R244 ;  /* 0x0000000256067825 */ /* 0x000fe200078e02f4 */
[----:B0-----:R-:W-:-:S03]  /*40960*/  PRMT R5, R23, 0x7632, R5 ;  /* 0x0000763217057816 */ /* 0x001fc60000000005 */
[----:B------:R-:W-:Y:S01]  /*40970*/  IMAD.WIDE R12, R86, 0x2, R10 ;  /* 0x00000002560c7825 */ /* 0x000fe200078e020a */
[----:B------:R-:W-:-:S03]  /*40980*/  PRMT R43, R19, 0x7632, R43 ;  /* 0x00007632132b7816 */ /* 0x000fc6000000002b */
[----:B------:R-:W-:Y:S01]  /*40990*/  IMAD.WIDE R86, R86, 0x2, R2 ;  /* 0x0000000256567825 */ /* 0x000fe200078e0202 */
[----:B------:R-:W-:Y:S01]  /*409a0*/  PRMT R122, R15, 0x7632, R122 ;  /* 0x000076320f7a7816 */ /* 0x000fe2000000007a */
[----:B------:R1:W-:Y:S02]  /*409b0*/  @P1 STG.E.U16 desc[UR6][R6.64], R5 ;  /* 0x0000000506001986 */ /* 0x0003e4000c101506 */
[C---:B------:R-:W-:Y:S02]  /*409c0*/  IMAD.WIDE R246, R162.reuse, 0x2, R246 ;  /* 0x00000002a2f67825 */ /* 0x040fe400078e02f6 */
[----:B------:R1:W-:Y:S02]  /*409d0*/  @P4 STG.E.U16 desc[UR6][R12.64], R19 ;  /* 0x000000130c004986 */ /* 0x0003e4000c101506 */
[C---:B------:R-:W-:Y:S02]  /*409e0*/  IMAD.WIDE R244, R162.reuse, 0x2, R244 ;  /* 0x00000002a2f47825 */ /* 0x040fe400078e02f4 */
[----:B------:R1:W-:Y:S02]  /*409f0*/  @P5 STG.E.U16 desc[UR6][R86.64], R43 ;  /* 0x0000002b56005986 */ /* 0x0003e4000c101506 */
[----:B------:R-:W-:-:S02]  /*40a00*/  IMAD.WIDE R10, R162, 0x2, R10 ;  /* 0x00000002a20a7825 */ /* 0x000fc400078e020a */
[----:B------:R1:W-:Y:S04]  /*40a10*/  @P0 STG.E.U16 desc[UR6][R246.64], R15 ;  /* 0x0000000ff6000986 */ /* 0x0003e8000c101506 */
[----:B------:R1:W-:Y:S01]  /*40a20*/  @P2 STG.E.U16 desc[UR6][R244.64], R122 ;  /* 0x0000007af4002986 */ /* 0x0003e2000c101506 */
[----:B------:R-:W-:-:S03]  /*40a30*/  IMAD.WIDE R2, R162, 0x2, R2 ;  /* 0x00000002a2027825 */ /* 0x000fc600078e0202 */
[----:B------:R1:W-:Y:S01]  /*40a40*/  @P3 STG.E.U16 desc[UR6][R10.64], R35 ;  /* 0x000000230a003986 */ /* 0x0003e2000c101506 */
[----:B------:R-:W-:Y:S05]  /*40a50*/  @!P6 EXIT ;  /* 0x000000000000e94d */ /* 0x000fea0003800000 */
[----:B-1----:R-:W-:-:S05]  /*40a60*/  PRMT R35, R35, 0x7632, R35 ;  /* 0x0000763223237816 */ /* 0x002fca0000000023 */
[----:B------:R-:W-:Y:S01]  /*40a70*/  STG.E.U16 desc[UR6][R2.64], R35 ;  /* 0x0000002302007986 */ /* 0x000fe2000c101506 */
[----:B------:R-:W-:Y:S05]  /*40a80*/  EXIT ;  /* 0x000000000000794d */ /* 0x000fea0003800000 */
.L_x_2:
[----:B------:R-:W-:-:S00]  /*40a90*/  BRA `(.L_x_2) ;  /* 0xfffffffc00fc7947 */ /* 0x000fc0000383ffff */
[----:B------:R-:W-:-:S00]  /*40aa0*/  NOP ;  /* 0x0000000000007918 */ /* 0x000fc00000000000 */
        /* <DEDUP_REMOVED lines=13> */
.L_x_3:


//--------------------- .nv.shared.matmul_kernel  --------------------------
	.section	.nv.shared.matmul_kernel,"aw",@nobits
	.sectionflags	@""
	.align	16
	.zero		1024


//--------------------- .nv.shared.reserved.0     --------------------------
	.section	.nv.shared.reserved.0,"aw",@nobits
	.weak		__nv_reservedSMEM_offset_0_alias
	.size		__nv_reservedSMEM_offset_0_alias, 0, 0
	.other		__nv_reservedSMEM_offset_0_alias,@"STO_CUDA_RESERVED_SHARED STV_DEFAULT"
__nv_reservedSMEM_offset_0_alias:
	.zero		0


//--------------------- .nv.constant0.matmul_kernel --------------------------
	.section	.nv.constant0.matmul_kernel,"a",@progbits
	.sectionflags	@""
	.align	4
.nv.constant0.matmul_kernel:
	.zero		608


//--------------------- SYMBOLS --------------------------

	.type		.nv.reservedSmem.offset0,@object
	.size		.nv.reservedSmem.offset0,0x4
